	.target	sm_100a

	.elftype	@"ET_EXEC"


//--------------------- .note.nv.tkinfo           --------------------------
	.section	.note.nv.tkinfo,"",@"SHT_NOTE"
	.sectionflags	@"SHF_NOTE_NV_TKINFO"
	.tkinfo
        /*0018*/ 	.word	0x00000002
        /*0030*/ 	.string	""
        /*0030*/ 	.string	"ptxas"
        /*0030*/ 	.string	"Cuda compilation tools, release 13.0, V13.0.88"
        /*0030*/ 	.string	"Build cuda_13.0.r13.0/compiler.36424714_0"
        /*0030*/ 	.string	"-arch sm_100a -m 64 "



//--------------------- .note.nv.cuinfo           --------------------------
	.section	.note.nv.cuinfo,"",@"SHT_NOTE"
	.sectionflags	@"SHF_NOTE_NV_CUINFO"
        /*0018*/ 	.short	0x0002
        /*001a*/ 	.short	0x0064
        /*001c*/ 	.short	0x0082
	.zero		2


//--------------------- .nv.info                  --------------------------
	.section	.nv.info,"",@"SHT_CUDA_INFO"
	.align	4


	//----- nvinfo : EIATTR_REGCOUNT
	.align		4
        /*0000*/ 	.byte	0x04, 0x2f
        /*0002*/ 	.short	(.L_19 - .L_18)
	.align		4
.L_18:
        /*0004*/ 	.word	index@(_ZN7cutlass13device_kernelINS_4gemm6kernel13GemmUniversalIN4cute5tupleIJiiiiEEENS1_10collective13CollectiveMmaINS1_35MainloopSm100TmaUmmaWarpSpecializedILi10ELi2ELi2ENS5_IJNS4_1CILi2EEENSA_ILi4EEENSA_ILi1EEEEEEEENS5_IJNSA_ILi256EEESG_NSA_ILi32EEEEEENS_6half_tENS5_IJlSD_lEEESJ_SK_NS4_8TiledMMAINS4_8MMA_AtomIJNS4_26SM100_MMA_F16BF16_2x1SM_SSISJ_SJ_fLi256ELi256ELNS4_4UMMA5MajorE0ELSP_0ELNSO_7ScaleInE0ELSQ_0EEEEEENS4_6LayoutINS5_IJSD_SD_SD_EEENS5_IJNSA_ILi0EEESV_SV_EEEEENS5_IJNS4_10UnderscoreESY_SY_EEEEENS4_28SM100_TMA_2SM_LOAD_MULTICASTENS4_14ComposedLayoutINS4_7SwizzleILi2ELi4ELi3EEENS4_18smem_ptr_flag_bitsILi16EEENST_INS5_IJNSA_ILi8EEESH_EEENS5_IJSH_SD_EEEEEEEvNS4_8identityENS4_18SM100_TMA_2SM_LOADES1B_vS1C_EENS_8epilogue10collective18CollectiveEpilogueINS1F_23Sm100TmaWarpSpecializedILi4ELi2ELi64ELb1ELb0EEEJNS5_IJNSA_ILi128EEESG_SH_EEENS5_IJNST_IS1K_SD_EENST_INSA_ILi64EEESD_EEEEESJ_SK_SJ_SK_NS1F_6fusion15FusionCallbacksIS1J_NS1Q_17LinearCombinationISJ_fSJ_fLNS_15FloatRoundStyleE2EEES1L_S1P_JEEENS4_5SM1004TMEM4LOAD26SM100_TMEM_LOAD_32dp32b64xENS4_13SM90_TMA_LOADENS12_INS13_ILi3ELi4ELi3EEES16_NST_INS5_IJS17_S1N_EEENS5_IJS1N_SD_EEEEEEENS4_39AutoVectorizingCopyWithAssumedAlignmentILi128EEENS4_14SM90_TMA_STOREES25_S27_S27_EEEvvEEEEvNT_6ParamsE)
        /*0008*/ 	.word	0x000000ae


	//----- nvinfo : EIATTR_FRAME_SIZE
	.align		4
.L_19:
        /*000c*/ 	.byte	0x04, 0x11
        /*000e*/ 	.short	(.L_21 - .L_20)
	.align		4
.L_20:
        /*0010*/ 	.word	index@($__internal_2_$__cuda_sm10x_tcgen05_guardrail_trap_unallocated_columns_being_dealloced)
        /*0014*/ 	.word	0x00000000


	//----- nvinfo : EIATTR_FRAME_SIZE
	.align		4
.L_21:
        /*0018*/ 	.byte	0x04, 0x11
        /*001a*/ 	.short	(.L_23 - .L_22)
	.align		4
.L_22:
        /*001c*/ 	.word	index@($__internal_1_$__cuda_sm10x_tcgen05_guardrail_trap_phase_invalid_during_alloc)
        /*0020*/ 	.word	0x00000000


	//----- nvinfo : EIATTR_FRAME_SIZE
	.align		4
.L_23:
        /*0024*/ 	.byte	0x04, 0x11
        /*0026*/ 	.short	(.L_25 - .L_24)
	.align		4
.L_24:
        /*0028*/ 	.word	index@($__internal_0_$__cuda_sm10x_tcgen05_guardrail_trap_col_being_dealloced_not_returned_by_alloc)
        /*002c*/ 	.word	0x00000000


	//----- nvinfo : EIATTR_FRAME_SIZE
	.align		4
.L_25:
        /*0030*/ 	.byte	0x04, 0x11
        /*0032*/ 	.short	(.L_27 - .L_26)
	.align		4
.L_26:
        /*0034*/ 	.word	index@(_ZN7cutlass13device_kernelINS_4gemm6kernel13GemmUniversalIN4cute5tupleIJiiiiEEENS1_10collective13CollectiveMmaINS1_35MainloopSm100TmaUmmaWarpSpecializedILi10ELi2ELi2ENS5_IJNS4_1CILi2EEENSA_ILi4EEENSA_ILi1EEEEEEEENS5_IJNSA_ILi256EEESG_NSA_ILi32EEEEEENS_6half_tENS5_IJlSD_lEEESJ_SK_NS4_8TiledMMAINS4_8MMA_AtomIJNS4_26SM100_MMA_F16BF16_2x1SM_SSISJ_SJ_fLi256ELi256ELNS4_4UMMA5MajorE0ELSP_0ELNSO_7ScaleInE0ELSQ_0EEEEEENS4_6LayoutINS5_IJSD_SD_SD_EEENS5_IJNSA_ILi0EEESV_SV_EEEEENS5_IJNS4_10UnderscoreESY_SY_EEEEENS4_28SM100_TMA_2SM_LOAD_MULTICASTENS4_14ComposedLayoutINS4_7SwizzleILi2ELi4ELi3EEENS4_18smem_ptr_flag_bitsILi16EEENST_INS5_IJNSA_ILi8EEESH_EEENS5_IJSH_SD_EEEEEEEvNS4_8identityENS4_18SM100_TMA_2SM_LOADES1B_vS1C_EENS_8epilogue10collective18CollectiveEpilogueINS1F_23Sm100TmaWarpSpecializedILi4ELi2ELi64ELb1ELb0EEEJNS5_IJNSA_ILi128EEESG_SH_EEENS5_IJNST_IS1K_SD_EENST_INSA_ILi64EEESD_EEEEESJ_SK_SJ_SK_NS1F_6fusion15FusionCallbacksIS1J_NS1Q_17LinearCombinationISJ_fSJ_fLNS_15FloatRoundStyleE2EEES1L_S1P_JEEENS4_5SM1004TMEM4LOAD26SM100_TMEM_LOAD_32dp32b64xENS4_13SM90_TMA_LOADENS12_INS13_ILi3ELi4ELi3EEES16_NST_INS5_IJS17_S1N_EEENS5_IJS1N_SD_EEEEEEENS4_39AutoVectorizingCopyWithAssumedAlignmentILi128EEENS4_14SM90_TMA_STOREES25_S27_S27_EEEvvEEEEvNT_6ParamsE)
        /*0038*/ 	.word	0x00000000


	//----- nvinfo : EIATTR_MIN_STACK_SIZE
	.align		4
.L_27:
        /*003c*/ 	.byte	0x04, 0x12
        /*003e*/ 	.short	(.L_29 - .L_28)
	.align		4
.L_28:
        /*0040*/ 	.word	index@(_ZN7cutlass13device_kernelINS_4gemm6kernel13GemmUniversalIN4cute5tupleIJiiiiEEENS1_10collective13CollectiveMmaINS1_35MainloopSm100TmaUmmaWarpSpecializedILi10ELi2ELi2ENS5_IJNS4_1CILi2EEENSA_ILi4EEENSA_ILi1EEEEEEEENS5_IJNSA_ILi256EEESG_NSA_ILi32EEEEEENS_6half_tENS5_IJlSD_lEEESJ_SK_NS4_8TiledMMAINS4_8MMA_AtomIJNS4_26SM100_MMA_F16BF16_2x1SM_SSISJ_SJ_fLi256ELi256ELNS4_4UMMA5MajorE0ELSP_0ELNSO_7ScaleInE0ELSQ_0EEEEEENS4_6LayoutINS5_IJSD_SD_SD_EEENS5_IJNSA_ILi0EEESV_SV_EEEEENS5_IJNS4_10UnderscoreESY_SY_EEEEENS4_28SM100_TMA_2SM_LOAD_MULTICASTENS4_14ComposedLayoutINS4_7SwizzleILi2ELi4ELi3EEENS4_18smem_ptr_flag_bitsILi16EEENST_INS5_IJNSA_ILi8EEESH_EEENS5_IJSH_SD_EEEEEEEvNS4_8identityENS4_18SM100_TMA_2SM_LOADES1B_vS1C_EENS_8epilogue10collective18CollectiveEpilogueINS1F_23Sm100TmaWarpSpecializedILi4ELi2ELi64ELb1ELb0EEEJNS5_IJNSA_ILi128EEESG_SH_EEENS5_IJNST_IS1K_SD_EENST_INSA_ILi64EEESD_EEEEESJ_SK_SJ_SK_NS1F_6fusion15FusionCallbacksIS1J_NS1Q_17LinearCombinationISJ_fSJ_fLNS_15FloatRoundStyleE2EEES1L_S1P_JEEENS4_5SM1004TMEM4LOAD26SM100_TMEM_LOAD_32dp32b64xENS4_13SM90_TMA_LOADENS12_INS13_ILi3ELi4ELi3EEES16_NST_INS5_IJS17_S1N_EEENS5_IJS1N_SD_EEEEEEENS4_39AutoVectorizingCopyWithAssumedAlignmentILi128EEENS4_14SM90_TMA_STOREES25_S27_S27_EEEvvEEEEvNT_6ParamsE)
        /*0044*/ 	.word	0x00000000
.L_29:


//--------------------- .nv.compat                --------------------------
	.section	.nv.compat,"",@"SHT_CUDA_COMPAT_INFO"
	.align	4
        /*0000*/ 	.byte	0x02, 0x09, 0x01, 0x00, 0x02, 0x02, 0x02, 0x00, 0x02, 0x05, 0x05, 0x00, 0x03, 0x07, 0x01, 0x01
        /*0010*/ 	.byte	0x02, 0x03, 0x01, 0x00, 0x02, 0x06, 0x01, 0x00, 0x04, 0x0b, 0x08, 0x00, 0x09, 0x00, 0x00, 0x00
        /*0020*/ 	.byte	0x00, 0x00, 0x00, 0x00


//--------------------- .nv.info._ZN7cutlass13device_kernelINS_4gemm6kernel13GemmUniversalIN4cute5tupleIJiiiiEEENS1_10collective13CollectiveMmaINS1_35MainloopSm100TmaUmmaWarpSpecializedILi10ELi2ELi2ENS5_IJNS4_1CILi2EEENSA_ILi4EEENSA_ILi1EEEEEEEENS5_IJNSA_ILi256EEESG_NSA_ILi32EEEEEENS_6half_tENS5_IJlSD_lEEESJ_SK_NS4_8TiledMMAINS4_8MMA_AtomIJNS4_26SM100_MMA_F16BF16_2x1SM_SSISJ_SJ_fLi256ELi256ELNS4_4UMMA5MajorE0ELSP_0ELNSO_7ScaleInE0ELSQ_0EEEEEENS4_6LayoutINS5_IJSD_SD_SD_EEENS5_IJNSA_ILi0EEESV_SV_EEEEENS5_IJNS4_10UnderscoreESY_SY_EEEEENS4_28SM100_TMA_2SM_LOAD_MULTICASTENS4_14ComposedLayoutINS4_7SwizzleILi2ELi4ELi3EEENS4_18smem_ptr_flag_bitsILi16EEENST_INS5_IJNSA_ILi8EEESH_EEENS5_IJSH_SD_EEEEEEEvNS4_8identityENS4_18SM100_TMA_2SM_LOADES1B_vS1C_EENS_8epilogue10collective18CollectiveEpilogueINS1F_23Sm100TmaWarpSpecializedILi4ELi2ELi64ELb1ELb0EEEJNS5_IJNSA_ILi128EEESG_SH_EEENS5_IJNST_IS1K_SD_EENST_INSA_ILi64EEESD_EEEEESJ_SK_SJ_SK_NS1F_6fusion15FusionCallbacksIS1J_NS1Q_17LinearCombinationISJ_fSJ_fLNS_15FloatRoundStyleE2EEES1L_S1P_JEEENS4_5SM1004TMEM4LOAD26SM100_TMEM_LOAD_32dp32b64xENS4_13SM90_TMA_LOADENS12_INS13_ILi3ELi4ELi3EEES16_NST_INS5_IJS17_S1N_EEENS5_IJS1N_SD_EEEEEEENS4_39AutoVectorizingCopyWithAssumedAlignmentILi128EEENS4_14SM90_TMA_STOREES25_S27_S27_EEEvvEEEEvNT_6ParamsE --------------------------
	.section	.nv.info._ZN7cutlass13device_kernelINS_4gemm6kernel13GemmUniversalIN4cute5tupleIJiiiiEEENS1_10collective13CollectiveMmaINS1_35MainloopSm100TmaUmmaWarpSpecializedILi10ELi2ELi2ENS5_IJNS4_1CILi2EEENSA_ILi4EEENSA_ILi1EEEEEEEENS5_IJNSA_ILi256EEESG_NSA_ILi32EEEEEENS_6half_tENS5_IJlSD_lEEESJ_SK_NS4_8TiledMMAINS4_8MMA_AtomIJNS4_26SM100_MMA_F16BF16_2x1SM_SSISJ_SJ_fLi256ELi256ELNS4_4UMMA5MajorE0ELSP_0ELNSO_7ScaleInE0ELSQ_0EEEEEENS4_6LayoutINS5_IJSD_SD_SD_EEENS5_IJNSA_ILi0EEESV_SV_EEEEENS5_IJNS4_10UnderscoreESY_SY_EEEEENS4_28SM100_TMA_2SM_LOAD_MULTICASTENS4_14ComposedLayoutINS4_7SwizzleILi2ELi4ELi3EEENS4_18smem_ptr_flag_bitsILi16EEENST_INS5_IJNSA_ILi8EEESH_EEENS5_IJSH_SD_EEEEEEEvNS4_8identityENS4_18SM100_TMA_2SM_LOADES1B_vS1C_EENS_8epilogue10collective18CollectiveEpilogueINS1F_23Sm100TmaWarpSpecializedILi4ELi2ELi64ELb1ELb0EEEJNS5_IJNSA_ILi128EEESG_SH_EEENS5_IJNST_IS1K_SD_EENST_INSA_ILi64EEESD_EEEEESJ_SK_SJ_SK_NS1F_6fusion15FusionCallbacksIS1J_NS1Q_17LinearCombinationISJ_fSJ_fLNS_15FloatRoundStyleE2EEES1L_S1P_JEEENS4_5SM1004TMEM4LOAD26SM100_TMEM_LOAD_32dp32b64xENS4_13SM90_TMA_LOADENS12_INS13_ILi3ELi4ELi3EEES16_NST_INS5_IJS17_S1N_EEENS5_IJS1N_SD_EEEEEEENS4_39AutoVectorizingCopyWithAssumedAlignmentILi128EEENS4_14SM90_TMA_STOREES25_S27_S27_EEEvvEEEEvNT_6ParamsE,"",@"SHT_CUDA_INFO"
	.sectionflags	@""
	.align	4


	//----- nvinfo : EIATTR_CUDA_API_VERSION
	.align		4
        /*0000*/ 	.byte	0x04, 0x37
        /*0002*/ 	.short	(.L_31 - .L_30)
.L_30:
        /*0004*/ 	.word	0x00000082


	//----- nvinfo : EIATTR_KPARAM_INFO
	.align		4
.L_31:
        /*0008*/ 	.byte	0x04, 0x17
        /*000a*/ 	.short	(.L_33 - .L_32)
.L_32:
        /*000c*/ 	.word	0x00000000
        /*0010*/ 	.short	0x0000
        /*0012*/ 	.short	0x0000
        /*0014*/ 	.byte	0x00, 0xf0, 0x01, 0x20


	//----- nvinfo : EIATTR_AT_ENTRY_FRAGMENTS
	.align		4
.L_33:
        /*0018*/ 	.byte	0x04, 0x4f
        /*001a*/ 	.short	(.L_35 - .L_34)


	//   ....[0]....
.L_34:
        /*001c*/ 	.word	0x00000007


	//----- nvinfo : EIATTR_RESERVED_SMEM_USED
	.align		4
.L_35:
        /*0020*/ 	.byte	0x01, 0x41
	.zero		2


	//----- nvinfo : EIATTR_SPARSE_MMA_MASK
	.align		4
        /*0024*/ 	.byte	0x03, 0x50
        /*0026*/ 	.short	0x0000


	//----- nvinfo : EIATTR_TCGEN05_2CTA_USED
	.align		4
        /*0028*/ 	.byte	0x01, 0x52
	.zero		2


	//----- nvinfo : EIATTR_MAXREG_COUNT
	.align		4
        /*002c*/ 	.byte	0x03, 0x1b
        /*002e*/ 	.short	0x00ff


	//----- nvinfo : EIATTR_NUM_BARRIERS
	.align		4
        /*0030*/ 	.byte	0x02, 0x4c
        /*0032*/ 	.byte	0x07
	.zero		1


	//----- nvinfo : EIATTR_EXTERNS
	.align		4
        /*0034*/ 	.byte	0x04, 0x0f
        /*0036*/ 	.short	(.L_37 - .L_36)


	//   ....[0]....
	.align		4
.L_36:
        /*0038*/ 	.word	index@(__assertfail)


	//----- nvinfo : EIATTR_MERCURY_ISA_VERSION
	.align		4
.L_37:
        /*003c*/ 	.byte	0x03, 0x5f
        /*003e*/ 	.short	0x0101


	//----- nvinfo : EIATTR_INT_WARP_WIDE_INSTR_OFFSETS
	.align		4
        /*0040*/ 	.byte	0x04, 0x31
        /*0042*/ 	.short	(.L_39 - .L_38)


	//   ....[0]....
.L_38:
        /*0044*/ 	.word	0x00000e10


	//   ....[1]....
        /*0048*/ 	.word	0x00000eb0


	//   ....[2]....
        /*004c*/ 	.word	0x00004520


	//   ....[3]....
        /*0050*/ 	.word	0x00004540


	//   ....[4]....
        /*0054*/ 	.word	0x00004570


	//   ....[5]....
        /*0058*/ 	.word	0x000050b0


	//   ....[6]....
        /*005c*/ 	.word	0x00005120


	//   ....[7]....
        /*0060*/ 	.word	0x00005200


	//   ....[8]....
        /*0064*/ 	.word	0x00005280


	//   ....[9]....
        /*0068*/ 	.word	0x00005380


	//   ....[10]....
        /*006c*/ 	.word	0x00005400


	//   ....[11]....
        /*0070*/ 	.word	0x000054f0


	//   ....[12]....
        /*0074*/ 	.word	0x000055a0


	//----- nvinfo : EIATTR_COOP_GROUP_MASK_REGIDS
	.align		4
.L_39:
        /*0078*/ 	.byte	0x04, 0x29
        /*007a*/ 	.short	(.L_41 - .L_40)


	//   ....[0]....
.L_40:
        /*007c*/ 	.word	0xffffffff


	//   ....[1]....
        /*0080*/ 	.word	0xffffffff


	//   ....[2]....
        /*0084*/ 	.word	0xffffffff


	//   ....[3]....
        /*0088*/ 	.word	0xffffffff


	//   ....[4]....
        /*008c*/ 	.word	0xffffffff


	//   ....[5]....
        /*0090*/ 	.word	0xffffffff


	//   ....[6]....
        /*0094*/ 	.word	0xffffffff


	//   ....[7]....
        /*0098*/ 	.word	0xffffffff


	//   ....[8]....
        /*009c*/ 	.word	0xffffffff


	//   ....[9]....
        /*00a0*/ 	.word	0xffffffff


	//   ....[10]....
        /*00a4*/ 	.word	0xffffffff


	//   ....[11]....
        /*00a8*/ 	.word	0xffffffff


	//   ....[12]....
        /*00ac*/ 	.word	0xffffffff


	//   ....[13]....
        /*00b0*/ 	.word	0xffffffff


	//----- nvinfo : EIATTR_COOP_GROUP_INSTR_OFFSETS
	.align		4
.L_41:
        /*00b4*/ 	.byte	0x04, 0x28
        /*00b6*/ 	.short	(.L_43 - .L_42)


	//   ....[0]....
.L_42:
        /*00b8*/ 	.word	0x000000b0


	//   ....[1]....
        /*00bc*/ 	.word	0x00000510


	//   ....[2]....
        /*00c0*/ 	.word	0x000007c0


	//   ....[3]....
        /*00c4*/ 	.word	0x00000950


	//   ....[4]....
        /*00c8*/ 	.word	0x00000a40


	//   ....[5]....
        /*00cc*/ 	.word	0x00000ba0


	//   ....[6]....
        /*00d0*/ 	.word	0x00000cf0


	//   ....[7]....
        /*00d4*/ 	.word	0x00000f30


	//   ....[8]....
        /*00d8*/ 	.word	0x000022f0


	//   ....[9]....
        /*00dc*/ 	.word	0x00003500


	//   ....[10]....
        /*00e0*/ 	.word	0x000039d0


	//   ....[11]....
        /*00e4*/ 	.word	0x00003a00


	//   ....[12]....
        /*00e8*/ 	.word	0x00004420


	//   ....[13]....
        /*00ec*/ 	.word	0x00004630


	//----- nvinfo : EIATTR_VRC_CTA_INIT_COUNT
	.align		4
.L_43:
        /*00f0*/ 	.byte	0x02, 0x4a
        /*00f2*/ 	.byte	0x80
	.zero		1


	//----- nvinfo : EIATTR_SYSCALL_OFFSETS
	.align		4
        /*00f4*/ 	.byte	0x04, 0x46
        /*00f6*/ 	.short	(.L_45 - .L_44)


	//   ....[0]....
.L_44:
        /*00f8*/ 	.word	0x00006210


	//   ....[1]....
        /*00fc*/ 	.word	0x00006300


	//   ....[2]....
        /*0100*/ 	.word	0x00006c60


	//   ....[3]....
        /*0104*/ 	.word	0x00008120


	//   ....[4]....
        /*0108*/ 	.word	0x00009550


	//   ....[5]....
        /*010c*/ 	.word	0x0000a970


	//----- nvinfo : EIATTR_MBARRIER_INSTR_OFFSETS
	.align		4
.L_45:
        /*0110*/ 	.byte	0x04, 0x39
        /*0112*/ 	.short	(.L_47 - .L_46)


	//   ....[0]....
.L_46:
        /*0114*/ 	.word	0x00000660
        /*0118*/ 	.word	0x000000ff
        /*011c*/ 	.word	0x00000000
        /*0120*/ 	.short	0x0100
        /*0122*/ 	.byte	0x04
	.zero		1


	//   ....[1]....
        /*0124*/ 	.word	0x00000670
        /*0128*/ 	.word	0x000000ff
        /*012c*/ 	.word	0x00000050
        /*0130*/ 	.short	0x0100
        /*0132*/ 	.byte	0x04
	.zero		1


	//   ....[2]....
        /*0134*/ 	.word	0x00000680
        /*0138*/ 	.word	0x000000ff
        /*013c*/ 	.word	0x00000008
        /*0140*/ 	.short	0x0100
        /*0142*/ 	.byte	0x04
	.zero		1


	//   ....[3]....
        /*0144*/ 	.word	0x00000690
        /*0148*/ 	.word	0x000000ff
        /*014c*/ 	.word	0x00000058
        /*0150*/ 	.short	0x0100
        /*0152*/ 	.byte	0x04
	.zero		1


	//   ....[4]....
        /*0154*/ 	.word	0x000006a0
        /*0158*/ 	.word	0x000000ff
        /*015c*/ 	.word	0x00000010
        /*0160*/ 	.short	0x0100
        /*0162*/ 	.byte	0x04
	.zero		1


	//   ....[5]....
        /*0164*/ 	.word	0x000006b0
        /*0168*/ 	.word	0x000000ff
        /*016c*/ 	.word	0x00000060
        /*0170*/ 	.short	0x0100
        /*0172*/ 	.byte	0x04
	.zero		1


	//   ....[6]....
        /*0174*/ 	.word	0x000006c0
        /*0178*/ 	.word	0x000000ff
        /*017c*/ 	.word	0x00000018
        /*0180*/ 	.short	0x0100
        /*0182*/ 	.byte	0x04
	.zero		1


	//   ....[7]....
        /*0184*/ 	.word	0x000006d0
        /*0188*/ 	.word	0x000000ff
        /*018c*/ 	.word	0x00000068
        /*0190*/ 	.short	0x0100
        /*0192*/ 	.byte	0x04
	.zero		1


	//   ....[8]....
        /*0194*/ 	.word	0x000006e0
        /*0198*/ 	.word	0x000000ff
        /*019c*/ 	.word	0x00000020
        /*01a0*/ 	.short	0x0100
        /*01a2*/ 	.byte	0x04
	.zero		1


	//   ....[9]....
        /*01a4*/ 	.word	0x000006f0
        /*01a8*/ 	.word	0x000000ff
        /*01ac*/ 	.word	0x00000070
        /*01b0*/ 	.short	0x0100
        /*01b2*/ 	.byte	0x04
	.zero		1


	//   ....[10]....
        /*01b4*/ 	.word	0x00000700
        /*01b8*/ 	.word	0x000000ff
        /*01bc*/ 	.word	0x00000028
        /*01c0*/ 	.short	0x0100
        /*01c2*/ 	.byte	0x04
	.zero		1


	//   ....[11]....
        /*01c4*/ 	.word	0x00000710
        /*01c8*/ 	.word	0x000000ff
        /*01cc*/ 	.word	0x00000078
        /*01d0*/ 	.short	0x0100
        /*01d2*/ 	.byte	0x04
	.zero		1


	//   ....[12]....
        /*01d4*/ 	.word	0x00000720
        /*01d8*/ 	.word	0x000000ff
        /*01dc*/ 	.word	0x00000030
        /*01e0*/ 	.short	0x0100
        /*01e2*/ 	.byte	0x04
	.zero		1


	//   ....[13]....
        /*01e4*/ 	.word	0x00000730
        /*01e8*/ 	.word	0x000000ff
        /*01ec*/ 	.word	0x00000080
        /*01f0*/ 	.short	0x0100
        /*01f2*/ 	.byte	0x04
	.zero		1


	//   ....[14]....
        /*01f4*/ 	.word	0x00000740
        /*01f8*/ 	.word	0x000000ff
        /*01fc*/ 	.word	0x00000038
        /*0200*/ 	.short	0x0100
        /*0202*/ 	.byte	0x04
	.zero		1


	//   ....[15]....
        /*0204*/ 	.word	0x00000750
        /*0208*/ 	.word	0x000000ff
        /*020c*/ 	.word	0x00000088
        /*0210*/ 	.short	0x0100
        /*0212*/ 	.byte	0x04
	.zero		1


	//   ....[16]....
        /*0214*/ 	.word	0x00000760
        /*0218*/ 	.word	0x000000ff
        /*021c*/ 	.word	0x00000040
        /*0220*/ 	.short	0x0100
        /*0222*/ 	.byte	0x04
	.zero		1


	//   ....[17]....
        /*0224*/ 	.word	0x00000770
        /*0228*/ 	.word	0x000000ff
        /*022c*/ 	.word	0x00000090
        /*0230*/ 	.short	0x0100
        /*0232*/ 	.byte	0x04
	.zero		1


	//   ....[18]....
        /*0234*/ 	.word	0x00000780
        /*0238*/ 	.word	0x000000ff
        /*023c*/ 	.word	0x00000048
        /*0240*/ 	.short	0x0100
        /*0242*/ 	.byte	0x04
	.zero		1


	//   ....[19]....
        /*0244*/ 	.word	0x00000790
        /*0248*/ 	.word	0x000000ff
        /*024c*/ 	.word	0x00000098
        /*0250*/ 	.short	0x0100
        /*0252*/ 	.byte	0x04
	.zero		1


	//   ....[20]....
        /*0254*/ 	.word	0x000008c0
        /*0258*/ 	.word	0x000000ff
        /*025c*/ 	.word	0x000000a0
        /*0260*/ 	.short	0x0100
        /*0262*/ 	.byte	0x04
	.zero		1


	//   ....[21]....
        /*0264*/ 	.word	0x000008d0
        /*0268*/ 	.word	0x000000ff
        /*026c*/ 	.word	0x000000c0
        /*0270*/ 	.short	0x0100
        /*0272*/ 	.byte	0x04
	.zero		1


	//   ....[22]....
        /*0274*/ 	.word	0x000008e0
        /*0278*/ 	.word	0x000000ff
        /*027c*/ 	.word	0x000000a8
        /*0280*/ 	.short	0x0100
        /*0282*/ 	.byte	0x04
	.zero		1


	//   ....[23]....
        /*0284*/ 	.word	0x000008f0
        /*0288*/ 	.word	0x000000ff
        /*028c*/ 	.word	0x000000c8
        /*0290*/ 	.short	0x0100
        /*0292*/ 	.byte	0x04
	.zero		1


	//   ....[24]....
        /*0294*/ 	.word	0x00000900
        /*0298*/ 	.word	0x000000ff
        /*029c*/ 	.word	0x000000b0
        /*02a0*/ 	.short	0x0100
        /*02a2*/ 	.byte	0x04
	.zero		1


	//   ....[25]....
        /*02a4*/ 	.word	0x00000910
        /*02a8*/ 	.word	0x000000ff
        /*02ac*/ 	.word	0x000000d0
        /*02b0*/ 	.short	0x0100
        /*02b2*/ 	.byte	0x04
	.zero		1


	//   ....[26]....
        /*02b4*/ 	.word	0x00000920
        /*02b8*/ 	.word	0x000000ff
        /*02bc*/ 	.word	0x000000b8
        /*02c0*/ 	.short	0x0100
        /*02c2*/ 	.byte	0x04
	.zero		1


	//   ....[27]....
        /*02c4*/ 	.word	0x00000930
        /*02c8*/ 	.word	0x000000ff
        /*02cc*/ 	.word	0x000000d8
        /*02d0*/ 	.short	0x0100
        /*02d2*/ 	.byte	0x04
	.zero		1


	//   ....[28]....
        /*02d4*/ 	.word	0x00000a10
        /*02d8*/ 	.word	0x000000ff
        /*02dc*/ 	.word	0x000000e0
        /*02e0*/ 	.short	0x0100
        /*02e2*/ 	.byte	0x06
	.zero		1


	//   ....[29]....
        /*02e4*/ 	.word	0x00000a20
        /*02e8*/ 	.word	0x000000ff
        /*02ec*/ 	.word	0x000000e8
        /*02f0*/ 	.short	0x0100
        /*02f2*/ 	.byte	0x06
	.zero		1


	//   ....[30]....
        /*02f4*/ 	.word	0x00000b50
        /*02f8*/ 	.word	0x000000ff
        /*02fc*/ 	.word	0x000000f0
        /*0300*/ 	.short	0x0100
        /*0302*/ 	.byte	0x06
	.zero		1


	//   ....[31]....
        /*0304*/ 	.word	0x00000b60
        /*0308*/ 	.word	0x000000ff
        /*030c*/ 	.word	0x00000100
        /*0310*/ 	.short	0x0100
        /*0312*/ 	.byte	0x06
	.zero		1


	//   ....[32]....
        /*0314*/ 	.word	0x00000b70
        /*0318*/ 	.word	0x000000ff
        /*031c*/ 	.word	0x000000f8
        /*0320*/ 	.short	0x0100
        /*0322*/ 	.byte	0x06
	.zero		1


	//   ....[33]....
        /*0324*/ 	.word	0x00000b80
        /*0328*/ 	.word	0x000000ff
        /*032c*/ 	.word	0x00000108
        /*0330*/ 	.short	0x0100
        /*0332*/ 	.byte	0x06
	.zero		1


	//   ....[34]....
        /*0334*/ 	.word	0x00000ca0
        /*0338*/ 	.word	0x000000ff
        /*033c*/ 	.word	0x00000110
        /*0340*/ 	.short	0x0100
        /*0342*/ 	.byte	0x04
	.zero		1


	//   ....[35]....
        /*0344*/ 	.word	0x00000cb0
        /*0348*/ 	.word	0x000000ff
        /*034c*/ 	.word	0x00000120
        /*0350*/ 	.short	0x0100
        /*0352*/ 	.byte	0x04
	.zero		1


	//   ....[36]....
        /*0354*/ 	.word	0x00000cc0
        /*0358*/ 	.word	0x000000ff
        /*035c*/ 	.word	0x00000118
        /*0360*/ 	.short	0x0100
        /*0362*/ 	.byte	0x04
	.zero		1


	//   ....[37]....
        /*0364*/ 	.word	0x00000cd0
        /*0368*/ 	.word	0x000000ff
        /*036c*/ 	.word	0x00000128
        /*0370*/ 	.short	0x0100
        /*0372*/ 	.byte	0x04
	.zero		1


	//   ....[38]....
        /*0374*/ 	.word	0x00000dc0
        /*0378*/ 	.word	0x000000ff
        /*037c*/ 	.word	0x00000130
        /*0380*/ 	.short	0x0100
        /*0382*/ 	.byte	0x04
	.zero		1


	//   ....[39]....
        /*0384*/ 	.word	0x00000dd0
        /*0388*/ 	.word	0x000000ff
        /*038c*/ 	.word	0x00000140
        /*0390*/ 	.short	0x0100
        /*0392*/ 	.byte	0x04
	.zero		1


	//   ....[40]....
        /*0394*/ 	.word	0x00000de0
        /*0398*/ 	.word	0x000000ff
        /*039c*/ 	.word	0x00000138
        /*03a0*/ 	.short	0x0100
        /*03a2*/ 	.byte	0x04
	.zero		1


	//   ....[41]....
        /*03a4*/ 	.word	0x00000df0
        /*03a8*/ 	.word	0x000000ff
        /*03ac*/ 	.word	0x00000148
        /*03b0*/ 	.short	0x0100
        /*03b2*/ 	.byte	0x04
	.zero		1


	//   ....[42]....
        /*03b4*/ 	.word	0x00000ef0
        /*03b8*/ 	.word	0x000000ff
        /*03bc*/ 	.word	0x00000150
        /*03c0*/ 	.short	0x0100
        /*03c2*/ 	.byte	0x06
	.zero		1


	//   ....[43]....
        /*03c4*/ 	.word	0x00001b10
        /*03c8*/ 	.word	0x00000003
        /*03cc*/ 	.word	0x00000140
        /*03d0*/ 	.short	0x010a
        /*03d2*/ 	.byte	0xff
	.zero		1


	//   ....[44]....
        /*03d4*/ 	.word	0x00001b40
        /*03d8*/ 	.word	0x00000003
        /*03dc*/ 	.word	0x00000130
        /*03e0*/ 	.short	0x0101
        /*03e2*/ 	.byte	0xff
	.zero		1


	//   ....[45]....
        /*03e4*/ 	.word	0x00001c00
        /*03e8*/ 	.word	0x000000ff
        /*03ec*/ 	.word	0x00000050
        /*03f0*/ 	.short	0x010a
        /*03f2*/ 	.byte	0x04
	.zero		1


	//   ....[46]....
        /*03f4*/ 	.word	0x00001cd0
        /*03f8*/ 	.word	0x000000ff
        /*03fc*/ 	.word	0x00000050
        /*0400*/ 	.short	0x010a
        /*0402*/ 	.byte	0x21
	.zero		1


	//   ....[47]....
        /*0404*/ 	.word	0x00001e80
        /*0408*/ 	.word	0x000000ff
        /*040c*/ 	.word	0x00000050
        /*0410*/ 	.short	0x010a
        /*0412*/ 	.byte	0x05
	.zero		1


	//   ....[48]....
        /*0414*/ 	.word	0x00001f90
        /*0418*/ 	.word	0x000000ff
        /*041c*/ 	.word	0x000000e8
        /*0420*/ 	.short	0x0101
        /*0422*/ 	.byte	0x06
	.zero		1


	//   ....[49]....
        /*0424*/ 	.word	0x00001fb0
        /*0428*/ 	.word	0x000000ff
        /*042c*/ 	.word	0x00000050
        /*0430*/ 	.short	0x010a
        /*0432*/ 	.byte	0x04
	.zero		1


	//   ....[50]....
        /*0434*/ 	.word	0x00002030
        /*0438*/ 	.word	0x000000ff
        /*043c*/ 	.word	0x00000050
        /*0440*/ 	.short	0x010a
        /*0442*/ 	.byte	0x11
	.zero		1


	//   ....[51]....
        /*0444*/ 	.word	0x000021c0
        /*0448*/ 	.word	0x000000ff
        /*044c*/ 	.word	0x00000050
        /*0450*/ 	.short	0x010a
        /*0452*/ 	.byte	0x05
	.zero		1


	//   ....[52]....
        /*0454*/ 	.word	0x00002320
        /*0458*/ 	.word	0x00000003
        /*045c*/ 	.word	0x000000f0
        /*0460*/ 	.short	0x010a
        /*0462*/ 	.byte	0xff
	.zero		1


	//   ....[53]....
        /*0464*/ 	.word	0x00002470
        /*0468*/ 	.word	0x00000000
        /*046c*/ 	.word	0x00000000
        /*0470*/ 	.short	0x0101
        /*0472*/ 	.byte	0xff
	.zero		1


	//   ....[54]....
        /*0474*/ 	.word	0x00002a20
        /*0478*/ 	.word	0x000000ff
        /*047c*/ 	.word	0x00000000
        /*0480*/ 	.short	0x010a
        /*0482*/ 	.byte	0x04
	.zero		1


	//   ....[55]....
        /*0484*/ 	.word	0x00002ab0
        /*0488*/ 	.word	0x000000ff
        /*048c*/ 	.word	0x00000000
        /*0490*/ 	.short	0x010a
        /*0492*/ 	.byte	0x05
	.zero		1


	//   ....[56]....
        /*0494*/ 	.word	0x00002b40
        /*0498*/ 	.word	0x000000ff
        /*049c*/ 	.word	0x00000000
        /*04a0*/ 	.short	0x010a
        /*04a2*/ 	.byte	0x05
	.zero		1


	//   ....[57]....
        /*04a4*/ 	.word	0x00002bd0
        /*04a8*/ 	.word	0x000000ff
        /*04ac*/ 	.word	0x00000000
        /*04b0*/ 	.short	0x010a
        /*04b2*/ 	.byte	0x05
	.zero		1


	//   ....[58]....
        /*04b4*/ 	.word	0x00002c60
        /*04b8*/ 	.word	0x000000ff
        /*04bc*/ 	.word	0x00000000
        /*04c0*/ 	.short	0x010a
        /*04c2*/ 	.byte	0x05
	.zero		1


	//   ....[59]....
        /*04c4*/ 	.word	0x00002cf0
        /*04c8*/ 	.word	0x000000ff
        /*04cc*/ 	.word	0x00000000
        /*04d0*/ 	.short	0x010a
        /*04d2*/ 	.byte	0x05
	.zero		1


	//   ....[60]....
        /*04d4*/ 	.word	0x00002d80
        /*04d8*/ 	.word	0x000000ff
        /*04dc*/ 	.word	0x00000000
        /*04e0*/ 	.short	0x010a
        /*04e2*/ 	.byte	0x05
	.zero		1


	//   ....[61]....
        /*04e4*/ 	.word	0x00002e10
        /*04e8*/ 	.word	0x000000ff
        /*04ec*/ 	.word	0x00000000
        /*04f0*/ 	.short	0x010a
        /*04f2*/ 	.byte	0x05
	.zero		1


	//   ....[62]....
        /*04f4*/ 	.word	0x00002ea0
        /*04f8*/ 	.word	0x000000ff
        /*04fc*/ 	.word	0x00000000
        /*0500*/ 	.short	0x010a
        /*0502*/ 	.byte	0x05
	.zero		1


	//   ....[63]....
        /*0504*/ 	.word	0x00002f40
        /*0508*/ 	.word	0x00000000
        /*050c*/ 	.word	0x00000000
        /*0510*/ 	.short	0x010a
        /*0512*/ 	.byte	0xff
	.zero		1


	//   ....[64]....
        /*0514*/ 	.word	0x00003060
        /*0518*/ 	.word	0x00000002
        /*051c*/ 	.word	0x00000130
        /*0520*/ 	.short	0x010a
        /*0522*/ 	.byte	0xff
	.zero		1


	//   ....[65]....
        /*0524*/ 	.word	0x000030c0
        /*0528*/ 	.word	0x00000004
        /*052c*/ 	.word	0x00000000
        /*0530*/ 	.short	0x0101
        /*0532*/ 	.byte	0xff
	.zero		1


	//   ....[66]....
        /*0534*/ 	.word	0x000030e0
        /*0538*/ 	.word	0x000000ff
        /*053c*/ 	.word	0x00000100
        /*0540*/ 	.short	0x010a
        /*0542*/ 	.byte	0x04
	.zero		1


	//   ....[67]....
        /*0544*/ 	.word	0x00003200
        /*0548*/ 	.word	0x00000002
        /*054c*/ 	.word	0x000000f0
        /*0550*/ 	.short	0x010a
        /*0552*/ 	.byte	0xff
	.zero		1


	//   ....[68]....
        /*0554*/ 	.word	0x00003310
        /*0558*/ 	.word	0x00000002
        /*055c*/ 	.word	0x00000000
        /*0560*/ 	.short	0x0101
        /*0562*/ 	.byte	0xff
	.zero		1


	//   ....[69]....
        /*0564*/ 	.word	0x000033a0
        /*0568*/ 	.word	0x000000ff
        /*056c*/ 	.word	0x00000100
        /*0570*/ 	.short	0x0106
        /*0572*/ 	.byte	0x04
	.zero		1


	//   ....[70]....
        /*0574*/ 	.word	0x000033c0
        /*0578*/ 	.word	0x000000ff
        /*057c*/ 	.word	0x00000100
        /*0580*/ 	.short	0x010a
        /*0582*/ 	.byte	0x04
	.zero		1


	//   ....[71]....
        /*0584*/ 	.word	0x00003450
        /*0588*/ 	.word	0x000000ff
        /*058c*/ 	.word	0x00000100
        /*0590*/ 	.short	0x0106
        /*0592*/ 	.byte	0x07
	.zero		1


	//   ....[72]....
        /*0594*/ 	.word	0x00003490
        /*0598*/ 	.word	0x00000000
        /*059c*/ 	.word	0x00000100
        /*05a0*/ 	.short	0x010a
        /*05a2*/ 	.byte	0xff
	.zero		1


	//   ....[73]....
        /*05a4*/ 	.word	0x000036d0
        /*05a8*/ 	.word	0x000000ff
        /*05ac*/ 	.word	0x00000008
        /*05b0*/ 	.short	0x010a
        /*05b2*/ 	.byte	0x05
	.zero		1


	//   ....[74]....
        /*05b4*/ 	.word	0x000036f0
        /*05b8*/ 	.word	0x000000ff
        /*05bc*/ 	.word	0x00000008
        /*05c0*/ 	.short	0x010a
        /*05c2*/ 	.byte	0x05
	.zero		1


	//   ....[75]....
        /*05c4*/ 	.word	0x00003880
        /*05c8*/ 	.word	0x000000ff
        /*05cc*/ 	.word	0x00000008
        /*05d0*/ 	.short	0x010a
        /*05d2*/ 	.byte	0x05
	.zero		1


	//   ....[76]....
        /*05d4*/ 	.word	0x000038a0
        /*05d8*/ 	.word	0x000000ff
        /*05dc*/ 	.word	0x00000008
        /*05e0*/ 	.short	0x010a
        /*05e2*/ 	.byte	0x05
	.zero		1


	//   ....[77]....
        /*05e4*/ 	.word	0x00003960
        /*05e8*/ 	.word	0x000000ff
        /*05ec*/ 	.word	0x00000000
        /*05f0*/ 	.short	0x0101
        /*05f2*/ 	.byte	0x04
	.zero		1


	//   ....[78]....
        /*05f4*/ 	.word	0x00003c60
        /*05f8*/ 	.word	0x00000000
        /*05fc*/ 	.word	0x000000f0
        /*0600*/ 	.short	0x010a
        /*0602*/ 	.byte	0xff
	.zero		1


	//   ....[79]....
        /*0604*/ 	.word	0x00003d20
        /*0608*/ 	.word	0x00000000
        /*060c*/ 	.word	0x00000000
        /*0610*/ 	.short	0x0101
        /*0612*/ 	.byte	0xff
	.zero		1


	//   ....[80]....
        /*0614*/ 	.word	0x00003de0
        /*0618*/ 	.word	0x000000ff
        /*061c*/ 	.word	0x00000000
        /*0620*/ 	.short	0x010a
        /*0622*/ 	.byte	0x04
	.zero		1


	//   ....[81]....
        /*0624*/ 	.word	0x00003df0
        /*0628*/ 	.word	0x000000ff
        /*062c*/ 	.word	0x00000120
        /*0630*/ 	.short	0x010a
        /*0632*/ 	.byte	0x17
	.zero		1


	//   ....[82]....
        /*0634*/ 	.word	0x00003ea0
        /*0638*/ 	.word	0x000000ff
        /*063c*/ 	.word	0x00000000
        /*0640*/ 	.short	0x010a
        /*0642*/ 	.byte	0x05
	.zero		1


	//   ....[83]....
        /*0644*/ 	.word	0x00003fe0
        /*0648*/ 	.word	0x000000ff
        /*064c*/ 	.word	0x00000000
        /*0650*/ 	.short	0x010a
        /*0652*/ 	.byte	0x04
	.zero		1


	//   ....[84]....
        /*0654*/ 	.word	0x00004230
        /*0658*/ 	.word	0x000000ff
        /*065c*/ 	.word	0x00000000
        /*0660*/ 	.short	0x010a
        /*0662*/ 	.byte	0x04
	.zero		1


	//   ....[85]....
        /*0664*/ 	.word	0x000042d0
        /*0668*/ 	.word	0x00000000
        /*066c*/ 	.word	0x00000000
        /*0670*/ 	.short	0x010a
        /*0672*/ 	.byte	0xff
	.zero		1


	//   ....[86]....
        /*0674*/ 	.word	0x00004310
        /*0678*/ 	.word	0x00000000
        /*067c*/ 	.word	0x00000000
        /*0680*/ 	.short	0x010a
        /*0682*/ 	.byte	0xff
	.zero		1


	//   ....[87]....
        /*0684*/ 	.word	0x00004380
        /*0688*/ 	.word	0x000000ff
        /*068c*/ 	.word	0x00000000
        /*0690*/ 	.short	0x0101
        /*0692*/ 	.byte	0x04
	.zero		1


	//   ....[88]....
        /*0694*/ 	.word	0x000043c0
        /*0698*/ 	.word	0x000000ff
        /*069c*/ 	.word	0x00000150
        /*06a0*/ 	.short	0x010a
        /*06a2*/ 	.byte	0x11
	.zero		1


	//   ....[89]....
        /*06a4*/ 	.word	0x00004410
        /*06a8*/ 	.word	0x000000ff
        /*06ac*/ 	.word	0x00000000
        /*06b0*/ 	.short	0x0101
        /*06b2*/ 	.byte	0x04
	.zero		1


	//   ....[90]....
        /*06b4*/ 	.word	0x000048b0
        /*06b8*/ 	.word	0x0000000c
        /*06bc*/ 	.word	0x000000f0
        /*06c0*/ 	.short	0x010a
        /*06c2*/ 	.byte	0xff
	.zero		1


	//   ....[91]....
        /*06c4*/ 	.word	0x00004a20
        /*06c8*/ 	.word	0x00000000
        /*06cc*/ 	.word	0x00000000
        /*06d0*/ 	.short	0x0101
        /*06d2*/ 	.byte	0xff
	.zero		1


	//   ....[92]....
        /*06d4*/ 	.word	0x00004eb0
        /*06d8*/ 	.word	0x000000ff
        /*06dc*/ 	.word	0x000000e8
        /*06e0*/ 	.short	0x010a
        /*06e2*/ 	.byte	0x15
	.zero		1


	//   ....[93]....
        /*06e4*/ 	.word	0x00005030
        /*06e8*/ 	.word	0x000000ff
        /*06ec*/ 	.word	0x000000c0
        /*06f0*/ 	.short	0x010a
        /*06f2*/ 	.byte	0x15
	.zero		1


	//   ....[94]....
        /*06f4*/ 	.word	0x000051b0
        /*06f8*/ 	.word	0x000000ff
        /*06fc*/ 	.word	0x000000a0
        /*0700*/ 	.short	0x010b
        /*0702*/ 	.byte	0x15
	.zero		1


	//   ....[95]....
        /*0704*/ 	.word	0x000051c0
        /*0708*/ 	.word	0x000000ff
        /*070c*/ 	.word	0x00000000
        /*0710*/ 	.short	0x0101
        /*0712*/ 	.byte	0x06
	.zero		1


	//   ....[96]....
        /*0714*/ 	.word	0x000051d0
        /*0718*/ 	.word	0x000000ff
        /*071c*/ 	.word	0x000000c8
        /*0720*/ 	.short	0x010a
        /*0722*/ 	.byte	0x15
	.zero		1


	//   ....[97]....
        /*0724*/ 	.word	0x00005330
        /*0728*/ 	.word	0x000000ff
        /*072c*/ 	.word	0x000000a8
        /*0730*/ 	.short	0x010b
        /*0732*/ 	.byte	0x15
	.zero		1


	//   ....[98]....
        /*0734*/ 	.word	0x00005340
        /*0738*/ 	.word	0x000000ff
        /*073c*/ 	.word	0x00000000
        /*0740*/ 	.short	0x0101
        /*0742*/ 	.byte	0x06
	.zero		1


	//   ....[99]....
        /*0744*/ 	.word	0x00005350
        /*0748*/ 	.word	0x000000ff
        /*074c*/ 	.word	0x000000d0
        /*0750*/ 	.short	0x010a
        /*0752*/ 	.byte	0x15
	.zero		1


	//   ....[100]....
        /*0754*/ 	.word	0x000054a0
        /*0758*/ 	.word	0x000000ff
        /*075c*/ 	.word	0x000000b0
        /*0760*/ 	.short	0x010b
        /*0762*/ 	.byte	0x15
	.zero		1


	//   ....[101]....
        /*0764*/ 	.word	0x000054b0
        /*0768*/ 	.word	0x000000ff
        /*076c*/ 	.word	0x00000000
        /*0770*/ 	.short	0x0101
        /*0772*/ 	.byte	0x06
	.zero		1


	//   ....[102]....
        /*0774*/ 	.word	0x000054c0
        /*0778*/ 	.word	0x000000ff
        /*077c*/ 	.word	0x000000d8
        /*0780*/ 	.short	0x010a
        /*0782*/ 	.byte	0x15
	.zero		1


	//   ....[103]....
        /*0784*/ 	.word	0x000056b0
        /*0788*/ 	.word	0x000000ff
        /*078c*/ 	.word	0x000000b8
        /*0790*/ 	.short	0x010b
        /*0792*/ 	.byte	0x15
	.zero		1


	//   ....[104]....
        /*0794*/ 	.word	0x000056c0
        /*0798*/ 	.word	0x000000ff
        /*079c*/ 	.word	0x00000000
        /*07a0*/ 	.short	0x0101
        /*07a2*/ 	.byte	0x25
	.zero		1


	//   ....[105]....
        /*07a4*/ 	.word	0x000056f0
        /*07a8*/ 	.word	0x000000ff
        /*07ac*/ 	.word	0x000000c0
        /*07b0*/ 	.short	0x010a
        /*07b2*/ 	.byte	0x15
	.zero		1


	//   ....[106]....
        /*07b4*/ 	.word	0x00005710
        /*07b8*/ 	.word	0x000000ff
        /*07bc*/ 	.word	0x000000c8
        /*07c0*/ 	.short	0x010a
        /*07c2*/ 	.byte	0x15
	.zero		1


	//   ....[107]....
        /*07c4*/ 	.word	0x00005730
        /*07c8*/ 	.word	0x000000ff
        /*07cc*/ 	.word	0x000000d0
        /*07d0*/ 	.short	0x010a
        /*07d2*/ 	.byte	0x15
	.zero		1


	//   ....[108]....
        /*07d4*/ 	.word	0x00005770
        /*07d8*/ 	.word	0x00000000
        /*07dc*/ 	.word	0x000000d8
        /*07e0*/ 	.short	0x010a
        /*07e2*/ 	.byte	0xff
	.zero		1


	//   ....[109]....
        /*07e4*/ 	.word	0x00005aa0
        /*07e8*/ 	.word	0x00000003
        /*07ec*/ 	.word	0x000000f0
        /*07f0*/ 	.short	0x010a
        /*07f2*/ 	.byte	0xff
	.zero		1


	//   ....[110]....
        /*07f4*/ 	.word	0x00005c20
        /*07f8*/ 	.word	0x00000000
        /*07fc*/ 	.word	0x00000000
        /*0800*/ 	.short	0x0101
        /*0802*/ 	.byte	0xff
	.zero		1


	//   ....[111]....
        /*0804*/ 	.word	0x000067a0
        /*0808*/ 	.word	0x000000ff
        /*080c*/ 	.word	0x000000a0
        /*0810*/ 	.short	0x010a
        /*0812*/ 	.byte	0x2c
	.zero		1


	//   ....[112]....
        /*0814*/ 	.word	0x00006840
        /*0818*/ 	.word	0x000000a7
        /*081c*/ 	.word	0x00000110
        /*0820*/ 	.short	0x010a
        /*0822*/ 	.byte	0xff
	.zero		1


	//   ....[113]....
        /*0824*/ 	.word	0x00006970
        /*0828*/ 	.word	0x000000ff
        /*082c*/ 	.word	0x000000a0
        /*0830*/ 	.short	0x010a
        /*0832*/ 	.byte	0x2c
	.zero		1


	//   ....[114]....
        /*0834*/ 	.word	0x00006b40
        /*0838*/ 	.word	0x000000a7
        /*083c*/ 	.word	0x00000110
        /*0840*/ 	.short	0x010a
        /*0842*/ 	.byte	0xff
	.zero		1


	//   ....[115]....
        /*0844*/ 	.word	0x00007dc0
        /*0848*/ 	.word	0x00000000
        /*084c*/ 	.word	0x00000000
        /*0850*/ 	.short	0x0101
        /*0852*/ 	.byte	0xff
	.zero		1


	//   ....[116]....
        /*0854*/ 	.word	0x00007dd0
        /*0858*/ 	.word	0x00000003
        /*085c*/ 	.word	0x000000a0
        /*0860*/ 	.short	0x010a
        /*0862*/ 	.byte	0xff
	.zero		1


	//   ....[117]....
        /*0864*/ 	.word	0x00007eb0
        /*0868*/ 	.word	0x00000003
        /*086c*/ 	.word	0x000000a0
        /*0870*/ 	.short	0x010a
        /*0872*/ 	.byte	0xff
	.zero		1


	//   ....[118]....
        /*0874*/ 	.word	0x000091f0
        /*0878*/ 	.word	0x0000004d
        /*087c*/ 	.word	0x00000000
        /*0880*/ 	.short	0x0101
        /*0882*/ 	.byte	0xff
	.zero		1


	//   ....[119]....
        /*0884*/ 	.word	0x00009210
        /*0888*/ 	.word	0x00000000
        /*088c*/ 	.word	0x000000a0
        /*0890*/ 	.short	0x010a
        /*0892*/ 	.byte	0xff
	.zero		1


	//   ....[120]....
        /*0894*/ 	.word	0x000092e0
        /*0898*/ 	.word	0x00000000
        /*089c*/ 	.word	0x000000a0
        /*08a0*/ 	.short	0x010a
        /*08a2*/ 	.byte	0xff
	.zero		1


	//   ....[121]....
        /*08a4*/ 	.word	0x0000a620
        /*08a8*/ 	.word	0x0000004a
        /*08ac*/ 	.word	0x00000000
        /*08b0*/ 	.short	0x0101
        /*08b2*/ 	.byte	0xff
	.zero		1


	//   ....[122]....
        /*08b4*/ 	.word	0x0000a640
        /*08b8*/ 	.word	0x00000003
        /*08bc*/ 	.word	0x000000a0
        /*08c0*/ 	.short	0x010a
        /*08c2*/ 	.byte	0xff
	.zero		1


	//   ....[123]....
        /*08c4*/ 	.word	0x0000a710
        /*08c8*/ 	.word	0x00000003
        /*08cc*/ 	.word	0x000000a0
        /*08d0*/ 	.short	0x010a
        /*08d2*/ 	.byte	0xff
	.zero		1


	//   ....[124]....
        /*08d4*/ 	.word	0x0000aa60
        /*08d8*/ 	.word	0x000000a7
        /*08dc*/ 	.word	0x00000000
        /*08e0*/ 	.short	0x0101
        /*08e2*/ 	.byte	0xff
	.zero		1


	//   ....[125]....
        /*08e4*/ 	.word	0x0000ba90
        /*08e8*/ 	.word	0x00000000
        /*08ec*/ 	.word	0x00000000
        /*08f0*/ 	.short	0x0101
        /*08f2*/ 	.byte	0xff
	.zero		1


	//   ....[126]....
        /*08f4*/ 	.word	0x0000bd30
        /*08f8*/ 	.word	0x000000ff
        /*08fc*/ 	.word	0x00000000
        /*0900*/ 	.short	0x0101
        /*0902*/ 	.byte	0x06
	.zero		1


	//   ....[127]....
        /*0904*/ 	.word	0x0000bd50
        /*0908*/ 	.word	0x00000003
        /*090c*/ 	.word	0x00000140
        /*0910*/ 	.short	0x010a
        /*0912*/ 	.byte	0xff
	.zero		1


	//   ....[128]....
        /*0914*/ 	.word	0x0000bdb0
        /*0918*/ 	.word	0x00000000
        /*091c*/ 	.word	0x00000050
        /*0920*/ 	.short	0x010a
        /*0922*/ 	.byte	0xff
	.zero		1


	//   ....[129]....
        /*0924*/ 	.word	0x0000be10
        /*0928*/ 	.word	0x00000000
        /*092c*/ 	.word	0x00000050
        /*0930*/ 	.short	0x010a
        /*0932*/ 	.byte	0xff
	.zero		1


	//   ....[130]....
        /*0934*/ 	.word	0x0000be60
        /*0938*/ 	.word	0x00000003
        /*093c*/ 	.word	0x000000f0
        /*0940*/ 	.short	0x010a
        /*0942*/ 	.byte	0xff
	.zero		1


	//   ....[131]....
        /*0944*/ 	.word	0x0000bec0
        /*0948*/ 	.word	0x00000000
        /*094c*/ 	.word	0x00000000
        /*0950*/ 	.short	0x010a
        /*0952*/ 	.byte	0xff
	.zero		1


	//   ....[132]....
        /*0954*/ 	.word	0x0000bf20
        /*0958*/ 	.word	0x00000000
        /*095c*/ 	.word	0x00000000
        /*0960*/ 	.short	0x010a
        /*0962*/ 	.byte	0xff
	.zero		1


	//   ....[133]....
        /*0964*/ 	.word	0x0000bf80
        /*0968*/ 	.word	0x00000000
        /*096c*/ 	.word	0x00000000
        /*0970*/ 	.short	0x010a
        /*0972*/ 	.byte	0xff
	.zero		1


	//   ....[134]....
        /*0974*/ 	.word	0x0000bfe0
        /*0978*/ 	.word	0x00000000
        /*097c*/ 	.word	0x00000000
        /*0980*/ 	.short	0x010a
        /*0982*/ 	.byte	0xff
	.zero		1


	//   ....[135]....
        /*0984*/ 	.word	0x0000c040
        /*0988*/ 	.word	0x00000000
        /*098c*/ 	.word	0x00000000
        /*0990*/ 	.short	0x010a
        /*0992*/ 	.byte	0xff
	.zero		1


	//   ....[136]....
        /*0994*/ 	.word	0x0000c0a0
        /*0998*/ 	.word	0x00000000
        /*099c*/ 	.word	0x00000000
        /*09a0*/ 	.short	0x010a
        /*09a2*/ 	.byte	0xff
	.zero		1


	//   ....[137]....
        /*09a4*/ 	.word	0x0000c100
        /*09a8*/ 	.word	0x00000000
        /*09ac*/ 	.word	0x00000000
        /*09b0*/ 	.short	0x010a
        /*09b2*/ 	.byte	0xff
	.zero		1


	//   ....[138]....
        /*09b4*/ 	.word	0x0000c160
        /*09b8*/ 	.word	0x00000000
        /*09bc*/ 	.word	0x00000000
        /*09c0*/ 	.short	0x010a
        /*09c2*/ 	.byte	0xff
	.zero		1


	//   ....[139]....
        /*09c4*/ 	.word	0x0000c1c0
        /*09c8*/ 	.word	0x00000000
        /*09cc*/ 	.word	0x00000000
        /*09d0*/ 	.short	0x010a
        /*09d2*/ 	.byte	0xff
	.zero		1


	//   ....[140]....
        /*09d4*/ 	.word	0x0000c210
        /*09d8*/ 	.word	0x00000002
        /*09dc*/ 	.word	0x00000130
        /*09e0*/ 	.short	0x010a
        /*09e2*/ 	.byte	0xff
	.zero		1


	//   ....[141]....
        /*09e4*/ 	.word	0x0000c270
        /*09e8*/ 	.word	0x00000002
        /*09ec*/ 	.word	0x00000100
        /*09f0*/ 	.short	0x010a
        /*09f2*/ 	.byte	0xff
	.zero		1


	//   ....[142]....
        /*09f4*/ 	.word	0x0000c2c0
        /*09f8*/ 	.word	0x00000002
        /*09fc*/ 	.word	0x000000f0
        /*0a00*/ 	.short	0x010a
        /*0a02*/ 	.byte	0xff
	.zero		1


	//   ....[143]....
        /*0a04*/ 	.word	0x0000c320
        /*0a08*/ 	.word	0x00000000
        /*0a0c*/ 	.word	0x00000100
        /*0a10*/ 	.short	0x010a
        /*0a12*/ 	.byte	0xff
	.zero		1


	//   ....[144]....
        /*0a14*/ 	.word	0x0000c380
        /*0a18*/ 	.word	0x00000000
        /*0a1c*/ 	.word	0x00000008
        /*0a20*/ 	.short	0x010a
        /*0a22*/ 	.byte	0xff
	.zero		1


	//   ....[145]....
        /*0a24*/ 	.word	0x0000c460
        /*0a28*/ 	.word	0x00000000
        /*0a2c*/ 	.word	0x00000008
        /*0a30*/ 	.short	0x010a
        /*0a32*/ 	.byte	0xff
	.zero		1


	//   ....[146]....
        /*0a34*/ 	.word	0x0000c4b0
        /*0a38*/ 	.word	0x00000000
        /*0a3c*/ 	.word	0x000000f0
        /*0a40*/ 	.short	0x010a
        /*0a42*/ 	.byte	0xff
	.zero		1


	//   ....[147]....
        /*0a44*/ 	.word	0x0000c510
        /*0a48*/ 	.word	0x00000000
        /*0a4c*/ 	.word	0x00000120
        /*0a50*/ 	.short	0x010a
        /*0a52*/ 	.byte	0xff
	.zero		1


	//   ....[148]....
        /*0a54*/ 	.word	0x0000c570
        /*0a58*/ 	.word	0x00000000
        /*0a5c*/ 	.word	0x00000000
        /*0a60*/ 	.short	0x010a
        /*0a62*/ 	.byte	0xff
	.zero		1


	//   ....[149]....
        /*0a64*/ 	.word	0x0000c5d0
        /*0a68*/ 	.word	0x00000000
        /*0a6c*/ 	.word	0x00000000
        /*0a70*/ 	.short	0x010a
        /*0a72*/ 	.byte	0xff
	.zero		1


	//   ....[150]....
        /*0a74*/ 	.word	0x0000c630
        /*0a78*/ 	.word	0x00000000
        /*0a7c*/ 	.word	0x00000150
        /*0a80*/ 	.short	0x010a
        /*0a82*/ 	.byte	0xff
	.zero		1


	//   ....[151]....
        /*0a84*/ 	.word	0x0000c680
        /*0a88*/ 	.word	0x0000000c
        /*0a8c*/ 	.word	0x000000f0
        /*0a90*/ 	.short	0x010a
        /*0a92*/ 	.byte	0xff
	.zero		1


	//   ....[152]....
        /*0a94*/ 	.word	0x0000c6e0
        /*0a98*/ 	.word	0x00000000
        /*0a9c*/ 	.word	0x000000e8
        /*0aa0*/ 	.short	0x010a
        /*0aa2*/ 	.byte	0xff
	.zero		1


	//   ....[153]....
        /*0aa4*/ 	.word	0x0000c740
        /*0aa8*/ 	.word	0x00000000
        /*0aac*/ 	.word	0x000000c0
        /*0ab0*/ 	.short	0x010a
        /*0ab2*/ 	.byte	0xff
	.zero		1


	//   ....[154]....
        /*0ab4*/ 	.word	0x0000c7a0
        /*0ab8*/ 	.word	0x00000000
        /*0abc*/ 	.word	0x000000c8
        /*0ac0*/ 	.short	0x010a
        /*0ac2*/ 	.byte	0xff
	.zero		1


	//   ....[155]....
        /*0ac4*/ 	.word	0x0000c800
        /*0ac8*/ 	.word	0x00000000
        /*0acc*/ 	.word	0x000000d0
        /*0ad0*/ 	.short	0x010a
        /*0ad2*/ 	.byte	0xff
	.zero		1


	//   ....[156]....
        /*0ad4*/ 	.word	0x0000c860
        /*0ad8*/ 	.word	0x00000000
        /*0adc*/ 	.word	0x000000d8
        /*0ae0*/ 	.short	0x010a
        /*0ae2*/ 	.byte	0xff
	.zero		1


	//   ....[157]....
        /*0ae4*/ 	.word	0x0000c8c0
        /*0ae8*/ 	.word	0x00000000
        /*0aec*/ 	.word	0x000000c0
        /*0af0*/ 	.short	0x010a
        /*0af2*/ 	.byte	0xff
	.zero		1


	//   ....[158]....
        /*0af4*/ 	.word	0x0000c920
        /*0af8*/ 	.word	0x00000000
        /*0afc*/ 	.word	0x000000c8
        /*0b00*/ 	.short	0x010a
        /*0b02*/ 	.byte	0xff
	.zero		1


	//   ....[159]....
        /*0b04*/ 	.word	0x0000c980
        /*0b08*/ 	.word	0x00000000
        /*0b0c*/ 	.word	0x000000d0
        /*0b10*/ 	.short	0x010a
        /*0b12*/ 	.byte	0xff
	.zero		1


	//   ....[160]....
        /*0b14*/ 	.word	0x0000c9d0
        /*0b18*/ 	.word	0x00000003
        /*0b1c*/ 	.word	0x000000f0
        /*0b20*/ 	.short	0x010a
        /*0b22*/ 	.byte	0xff
	.zero		1


	//   ....[161]....
        /*0b24*/ 	.word	0x0000ca30
        /*0b28*/ 	.word	0x00000003
        /*0b2c*/ 	.word	0x000000a0
        /*0b30*/ 	.short	0x010a
        /*0b32*/ 	.byte	0xff
	.zero		1


	//   ....[162]....
        /*0b34*/ 	.word	0x0000ca80
        /*0b38*/ 	.word	0x000000a7
        /*0b3c*/ 	.word	0x00000110
        /*0b40*/ 	.short	0x010a
        /*0b42*/ 	.byte	0xff
	.zero		1


	//   ....[163]....
        /*0b44*/ 	.word	0x0000cad0
        /*0b48*/ 	.word	0x00000003
        /*0b4c*/ 	.word	0x000000a0
        /*0b50*/ 	.short	0x010a
        /*0b52*/ 	.byte	0xff
	.zero		1


	//   ....[164]....
        /*0b54*/ 	.word	0x0000cb20
        /*0b58*/ 	.word	0x00000000
        /*0b5c*/ 	.word	0x000000a0
        /*0b60*/ 	.short	0x010a
        /*0b62*/ 	.byte	0xff
	.zero		1


	//   ....[165]....
        /*0b64*/ 	.word	0x0000cb70
        /*0b68*/ 	.word	0x00000003
        /*0b6c*/ 	.word	0x000000a0
        /*0b70*/ 	.short	0x010a
        /*0b72*/ 	.byte	0xff
	.zero		1


	//----- nvinfo : EIATTR_NUM_MBARRIERS
	.align		4
.L_47:
        /*0b74*/ 	.byte	0x03, 0x38
        /*0b76*/ 	.short	0x002b


	//----- nvinfo : EIATTR_EXIT_INSTR_OFFSETS
	.align		4
        /*0b78*/ 	.byte	0x04, 0x1c
        /*0b7a*/ 	.short	(.L_49 - .L_48)


	//   ....[0]....
.L_48:
        /*0b7c*/ 	.word	0x00002f70


	//   ....[1]....
        /*0b80*/ 	.word	0x00003460


	//   ....[2]....
        /*0b84*/ 	.word	0x000034c0


	//   ....[3]....
        /*0b88*/ 	.word	0x00004640


	//   ....[4]....
        /*0b8c*/ 	.word	0x000057a0


	//   ....[5]....
        /*0b90*/ 	.word	0x000057e0


	//   ....[6]....
        /*0b94*/ 	.word	0x0000bc30


	//   ....[7]....
        /*0b98*/ 	.word	0x0000bca0


	//   ....[8]....
        /*0b9c*/ 	.word	0x0000bcd0


	//   ....[9]....
        /*0ba0*/ 	.word	0x0000bd40


	//----- nvinfo : EIATTR_MAX_THREADS
	.align		4
.L_49:
        /*0ba4*/ 	.byte	0x04, 0x05
        /*0ba6*/ 	.short	(.L_51 - .L_50)
.L_50:
        /*0ba8*/ 	.word	0x00000100
        /*0bac*/ 	.word	0x00000001
        /*0bb0*/ 	.word	0x00000001


	//----- nvinfo : EIATTR_CRS_STACK_SIZE
	.align		4
.L_51:
        /*0bb4*/ 	.byte	0x04, 0x1e
        /*0bb6*/ 	.short	(.L_53 - .L_52)
.L_52:
        /*0bb8*/ 	.word	0x00000000


	//----- nvinfo : EIATTR_CBANK_PARAM_SIZE
	.align		4
.L_53:
        /*0bbc*/ 	.byte	0x03, 0x19
        /*0bbe*/ 	.short	0x0800


	//----- nvinfo : EIATTR_PARAM_CBANK
	.align		4
        /*0bc0*/ 	.byte	0x04, 0x0a
        /*0bc2*/ 	.short	(.L_55 - .L_54)
	.align		4
.L_54:
        /*0bc4*/ 	.word	index@(.nv.constant0._ZN7cutlass13device_kernelINS_4gemm6kernel13GemmUniversalIN4cute5tupleIJiiiiEEENS1_10collective13CollectiveMmaINS1_35MainloopSm100TmaUmmaWarpSpecializedILi10ELi2ELi2ENS5_IJNS4_1CILi2EEENSA_ILi4EEENSA_ILi1EEEEEEEENS5_IJNSA_ILi256EEESG_NSA_ILi32EEEEEENS_6half_tENS5_IJlSD_lEEESJ_SK_NS4_8TiledMMAINS4_8MMA_AtomIJNS4_26SM100_MMA_F16BF16_2x1SM_SSISJ_SJ_fLi256ELi256ELNS4_4UMMA5MajorE0ELSP_0ELNSO_7ScaleInE0ELSQ_0EEEEEENS4_6LayoutINS5_IJSD_SD_SD_EEENS5_IJNSA_ILi0EEESV_SV_EEEEENS5_IJNS4_10UnderscoreESY_SY_EEEEENS4_28SM100_TMA_2SM_LOAD_MULTICASTENS4_14ComposedLayoutINS4_7SwizzleILi2ELi4ELi3EEENS4_18smem_ptr_flag_bitsILi16EEENST_INS5_IJNSA_ILi8EEESH_EEENS5_IJSH_SD_EEEEEEEvNS4_8identityENS4_18SM100_TMA_2SM_LOADES1B_vS1C_EENS_8epilogue10collective18CollectiveEpilogueINS1F_23Sm100TmaWarpSpecializedILi4ELi2ELi64ELb1ELb0EEEJNS5_IJNSA_ILi128EEESG_SH_EEENS5_IJNST_IS1K_SD_EENST_INSA_ILi64EEESD_EEEEESJ_SK_SJ_SK_NS1F_6fusion15FusionCallbacksIS1J_NS1Q_17LinearCombinationISJ_fSJ_fLNS_15FloatRoundStyleE2EEES1L_S1P_JEEENS4_5SM1004TMEM4LOAD26SM100_TMEM_LOAD_32dp32b64xENS4_13SM90_TMA_LOADENS12_INS13_ILi3ELi4ELi3EEES16_NST_INS5_IJS17_S1N_EEENS5_IJS1N_SD_EEEEEEENS4_39AutoVectorizingCopyWithAssumedAlignmentILi128EEENS4_14SM90_TMA_STOREES25_S27_S27_EEEvvEEEEvNT_6ParamsE)
        /*0bc8*/ 	.short	0x0380
        /*0bca*/ 	.short	0x0800


	//----- nvinfo : EIATTR_SW_WAR
	.align		4
.L_55:
        /*0bcc*/ 	.byte	0x04, 0x36
        /*0bce*/ 	.short	(.L_57 - .L_56)
.L_56:
        /*0bd0*/ 	.word	0x00000008
.L_57:


//--------------------- .nv.callgraph             --------------------------
	.section	.nv.callgraph,"",@"SHT_CUDA_CALLGRAPH"
	.align	4
	.sectionentsize	8
	.align		4
        /*0000*/ 	.word	0x00000000
	.align		4
        /*0004*/ 	.word	0xffffffff
	.align		4
        /*0008*/ 	.word	index@(_ZN7cutlass13device_kernelINS_4gemm6kernel13GemmUniversalIN4cute5tupleIJiiiiEEENS1_10collective13CollectiveMmaINS1_35MainloopSm100TmaUmmaWarpSpecializedILi10ELi2ELi2ENS5_IJNS4_1CILi2EEENSA_ILi4EEENSA_ILi1EEEEEEEENS5_IJNSA_ILi256EEESG_NSA_ILi32EEEEEENS_6half_tENS5_IJlSD_lEEESJ_SK_NS4_8TiledMMAINS4_8MMA_AtomIJNS4_26SM100_MMA_F16BF16_2x1SM_SSISJ_SJ_fLi256ELi256ELNS4_4UMMA5MajorE0ELSP_0ELNSO_7ScaleInE0ELSQ_0EEEEEENS4_6LayoutINS5_IJSD_SD_SD_EEENS5_IJNSA_ILi0EEESV_SV_EEEEENS5_IJNS4_10UnderscoreESY_SY_EEEEENS4_28SM100_TMA_2SM_LOAD_MULTICASTENS4_14ComposedLayoutINS4_7SwizzleILi2ELi4ELi3EEENS4_18smem_ptr_flag_bitsILi16EEENST_INS5_IJNSA_ILi8EEESH_EEENS5_IJSH_SD_EEEEEEEvNS4_8identityENS4_18SM100_TMA_2SM_LOADES1B_vS1C_EENS_8epilogue10collective18CollectiveEpilogueINS1F_23Sm100TmaWarpSpecializedILi4ELi2ELi64ELb1ELb0EEEJNS5_IJNSA_ILi128EEESG_SH_EEENS5_IJNST_IS1K_SD_EENST_INSA_ILi64EEESD_EEEEESJ_SK_SJ_SK_NS1F_6fusion15FusionCallbacksIS1J_NS1Q_17LinearCombinationISJ_fSJ_fLNS_15FloatRoundStyleE2EEES1L_S1P_JEEENS4_5SM1004TMEM4LOAD26SM100_TMEM_LOAD_32dp32b64xENS4_13SM90_TMA_LOADENS12_INS13_ILi3ELi4ELi3EEES16_NST_INS5_IJS17_S1N_EEENS5_IJS1N_SD_EEEEEEENS4_39AutoVectorizingCopyWithAssumedAlignmentILi128EEENS4_14SM90_TMA_STOREES25_S27_S27_EEEvvEEEEvNT_6ParamsE)
	.align		4
        /*000c*/ 	.word	index@(__assertfail)
	.align		4
        /*0010*/ 	.word	0x00000000
	.align		4
        /*0014*/ 	.word	0xfffffffe
	.align		4
        /*0018*/ 	.word	0x00000000
	.align		4
        /*001c*/ 	.word	0xfffffffd
	.align		4
        /*0020*/ 	.word	0x00000000
	.align		4
        /*0024*/ 	.word	0xfffffffc


//--------------------- .nv.constant4             --------------------------
	.section	.nv.constant4,"a",@progbits
	.align	8
	.align		8
.nv.constant4:
        /*0000*/ 	.dword	__assertfail
	.align		8
        /*0008*/ 	.dword	__unnamed_1
	.align		8
        /*0010*/ 	.dword	__unnamed_2
	.align		8
        /*0018*/ 	.dword	_ZN40_INTERNAL_75509676_4_k_cu_453ce3b3_324484cuda3std3__45__cpo5beginE
	.align		8
        /*0020*/ 	.dword	_ZN40_INTERNAL_75509676_4_k_cu_453ce3b3_324484cuda3std3__45__cpo3endE
	.align		8
        /*0028*/ 	.dword	_ZN40_INTERNAL_75509676_4_k_cu_453ce3b3_324484cuda3std3__45__cpo6cbeginE
	.align		8
        /*0030*/ 	.dword	_ZN40_INTERNAL_75509676_4_k_cu_453ce3b3_324484cuda3std3__45__cpo4cendE
	.align		8
        /*0038*/ 	.dword	_ZN40_INTERNAL_75509676_4_k_cu_453ce3b3_324484cuda3std3__442_GLOBAL__N__75509676_4_k_cu_453ce3b3_324486ignoreE
	.align		8
        /*0040*/ 	.dword	_ZN40_INTERNAL_75509676_4_k_cu_453ce3b3_324484cuda3std3__419piecewise_constructE
	.align		8
        /*0048*/ 	.dword	_ZN40_INTERNAL_75509676_4_k_cu_453ce3b3_324484cuda3std3__48in_placeE
	.align		8
        /*0050*/ 	.dword	_ZN40_INTERNAL_75509676_4_k_cu_453ce3b3_324484cuda3std6ranges3__45__cpo4swapE
	.align		8
        /*0058*/ 	.dword	_ZN40_INTERNAL_75509676_4_k_cu_453ce3b3_324484cuda3std6ranges3__45__cpo9iter_moveE
	.align		8
        /*0060*/ 	.dword	_ZN40_INTERNAL_75509676_4_k_cu_453ce3b3_324484cute7productE
	.align		8
        /*0068*/ 	.dword	_ZN40_INTERNAL_75509676_4_k_cu_453ce3b3_324484cute1_E
	.align		8
        /*0070*/ 	.dword	$str$25
	.align		8
        /*0078*/ 	.dword	$str$26
	.align		8
        /*0080*/ 	.dword	$str$27
	.align		8
        /*0088*/ 	.dword	$str$28


//--------------------- .text._ZN7cutlass13device_kernelINS_4gemm6kernel13GemmUniversalIN4cute5tupleIJiiiiEEENS1_10collective13CollectiveMmaINS1_35MainloopSm100TmaUmmaWarpSpecializedILi10ELi2ELi2ENS5_IJNS4_1CILi2EEENSA_ILi4EEENSA_ILi1EEEEEEEENS5_IJNSA_ILi256EEESG_NSA_ILi32EEEEEENS_6half_tENS5_IJlSD_lEEESJ_SK_NS4_8TiledMMAINS4_8MMA_AtomIJNS4_26SM100_MMA_F16BF16_2x1SM_SSISJ_SJ_fLi256ELi256ELNS4_4UMMA5MajorE0ELSP_0ELNSO_7ScaleInE0ELSQ_0EEEEEENS4_6LayoutINS5_IJSD_SD_SD_EEENS5_IJNSA_ILi0EEESV_SV_EEEEENS5_IJNS4_10UnderscoreESY_SY_EEEEENS4_28SM100_TMA_2SM_LOAD_MULTICASTENS4_14ComposedLayoutINS4_7SwizzleILi2ELi4ELi3EEENS4_18smem_ptr_flag_bitsILi16EEENST_INS5_IJNSA_ILi8EEESH_EEENS5_IJSH_SD_EEEEEEEvNS4_8identityENS4_18SM100_TMA_2SM_LOADES1B_vS1C_EENS_8epilogue10collective18CollectiveEpilogueINS1F_23Sm100TmaWarpSpecializedILi4ELi2ELi64ELb1ELb0EEEJNS5_IJNSA_ILi128EEESG_SH_EEENS5_IJNST_IS1K_SD_EENST_INSA_ILi64EEESD_EEEEESJ_SK_SJ_SK_NS1F_6fusion15FusionCallbacksIS1J_NS1Q_17LinearCombinationISJ_fSJ_fLNS_15FloatRoundStyleE2EEES1L_S1P_JEEENS4_5SM1004TMEM4LOAD26SM100_TMEM_LOAD_32dp32b64xENS4_13SM90_TMA_LOADENS12_INS13_ILi3ELi4ELi3EEES16_NST_INS5_IJS17_S1N_EEENS5_IJS1N_SD_EEEEEEENS4_39AutoVectorizingCopyWithAssumedAlignmentILi128EEENS4_14SM90_TMA_STOREES25_S27_S27_EEEvvEEEEvNT_6ParamsE --------------------------
	.section	.text._ZN7cutlass13device_kernelINS_4gemm6kernel13GemmUniversalIN4cute5tupleIJiiiiEEENS1_10collective13CollectiveMmaINS1_35MainloopSm100TmaUmmaWarpSpecializedILi10ELi2ELi2ENS5_IJNS4_1CILi2EEENSA_ILi4EEENSA_ILi1EEEEEEEENS5_IJNSA_ILi256EEESG_NSA_ILi32EEEEEENS_6half_tENS5_IJlSD_lEEESJ_SK_NS4_8TiledMMAINS4_8MMA_AtomIJNS4_26SM100_MMA_F16BF16_2x1SM_SSISJ_SJ_fLi256ELi256ELNS4_4UMMA5MajorE0ELSP_0ELNSO_7ScaleInE0ELSQ_0EEEEEENS4_6LayoutINS5_IJSD_SD_SD_EEENS5_IJNSA_ILi0EEESV_SV_EEEEENS5_IJNS4_10UnderscoreESY_SY_EEEEENS4_28SM100_TMA_2SM_LOAD_MULTICASTENS4_14ComposedLayoutINS4_7SwizzleILi2ELi4ELi3EEENS4_18smem_ptr_flag_bitsILi16EEENST_INS5_IJNSA_ILi8EEESH_EEENS5_IJSH_SD_EEEEEEEvNS4_8identityENS4_18SM100_TMA_2SM_LOADES1B_vS1C_EENS_8epilogue10collective18CollectiveEpilogueINS1F_23Sm100TmaWarpSpecializedILi4ELi2ELi64ELb1ELb0EEEJNS5_IJNSA_ILi128EEESG_SH_EEENS5_IJNST_IS1K_SD_EENST_INSA_ILi64EEESD_EEEEESJ_SK_SJ_SK_NS1F_6fusion15FusionCallbacksIS1J_NS1Q_17LinearCombinationISJ_fSJ_fLNS_15FloatRoundStyleE2EEES1L_S1P_JEEENS4_5SM1004TMEM4LOAD26SM100_TMEM_LOAD_32dp32b64xENS4_13SM90_TMA_LOADENS12_INS13_ILi3ELi4ELi3EEES16_NST_INS5_IJS17_S1N_EEENS5_IJS1N_SD_EEEEEEENS4_39AutoVectorizingCopyWithAssumedAlignmentILi128EEENS4_14SM90_TMA_STOREES25_S27_S27_EEEvvEEEEvNT_6ParamsE,"ax",@progbits
	.align	128
.text._ZN7cutlass13device_kernelINS_4gemm6kernel13GemmUniversalIN4cute5tupleIJiiiiEEENS1_10collective13CollectiveMmaINS1_35MainloopSm100TmaUmmaWarpSpecializedILi10ELi2ELi2ENS5_IJNS4_1CILi2EEENSA_ILi4EEENSA_ILi1EEEEEEEENS5_IJNSA_ILi256EEESG_NSA_ILi32EEEEEENS_6half_tENS5_IJlSD_lEEESJ_SK_NS4_8TiledMMAINS4_8MMA_AtomIJNS4_26SM100_MMA_F16BF16_2x1SM_SSISJ_SJ_fLi256ELi256ELNS4_4UMMA5MajorE0ELSP_0ELNSO_7ScaleInE0ELSQ_0EEEEEENS4_6LayoutINS5_IJSD_SD_SD_EEENS5_IJNSA_ILi0EEESV_SV_EEEEENS5_IJNS4_10UnderscoreESY_SY_EEEEENS4_28SM100_TMA_2SM_LOAD_MULTICASTENS4_14ComposedLayoutINS4_7SwizzleILi2ELi4ELi3EEENS4_18smem_ptr_flag_bitsILi16EEENST_INS5_IJNSA_ILi8EEESH_EEENS5_IJSH_SD_EEEEEEEvNS4_8identityENS4_18SM100_TMA_2SM_LOADES1B_vS1C_EENS_8epilogue10collective18CollectiveEpilogueINS1F_23Sm100TmaWarpSpecializedILi4ELi2ELi64ELb1ELb0EEEJNS5_IJNSA_ILi128EEESG_SH_EEENS5_IJNST_IS1K_SD_EENST_INSA_ILi64EEESD_EEEEESJ_SK_SJ_SK_NS1F_6fusion15FusionCallbacksIS1J_NS1Q_17LinearCombinationISJ_fSJ_fLNS_15FloatRoundStyleE2EEES1L_S1P_JEEENS4_5SM1004TMEM4LOAD26SM100_TMEM_LOAD_32dp32b64xENS4_13SM90_TMA_LOADENS12_INS13_ILi3ELi4ELi3EEES16_NST_INS5_IJS17_S1N_EEENS5_IJS1N_SD_EEEEEEENS4_39AutoVectorizingCopyWithAssumedAlignmentILi128EEENS4_14SM90_TMA_STOREES25_S27_S27_EEEvvEEEEvNT_6ParamsE:
        .type           _ZN7cutlass13device_kernelINS_4gemm6kernel13GemmUniversalIN4cute5tupleIJiiiiEEENS1_10collective13CollectiveMmaINS1_35MainloopSm100TmaUmmaWarpSpecializedILi10ELi2ELi2ENS5_IJNS4_1CILi2EEENSA_ILi4EEENSA_ILi1EEEEEEEENS5_IJNSA_ILi256EEESG_NSA_ILi32EEEEEENS_6half_tENS5_IJlSD_lEEESJ_SK_NS4_8TiledMMAINS4_8MMA_AtomIJNS4_26SM100_MMA_F16BF16_2x1SM_SSISJ_SJ_fLi256ELi256ELNS4_4UMMA5MajorE0ELSP_0ELNSO_7ScaleInE0ELSQ_0EEEEEENS4_6LayoutINS5_IJSD_SD_SD_EEENS5_IJNSA_ILi0EEESV_SV_EEEEENS5_IJNS4_10UnderscoreESY_SY_EEEEENS4_28SM100_TMA_2SM_LOAD_MULTICASTENS4_14ComposedLayoutINS4_7SwizzleILi2ELi4ELi3EEENS4_18smem_ptr_flag_bitsILi16EEENST_INS5_IJNSA_ILi8EEESH_EEENS5_IJSH_SD_EEEEEEEvNS4_8identityENS4_18SM100_TMA_2SM_LOADES1B_vS1C_EENS_8epilogue10collective18CollectiveEpilogueINS1F_23Sm100TmaWarpSpecializedILi4ELi2ELi64ELb1ELb0EEEJNS5_IJNSA_ILi128EEESG_SH_EEENS5_IJNST_IS1K_SD_EENST_INSA_ILi64EEESD_EEEEESJ_SK_SJ_SK_NS1F_6fusion15FusionCallbacksIS1J_NS1Q_17LinearCombinationISJ_fSJ_fLNS_15FloatRoundStyleE2EEES1L_S1P_JEEENS4_5SM1004TMEM4LOAD26SM100_TMEM_LOAD_32dp32b64xENS4_13SM90_TMA_LOADENS12_INS13_ILi3ELi4ELi3EEES16_NST_INS5_IJS17_S1N_EEENS5_IJS1N_SD_EEEEEEENS4_39AutoVectorizingCopyWithAssumedAlignmentILi128EEENS4_14SM90_TMA_STOREES25_S27_S27_EEEvvEEEEvNT_6ParamsE,@function
        .size           _ZN7cutlass13device_kernelINS_4gemm6kernel13GemmUniversalIN4cute5tupleIJiiiiEEENS1_10collective13CollectiveMmaINS1_35MainloopSm100TmaUmmaWarpSpecializedILi10ELi2ELi2ENS5_IJNS4_1CILi2EEENSA_ILi4EEENSA_ILi1EEEEEEEENS5_IJNSA_ILi256EEESG_NSA_ILi32EEEEEENS_6half_tENS5_IJlSD_lEEESJ_SK_NS4_8TiledMMAINS4_8MMA_AtomIJNS4_26SM100_MMA_F16BF16_2x1SM_SSISJ_SJ_fLi256ELi256ELNS4_4UMMA5MajorE0ELSP_0ELNSO_7ScaleInE0ELSQ_0EEEEEENS4_6LayoutINS5_IJSD_SD_SD_EEENS5_IJNSA_ILi0EEESV_SV_EEEEENS5_IJNS4_10UnderscoreESY_SY_EEEEENS4_28SM100_TMA_2SM_LOAD_MULTICASTENS4_14ComposedLayoutINS4_7SwizzleILi2ELi4ELi3EEENS4_18smem_ptr_flag_bitsILi16EEENST_INS5_IJNSA_ILi8EEESH_EEENS5_IJSH_SD_EEEEEEEvNS4_8identityENS4_18SM100_TMA_2SM_LOADES1B_vS1C_EENS_8epilogue10collective18CollectiveEpilogueINS1F_23Sm100TmaWarpSpecializedILi4ELi2ELi64ELb1ELb0EEEJNS5_IJNSA_ILi128EEESG_SH_EEENS5_IJNST_IS1K_SD_EENST_INSA_ILi64EEESD_EEEEESJ_SK_SJ_SK_NS1F_6fusion15FusionCallbacksIS1J_NS1Q_17LinearCombinationISJ_fSJ_fLNS_15FloatRoundStyleE2EEES1L_S1P_JEEENS4_5SM1004TMEM4LOAD26SM100_TMEM_LOAD_32dp32b64xENS4_13SM90_TMA_LOADENS12_INS13_ILi3ELi4ELi3EEES16_NST_INS5_IJS17_S1N_EEENS5_IJS1N_SD_EEEEEEENS4_39AutoVectorizingCopyWithAssumedAlignmentILi128EEENS4_14SM90_TMA_STOREES25_S27_S27_EEEvvEEEEvNT_6ParamsE,(.L_x_210 - _ZN7cutlass13device_kernelINS_4gemm6kernel13GemmUniversalIN4cute5tupleIJiiiiEEENS1_10collective13CollectiveMmaINS1_35MainloopSm100TmaUmmaWarpSpecializedILi10ELi2ELi2ENS5_IJNS4_1CILi2EEENSA_ILi4EEENSA_ILi1EEEEEEEENS5_IJNSA_ILi256EEESG_NSA_ILi32EEEEEENS_6half_tENS5_IJlSD_lEEESJ_SK_NS4_8TiledMMAINS4_8MMA_AtomIJNS4_26SM100_MMA_F16BF16_2x1SM_SSISJ_SJ_fLi256ELi256ELNS4_4UMMA5MajorE0ELSP_0ELNSO_7ScaleInE0ELSQ_0EEEEEENS4_6LayoutINS5_IJSD_SD_SD_EEENS5_IJNSA_ILi0EEESV_SV_EEEEENS5_IJNS4_10UnderscoreESY_SY_EEEEENS4_28SM100_TMA_2SM_LOAD_MULTICASTENS4_14ComposedLayoutINS4_7SwizzleILi2ELi4ELi3EEENS4_18smem_ptr_flag_bitsILi16EEENST_INS5_IJNSA_ILi8EEESH_EEENS5_IJSH_SD_EEEEEEEvNS4_8identityENS4_18SM100_TMA_2SM_LOADES1B_vS1C_EENS_8epilogue10collective18CollectiveEpilogueINS1F_23Sm100TmaWarpSpecializedILi4ELi2ELi64ELb1ELb0EEEJNS5_IJNSA_ILi128EEESG_SH_EEENS5_IJNST_IS1K_SD_EENST_INSA_ILi64EEESD_EEEEESJ_SK_SJ_SK_NS1F_6fusion15FusionCallbacksIS1J_NS1Q_17LinearCombinationISJ_fSJ_fLNS_15FloatRoundStyleE2EEES1L_S1P_JEEENS4_5SM1004TMEM4LOAD26SM100_TMEM_LOAD_32dp32b64xENS4_13SM90_TMA_LOADENS12_INS13_ILi3ELi4ELi3EEES16_NST_INS5_IJS17_S1N_EEENS5_IJS1N_SD_EEEEEEENS4_39AutoVectorizingCopyWithAssumedAlignmentILi128EEENS4_14SM90_TMA_STOREES25_S27_S27_EEEvvEEEEvNT_6ParamsE)
        .other          _ZN7cutlass13device_kernelINS_4gemm6kernel13GemmUniversalIN4cute5tupleIJiiiiEEENS1_10collective13CollectiveMmaINS1_35MainloopSm100TmaUmmaWarpSpecializedILi10ELi2ELi2ENS5_IJNS4_1CILi2EEENSA_ILi4EEENSA_ILi1EEEEEEEENS5_IJNSA_ILi256EEESG_NSA_ILi32EEEEEENS_6half_tENS5_IJlSD_lEEESJ_SK_NS4_8TiledMMAINS4_8MMA_AtomIJNS4_26SM100_MMA_F16BF16_2x1SM_SSISJ_SJ_fLi256ELi256ELNS4_4UMMA5MajorE0ELSP_0ELNSO_7ScaleInE0ELSQ_0EEEEEENS4_6LayoutINS5_IJSD_SD_SD_EEENS5_IJNSA_ILi0EEESV_SV_EEEEENS5_IJNS4_10UnderscoreESY_SY_EEEEENS4_28SM100_TMA_2SM_LOAD_MULTICASTENS4_14ComposedLayoutINS4_7SwizzleILi2ELi4ELi3EEENS4_18smem_ptr_flag_bitsILi16EEENST_INS5_IJNSA_ILi8EEESH_EEENS5_IJSH_SD_EEEEEEEvNS4_8identityENS4_18SM100_TMA_2SM_LOADES1B_vS1C_EENS_8epilogue10collective18CollectiveEpilogueINS1F_23Sm100TmaWarpSpecializedILi4ELi2ELi64ELb1ELb0EEEJNS5_IJNSA_ILi128EEESG_SH_EEENS5_IJNST_IS1K_SD_EENST_INSA_ILi64EEESD_EEEEESJ_SK_SJ_SK_NS1F_6fusion15FusionCallbacksIS1J_NS1Q_17LinearCombinationISJ_fSJ_fLNS_15FloatRoundStyleE2EEES1L_S1P_JEEENS4_5SM1004TMEM4LOAD26SM100_TMEM_LOAD_32dp32b64xENS4_13SM90_TMA_LOADENS12_INS13_ILi3ELi4ELi3EEES16_NST_INS5_IJS17_S1N_EEENS5_IJS1N_SD_EEEEEEENS4_39AutoVectorizingCopyWithAssumedAlignmentILi128EEENS4_14SM90_TMA_STOREES25_S27_S27_EEEvvEEEEvNT_6ParamsE,@"STO_CUDA_ENTRY STV_DEFAULT"
_ZN7cutlass13device_kernelINS_4gemm6kernel13GemmUniversalIN4cute5tupleIJiiiiEEENS1_10collective13CollectiveMmaINS1_35MainloopSm100TmaUmmaWarpSpecializedILi10ELi2ELi2ENS5_IJNS4_1CILi2EEENSA_ILi4EEENSA_ILi1EEEEEEEENS5_IJNSA_ILi256EEESG_NSA_ILi32EEEEEENS_6half_tENS5_IJlSD_lEEESJ_SK_NS4_8TiledMMAINS4_8MMA_AtomIJNS4_26SM100_MMA_F16BF16_2x1SM_SSISJ_SJ_fLi256ELi256ELNS4_4UMMA5MajorE0ELSP_0ELNSO_7ScaleInE0ELSQ_0EEEEEENS4_6LayoutINS5_IJSD_SD_SD_EEENS5_IJNSA_ILi0EEESV_SV_EEEEENS5_IJNS4_10UnderscoreESY_SY_EEEEENS4_28SM100_TMA_2SM_LOAD_MULTICASTENS4_14ComposedLayoutINS4_7SwizzleILi2ELi4ELi3EEENS4_18smem_ptr_flag_bitsILi16EEENST_INS5_IJNSA_ILi8EEESH_EEENS5_IJSH_SD_EEEEEEEvNS4_8identityENS4_18SM100_TMA_2SM_LOADES1B_vS1C_EENS_8epilogue10collective18CollectiveEpilogueINS1F_23Sm100TmaWarpSpecializedILi4ELi2ELi64ELb1ELb0EEEJNS5_IJNSA_ILi128EEESG_SH_EEENS5_IJNST_IS1K_SD_EENST_INSA_ILi64EEESD_EEEEESJ_SK_SJ_SK_NS1F_6fusion15FusionCallbacksIS1J_NS1Q_17LinearCombinationISJ_fSJ_fLNS_15FloatRoundStyleE2EEES1L_S1P_JEEENS4_5SM1004TMEM4LOAD26SM100_TMEM_LOAD_32dp32b64xENS4_13SM90_TMA_LOADENS12_INS13_ILi3ELi4ELi3EEES16_NST_INS5_IJS17_S1N_EEENS5_IJS1N_SD_EEEEEEENS4_39AutoVectorizingCopyWithAssumedAlignmentILi128EEENS4_14SM90_TMA_STOREES25_S27_S27_EEEvvEEEEvNT_6ParamsE:
[----:B------:R-:W1:Y:S01]  /*0000*/  LDC R1, c[0x0][0x37c] ;  /* 0x0000df00ff017b82 */ /* 0x000e620000000800 */
[----:B------:R-:W2:Y:S01]  /*0010*/  S2R R163, SR_TID.X ;  /* 0x0000000000a37919 */ /* 0x000ea20000002100 */
[----:B------:R-:W3:Y:S06]  /*0020*/  LDCU.64 UR8, c[0x0][0x890] ;  /* 0x00011200ff0877ac */ /* 0x000eec0008000a00 */
[----:B------:R-:W4:Y:S01]  /*0030*/  S2UR UR47, SR_CgaCtaId ;  /* 0x00000000002f79c3 */ /* 0x000f220000008800 */
[----:B------:R-:W-:Y:S02]  /*0040*/  PRMT R150, RZ, 0x7610, R150 ;  /* 0x00007610ff967816 */ /* 0x000fe40000000096 */
[----:B------:R-:W-:-:S02]  /*0050*/  ELECT P0, URZ, PT ;  /* 0x0000000000ff782f */ /* 0x000fc40003800000 */
[----:B---3--:R-:W-:-:S04]  /*0060*/  ISETP.NE.U32.AND P1, PT, RZ, UR8, PT ;  /* 0x00000008ff007c0c */ /* 0x008fc8000bf25070 */
[----:B------:R-:W-:Y:S01]  /*0070*/  ISETP.NE.AND.EX P2, PT, RZ, UR9, PT, P1 ;  /* 0x00000009ff007c0c */ /* 0x000fe2000bf45310 */
[----:B----4-:R-:W-:Y:S02]  /*0080*/  ULOP3.LUT UR33, UR47, 0x1, URZ, 0xc0, !UPT ;  /* 0x000000012f217892 */ /* 0x010fe4000f8ec0ff */
[----:B------:R-:W-:Y:S01]  /*0090*/  ULOP3.LUT UR34, UR47, 0x1, URZ, 0x3c, !UPT ;  /* 0x000000012f227892 */ /* 0x000fe2000f8e3cff */
[----:B--2---:R-:W-:-:S05]  /*00a0*/  SHF.R.U32.HI R151, RZ, 0x5, R163 ;  /* 0x00000005ff977819 */ /* 0x004fca00000116a3 */
[----:B------:R-:W2:Y:S02]  /*00b0*/  SHFL.IDX PT, R0, R151, RZ, 0x1f ;  /* 0x00001fff97007589 */ /* 0x000ea400000e0000 */
[----:B--2---:R-:W-:Y:S02]  /*00c0*/  R2UR UR17, R0 ;  /* 0x00000000001172ca */ /* 0x004fe400000e0000 */
[----:B-1----:R-:W-:Y:S05]  /*00d0*/  @P2 BRA `(.L_x_0) ;  /* 0x0000000000302947 */ /* 0x002fea0003800000 */
[----:B------:R-:W1:Y:S02]  /*00e0*/  LDCU.64 UR4, c[0x0][0x888] ;  /* 0x00011100ff0477ac */ /* 0x000e640008000a00 */
[----:B-1----:R-:W-:-:S04]  /*00f0*/  UISETP.NE.U32.AND UP0, UPT, UR4, URZ, UPT ;  /* 0x000000ff0400728c */ /* 0x002fc8000bf05070 */
[----:B------:R-:W-:-:S09]  /*0100*/  UISETP.NE.AND.EX UP0, UPT, UR5, URZ, UPT, UP0 ;  /* 0x000000ff0500728c */ /* 0x000fd2000bf05300 */
[----:B------:R-:W-:Y:S05]  /*0110*/  BRA.U !UP0, `(.L_x_1) ;  /* 0x0000000108147547 */ /* 0x000fea000b800000 */
[----:B------:R-:W1:Y:S01]  /*0120*/  LDC.64 R2, c[0x0][0x888] ;  /* 0x00022200ff027b82 */ /* 0x000e620000000a00 */
[----:B------:R-:W1:Y:S02]  /*0130*/  LDCU.64 UR4, c[0x0][0x358] ;  /* 0x00006b00ff0477ac */ /* 0x000e640008000a00 */
[----:B-1----:R1:W5:Y:S01]  /*0140*/  LDG.E R73, desc[UR4][R2.64] ;  /* 0x0000000402497981 */ /* 0x002362000c1e1900 */
[----:B------:R-:W-:Y:S01]  /*0150*/  HFMA2 R150, -RZ, RZ, 0, 5.9604644775390625e-08 ;  /* 0x00000001ff967431 */ /* 0x000fe200000001ff */
[----:B------:R-:W-:Y:S05]  /*0160*/  BRA `(.L_x_0) ;  /* 0x00000000000c7947 */ /* 0x000fea0003800000 */
.L_x_1:
[----:B------:R-:W1:Y:S01]  /*0170*/  LDCU UR4, c[0x0][0x880] ;  /* 0x00011000ff0477ac */ /* 0x000e620008000800 */
[----:B------:R-:W-:Y:S01]  /*0180*/  HFMA2 R150, -RZ, RZ, 0, 5.9604644775390625e-08 ;  /* 0x00000001ff967431 */ /* 0x000fe200000001ff */
[----:B-1----:R-:W-:-:S07]  /*0190*/  MOV R73, UR4 ;  /* 0x0000000400497c02 */ /* 0x002fce0008000f00 */
.L_x_0:
[----:B------:R-:W2:Y:S02]  /*01a0*/  LDCU.64 UR4, c[0x0][0x8b0] ;  /* 0x00011600ff0477ac */ /* 0x000ea40008000a00 */
[----:B--2---:R-:W-:-:S04]  /*01b0*/  UISETP.NE.U32.AND UP0, UPT, UR4, URZ, UPT ;  /* 0x000000ff0400728c */ /* 0x004fc8000bf05070 */
[----:B------:R-:W-:-:S09]  /*01c0*/  UISETP.NE.AND.EX UP0, UPT, UR5, URZ, UPT, UP0 ;  /* 0x000000ff0500728c */ /* 0x000fd2000bf05300 */
[----:B------:R-:W-:Y:S05]  /*01d0*/  BRA.U UP0, `(.L_x_2) ;  /* 0x0000000100287547 */ /* 0x000fea000b800000 */
[----:B------:R-:W2:Y:S02]  /*01e0*/  LDCU.64 UR4, c[0x0][0x8a8] ;  /* 0x00011500ff0477ac */ /* 0x000ea40008000a00 */
[----:B--2---:R-:W-:-:S04]  /*01f0*/  UISETP.NE.U32.AND UP0, UPT, UR4, URZ, UPT ;  /* 0x000000ff0400728c */ /* 0x004fc8000bf05070 */
[----:B------:R-:W-:-:S09]  /*0200*/  UISETP.NE.AND.EX UP0, UPT, UR5, URZ, UPT, UP0 ;  /* 0x000000ff0500728c */ /* 0x000fd2000bf05300 */
[----:B------:R-:W-:Y:S05]  /*0210*/  BRA.U !UP0, `(.L_x_3) ;  /* 0x0000000108107547 */ /* 0x000fea000b800000 */
[----:B------:R-:W2:Y:S01]  /*0220*/  LDC.64 R70, c[0x0][0x8a8] ;  /* 0x00022a00ff467b82 */ /* 0x000ea20000000a00 */
[----:B------:R-:W2:Y:S02]  /*0230*/  LDCU.64 UR4, c[0x0][0x358] ;  /* 0x00006b00ff0477ac */ /* 0x000ea40008000a00 */
[----:B--2---:R2:W5:Y:S01]  /*0240*/  LDG.E R70, desc[UR4][R70.64] ;  /* 0x0000000446467981 */ /* 0x004562000c1e1900 */
[----:B------:R-:W-:Y:S05]  /*0250*/  BRA `(.L_x_2) ;  /* 0x0000000000087947 */ /* 0x000fea0003800000 */
.L_x_3:
[----:B------:R-:W2:Y:S02]  /*0260*/  LDCU UR4, c[0x0][0x8a0] ;  /* 0x00011400ff0477ac */ /* 0x000ea40008000800 */
[----:B--2---:R-:W-:Y:S02]  /*0270*/  MOV R70, UR4 ;  /* 0x0000000400467c02 */ /* 0x004fe40008000f00 */
.L_x_2:
[----:B------:R-:W-:Y:S01]  /*0280*/  IMAD.U32 R0, RZ, RZ, UR17 ;  /* 0x00000011ff007e24 */ /* 0x000fe2000f8e00ff */
[----:B------:R-:W-:Y:S04]  /*0290*/  BSSY.RECONVERGENT B0, `(.L_x_4) ;  /* 0x000000c000007945 */ /* 0x000fe80003800200 */
[C---:B------:R-:W-:Y:S02]  /*02a0*/  ISETP.NE.OR P3, PT, R0.reuse, 0x1, !P0 ;  /* 0x000000010000780c */ /* 0x040fe40004765670 */
[----:B------:R-:W-:-:S11]  /*02b0*/  ISETP.NE.OR P2, PT, R0, 0x3, !P0 ;  /* 0x000000030000780c */ /* 0x000fd60004745670 */
[----:B------:R-:W-:Y:S05]  /*02c0*/  @P3 BRA `(.L_x_5) ;  /* 0x0000000000203947 */ /* 0x000fea0003800000 */
[----:B------:R-:W3:Y:S02]  /*02d0*/  LDCU.64 UR4, c[0x0][0x348] ;  /* 0x00006900ff0477ac */ /* 0x000ee40008000a00 */
[----:B---3--:R-:W-:Y:S02]  /*02e0*/  UIADD3 UR6, UP1, UPT, UR4, 0x80, URZ ;  /* 0x0000008004067890 */ /* 0x008fe4000ff3e0ff */
[----:B------:R-:W-:Y:S02]  /*02f0*/  UIADD3 UR4, UP0, UPT, UR4, 0x180, URZ ;  /* 0x0000018004047890 */ /* 0x000fe4000ff1e0ff */
[----:B------:R-:W-:Y:S02]  /*0300*/  UIADD3.X UR7, UPT, UPT, URZ, UR5, URZ, UP1, !UPT ;  /* 0x00000005ff077290 */ /* 0x000fe40008ffe4ff */
[----:B------:R-:W-:-:S07]  /*0310*/  UIADD3.X UR5, UPT, UPT, URZ, UR5, URZ, UP0, !UPT ;  /* 0x00000005ff057290 */ /* 0x000fce00087fe4ff */
[----:B------:R3:W-:Y:S02]  /*0320*/  UTMACCTL.PF [UR6] ;  /* 0x00000000060079b9 */ /* 0x0007e40008040000 */
[----:B------:R3:W-:Y:S02]  /*0330*/  UTMACCTL.PF [UR4] ;  /* 0x00000000040079b9 */ /* 0x0007e40008040000 */
[----:B---3--:R-:W-:Y:S01]  /*0340*/  NOP ;  /* 0x0000000000007918 */ /* 0x008fe20000000000 */
.L_x_5:
[----:B------:R-:W-:Y:S05]  /*0350*/  BSYNC.RECONVERGENT B0 ;  /* 0x0000000000007941 */ /* 0x000fea0003800200 */
.L_x_4:
[----:B------:R-:W-:Y:S04]  /*0360*/  BSSY.RECONVERGENT B0, `(.L_x_6) ;  /* 0x000000a000007945 */ /* 0x000fe80003800200 */
        /* <DEDUP_REMOVED lines=9> */
.L_x_7:
[----:B------:R-:W-:Y:S05]  /*0400*/  BSYNC.RECONVERGENT B0 ;  /* 0x0000000000007941 */ /* 0x000fea0003800200 */
.L_x_6:
[----:B------:R-:W3:Y:S01]  /*0410*/  LDCU.64 UR4, c[0x0][0x888] ;  /* 0x00011100ff0477ac */ /* 0x000ee20008000a00 */
[----:B------:R-:W-:Y:S01]  /*0420*/  ISETP.NE.AND.EX P1, PT, RZ, UR9, PT, P1 ;  /* 0x00000009ff007c0c */ /* 0x000fe2000bf25310 */
[----:B------:R-:W-:Y:S01]  /*0430*/  UPLOP3.LUT UP4, UPT, UPT, UPT, UPT, 0x80, 0x8 ;  /* 0x000000000008789c */ /* 0x000fe20003f8f070 */
[----:B---3--:R-:W-:-:S04]  /*0440*/  ISETP.NE.U32.AND P2, PT, RZ, UR4, PT ;  /* 0x00000004ff007c0c */ /* 0x008fc8000bf45070 */
[----:B------:R-:W-:-:S13]  /*0450*/  ISETP.NE.AND.EX P2, PT, RZ, UR5, PT, P2 ;  /* 0x00000005ff007c0c */ /* 0x000fda000bf45320 */
[----:B------:R-:W-:Y:S05]  /*0460*/  @P2 BRA P1, `(.L_x_8) ;  /* 0x0000000000282947 */ /* 0x000fea0000800000 */
[----:B------:R-:W-:Y:S01]  /*0470*/  UISETP.NE.U32.AND UP0, UPT, UR8, URZ, UPT ;  /* 0x000000ff0800728c */ /* 0x000fe2000bf05070 */
[----:B-----5:R-:W-:Y:S01]  /*0480*/  FSETP.NEU.AND P1, PT, R73, RZ, PT ;  /* 0x000000ff4900720b */ /* 0x020fe20003f2d000 */
[----:B------:R-:W-:Y:S02]  /*0490*/  UISETP.NE.U32.AND UP2, UPT, UR4, URZ, UPT ;  /* 0x000000ff0400728c */ /* 0x000fe4000bf45070 */
[----:B------:R-:W-:Y:S02]  /*04a0*/  UISETP.NE.AND.EX UP1, UPT, UR9, URZ, UPT, UP0 ;  /* 0x000000ff0900728c */ /* 0x000fe4000bf25300 */
[----:B------:R-:W-:-:S04]  /*04b0*/  UISETP.NE.AND.EX UP0, UPT, UR5, URZ, UPT, UP2 ;  /* 0x000000ff0500728c */ /* 0x000fc8000bf05320 */
[----:B------:R-:W-:-:S04]  /*04c0*/  USEL UR4, URZ, 0xffffffff, UP0 ;  /* 0xffffffffff047887 */ /* 0x000fc80008000000 */
[----:B------:R-:W-:Y:S01]  /*04d0*/  VOTEU.ANY UP0, P1 ;  /* 0x0000000000ff7886 */ /* 0x000fe20000800100 */
[----:B------:R-:W-:-:S04]  /*04e0*/  @!UP1 USEL UR4, URZ, 0xffffffff, UP0 ;  /* 0xffffffffff049887 */ /* 0x000fc80008000000 */
[----:B------:R-:W-:-:S04]  /*04f0*/  ULOP3.LUT UR4, UR4, 0x1, URZ, 0xc0, !UPT ;  /* 0x0000000104047892 */ /* 0x000fc8000f8ec0ff */
[----:B------:R-:W-:-:S11]  /*0500*/  UISETP.NE.U32.AND UP4, UPT, UR4, 0x1, UPT ;  /* 0x000000010400788c */ /* 0x000fd6000bf85070 */
.L_x_8:
[----:B------:R-:W3:Y:S01]  /*0510*/  SHFL.IDX PT, R0, R151, RZ, 0x1f ;  /* 0x00001fff97007589 */ /* 0x000ee200000e0000 */
[----:B------:R-:W-:-:S04]  /*0520*/  UISETP.NE.AND UP0, UPT, UR17, 0x2, UPT ;  /* 0x000000021100788c */ /* 0x000fc8000bf05270 */
[----:B------:R-:W-:Y:S02]  /*0530*/  UISETP.EQ.AND UP1, UPT, UR33, URZ, !UP0 ;  /* 0x000000ff2100728c */ /* 0x000fe4000c722270 */
[----:B------:R-:W-:-:S04]  /*0540*/  USEL UR41, URZ, 0x1, UP0 ;  /* 0x00000001ff297887 */ /* 0x000fc80008000000 */
[----:B------:R-:W-:Y:S02]  /*0550*/  PLOP3.LUT P3, PT, P0, PT, UP1, 0x80, 0x8 ;  /* 0x000000000008781c */ /* 0x000fe4000076f018 */
[----:B---3--:R-:W-:-:S13]  /*0560*/  ISETP.NE.AND P1, PT, R0, RZ, PT ;  /* 0x000000ff0000720c */ /* 0x008fda0003f25270 */
[----:B------:R-:W-:Y:S05]  /*0570*/  @P1 BRA `(.L_x_9) ;  /* 0x0000000000901947 */ /* 0x000fea0003800000 */
[----:B------:R-:W-:Y:S01]  /*0580*/  ELECT P1, URZ, PT ;  /* 0x0000000000ff782f */ /* 0x000fe20003820000 */
[----:B------:R-:W-:-:S12]  /*0590*/  BSSY.RECONVERGENT B0, `(.L_x_9) ;  /* 0x0000022000007945 */ /* 0x000fd80003800200 */
[----:B------:R-:W-:Y:S05]  /*05a0*/  @!P1 BRA `(.L_x_10) ;  /* 0x0000000000809947 */ /* 0x000fea0003800000 */
[----:B------:R-:W-:Y:S01]  /*05b0*/  UMOV UR4, 0x400 ;  /* 0x0000040000047882 */ /* 0x000fe20000000000 */
[----:B------:R-:W-:Y:S01]  /*05c0*/  UMOV UR8, 0x1 ;  /* 0x0000000100087882 */ /* 0x000fe20000000000 */
[----:B------:R-:W-:Y:S01]  /*05d0*/  UMOV UR6, 0x4 ;  /* 0x0000000400067882 */ /* 0x000fe20000000000 */
[----:B------:R-:W-:Y:S02]  /*05e0*/  ULEA UR4, UR47, UR4, 0x18 ;  /* 0x000000042f047291 */ /* 0x000fe4000f8ec0ff */
[----:B------:R-:W-:-:S04]  /*05f0*/  UIADD3 UR8, UPT, UPT, -UR8, 0x100000, URZ ;  /* 0x0010000008087890 */ /* 0x000fc8000fffe1ff */
[----:B------:R-:W-:Y:S02]  /*0600*/  USHF.L.U32 UR9, UR8, 0xb, URZ ;  /* 0x0000000b08097899 */ /* 0x000fe400080006ff */
[----:B------:R-:W-:Y:S02]  /*0610*/  USHF.L.U32 UR8, UR8, 0x1, URZ ;  /* 0x0000000108087899 */ /* 0x000fe400080006ff */
[----:B------:R-:W-:-:S04]  /*0620*/  UIADD3 UR6, UPT, UPT, -UR6, 0x100000, URZ ;  /* 0x0010000006067890 */ /* 0x000fc8000fffe1ff */
[----:B------:R-:W-:Y:S02]  /*0630*/  USHF.L.U32 UR7, UR6, 0xb, URZ ;  /* 0x0000000b06077899 */ /* 0x000fe400080006ff */
[----:B------:R-:W-:Y:S01]  /*0640*/  USHF.L.U32 UR6, UR6, 0x1, URZ ;  /* 0x0000000106067899 */ /* 0x000fe200080006ff */
[----:B------:R-:W3:Y:S03]  /*0650*/  FENCE.VIEW.ASYNC.S ;  /* 0x00000000000073c6 */ /* 0x000ee60000000000 */
[----:B---3--:R3:W4:Y:S08]  /*0660*/  SYNCS.EXCH.64 URZ, [UR4], UR8 ;  /* 0x0000000804ff75b2 */ /* 0x0087300008000100 */
[----:B------:R3:W1:Y:S01]  /*0670*/  SYNCS.EXCH.64 URZ, [UR4+0x50], UR6 ;  /* 0x0000500604ff75b2 */ /* 0x0006620008000100 */
        /* <DEDUP_REMOVED lines=17> */
[----:B------:R3:W1:Y:S02]  /*0790*/  SYNCS.EXCH.64 URZ, [UR4+0x98], UR6 ;  /* 0x0000980604ff75b2 */ /* 0x0006640008000100 */
[----:B---34-:R-:W-:Y:S01]  /*07a0*/  NOP ;  /* 0x0000000000007918 */ /* 0x018fe20000000000 */
.L_x_10:
[----:B------:R-:W-:Y:S05]  /*07b0*/  BSYNC.RECONVERGENT B0 ;  /* 0x0000000000007941 */ /* 0x000fea0003800200 */
.L_x_9:
[----:B------:R-:W3:Y:S01]  /*07c0*/  SHFL.IDX PT, R0, R151, RZ, 0x1f ;  /* 0x00001fff97007589 */ /* 0x000ee200000e0000 */
[----:B------:R-:W-:Y:S01]  /*07d0*/  NOP ;  /* 0x0000000000007918 */ /* 0x000fe20000000000 */
[----:B---3--:R-:W-:-:S13]  /*07e0*/  ISETP.NE.AND P1, PT, R0, 0x1, PT ;  /* 0x000000010000780c */ /* 0x008fda0003f25270 */
[----:B------:R-:W-:Y:S05]  /*07f0*/  @P1 BRA `(.L_x_11) ;  /* 0x0000000000541947 */ /* 0x000fea0003800000 */
        /* <DEDUP_REMOVED lines=10> */
[----:B------:R-:W-:Y:S01]  /*08a0*/  ELECT P1, URZ, PT ;  /* 0x0000000000ff782f */ /* 0x000fe20003820000 */
[----:B------:R-:W3:Y:S02]  /*08b0*/  FENCE.VIEW.ASYNC.S ;  /* 0x00000000000073c6 */ /* 0x000ee40000000000 */
[----:B---3--:R3:W4:Y:S08]  /*08c0*/  SYNCS.EXCH.64 URZ, [UR4+0xa0], UR8 ;  /* 0x0000a00804ff75b2 */ /* 0x0087300008000100 */
[----:B------:R3:W1:Y:S01]  /*08d0*/  SYNCS.EXCH.64 URZ, [UR4+0xc0], UR6 ;  /* 0x0000c00604ff75b2 */ /* 0x0006620008000100 */
[----:B------:R3:W1:Y:S01]  /*08e0*/  SYNCS.EXCH.64 URZ, [UR4+0xa8], UR8 ;  /* 0x0000a80804ff75b2 */ /* 0x0006620008000100 */
[----:B------:R3:W1:Y:S01]  /*08f0*/  SYNCS.EXCH.64 URZ, [UR4+0xc8], UR6 ;  /* 0x0000c80604ff75b2 */ /* 0x0006620008000100 */
[----:B------:R3:W1:Y:S01]  /*0900*/  SYNCS.EXCH.64 URZ, [UR4+0xb0], UR8 ;  /* 0x0000b00804ff75b2 */ /* 0x0006620008000100 */
[----:B------:R3:W1:Y:S01]  /*0910*/  SYNCS.EXCH.64 URZ, [UR4+0xd0], UR6 ;  /* 0x0000d00604ff75b2 */ /* 0x0006620008000100 */
[----:B------:R3:W1:Y:S01]  /*0920*/  SYNCS.EXCH.64 URZ, [UR4+0xb8], UR8 ;  /* 0x0000b80804ff75b2 */ /* 0x0006620008000100 */
[----:B------:R3:W1:Y:S01]  /*0930*/  SYNCS.EXCH.64 URZ, [UR4+0xd8], UR6 ;  /* 0x0000d80604ff75b2 */ /* 0x0006620008000100 */
[----:B------:R-:W-:Y:S01]  /*0940*/  NOP ;  /* 0x0000000000007918 */ /* 0x000fe20000000000 */
.L_x_11:
[----:B------:R-:W2:Y:S01]  /*0950*/  SHFL.IDX PT, R0, R151, RZ, 0x1f ;  /* 0x00001fff97007589 */ /* 0x000ea200000e0000 */
[----:B------:R-:W-:Y:S01]  /*0960*/  NOP ;  /* 0x0000000000007918 */ /* 0x000fe20000000000 */
[----:B--2---:R-:W-:-:S13]  /*0970*/  ISETP.NE.AND P1, PT, R0, 0x3, PT ;  /* 0x000000030000780c */ /* 0x004fda0003f25270 */
[----:B------:R-:W-:Y:S05]  /*0980*/  @P1 BRA `(.L_x_12) ;  /* 0x00000000002c1947 */ /* 0x000fea0003800000 */
[----:B---3--:R-:W-:Y:S01]  /*0990*/  UMOV UR6, 0x400 ;  /* 0x0000040000067882 */ /* 0x008fe20000000000 */
[----:B------:R-:W-:Y:S01]  /*09a0*/  UMOV UR4, 0x20 ;  /* 0x0000002000047882 */ /* 0x000fe20000000000 */
[----:B------:R-:W-:Y:S02]  /*09b0*/  ULEA UR6, UR47, UR6, 0x18 ;  /* 0x000000062f067291 */ /* 0x000fe4000f8ec0ff */
[----:B------:R-:W-:-:S04]  /*09c0*/  UIADD3 UR4, UPT, UPT, -UR4, 0x100000, URZ ;  /* 0x0010000004047890 */ /* 0x000fc8000fffe1ff */
[----:B------:R-:W-:Y:S02]  /*09d0*/  USHF.L.U32 UR5, UR4, 0xb, URZ ;  /* 0x0000000b04057899 */ /* 0x000fe400080006ff */
[----:B------:R-:W-:Y:S01]  /*09e0*/  USHF.L.U32 UR4, UR4, 0x1, URZ ;  /* 0x0000000104047899 */ /* 0x000fe200080006ff */
[----:B------:R-:W-:Y:S01]  /*09f0*/  ELECT P1, URZ, PT ;  /* 0x0000000000ff782f */ /* 0x000fe20003820000 */
[----:B------:R-:W2:Y:S10]  /*0a00*/  FENCE.VIEW.ASYNC.S ;  /* 0x00000000000073c6 */ /* 0x000eb40000000000 */
[----:B--2---:R2:W3:Y:S01]  /*0a10*/  SYNCS.EXCH.64 URZ, [UR6+0xe0], UR4 ;  /* 0x0000e00406ff75b2 */ /* 0x0044e20008000100 */
[----:B------:R2:W1:Y:S01]  /*0a20*/  SYNCS.EXCH.64 URZ, [UR6+0xe8], UR4 ;  /* 0x0000e80406ff75b2 */ /* 0x0004620008000100 */
[----:B------:R-:W-:Y:S01]  /*0a30*/  NOP ;  /* 0x0000000000007918 */ /* 0x000fe20000000000 */
.L_x_12:
[----:B------:R-:W4:Y:S01]  /*0a40*/  SHFL.IDX PT, R0, R151, RZ, 0x1f ;  /* 0x00001fff97007589 */ /* 0x000f2200000e0000 */
[----:B------:R-:W-:Y:S01]  /*0a50*/  NOP ;  /* 0x0000000000007918 */ /* 0x000fe20000000000 */
[----:B----4-:R-:W-:-:S13]  /*0a60*/  ISETP.NE.AND P1, PT, R0, 0x4, PT ;  /* 0x000000040000780c */ /* 0x010fda0003f25270 */
[----:B------:R-:W-:Y:S05]  /*0a70*/  @P1 BRA `(.L_x_13) ;  /* 0x0000000000481947 */ /* 0x000fea0003800000 */
[----:B--23--:R-:W-:Y:S01]  /*0a80*/  UMOV UR4, 0x720 ;  /* 0x0000072000047882 */ /* 0x00cfe20000000000 */
[----:B------:R-:W-:Y:S01]  /*0a90*/  UMOV UR6, 0x400 ;  /* 0x0000040000067882 */ /* 0x000fe20000000000 */
[----:B------:R-:W-:Y:S01]  /*0aa0*/  USEL UR4, UR4, 0x620, UP4 ;  /* 0x0000062004047887 */ /* 0x000fe2000a000000 */
        /* <DEDUP_REMOVED lines=9> */
[----:B------:R-:W2:Y:S02]  /*0b40*/  FENCE.VIEW.ASYNC.S ;  /* 0x00000000000073c6 */ /* 0x000ea40000000000 */
[----:B--2---:R4:W2:Y:S08]  /*0b50*/  SYNCS.EXCH.64 URZ, [UR6+0xf0], UR8 ;  /* 0x0000f00806ff75b2 */ /* 0x0048b00008000100 */
[----:B------:R4:W3:Y:S01]  /*0b60*/  SYNCS.EXCH.64 URZ, [UR6+0x100], UR4 ;  /* 0x0001000406ff75b2 */ /* 0x0008e20008000100 */
[----:B------:R4:W1:Y:S01]  /*0b70*/  SYNCS.EXCH.64 URZ, [UR6+0xf8], UR8 ;  /* 0x0000f80806ff75b2 */ /* 0x0008620008000100 */
[----:B------:R4:W1:Y:S02]  /*0b80*/  SYNCS.EXCH.64 URZ, [UR6+0x108], UR4 ;  /* 0x0001080406ff75b2 */ /* 0x0008640008000100 */
[----:B----4-:R-:W-:Y:S01]  /*0b90*/  NOP ;  /* 0x0000000000007918 */ /* 0x010fe20000000000 */
.L_x_13:
[----:B------:R-:W4:Y:S01]  /*0ba0*/  SHFL.IDX PT, R0, R151, RZ, 0x1f ;  /* 0x00001fff97007589 */ /* 0x000f2200000e0000 */
[----:B------:R-:W-:Y:S01]  /*0bb0*/  NOP ;  /* 0x0000000000007918 */ /* 0x000fe20000000000 */
[----:B----4-:R-:W-:-:S13]  /*0bc0*/  ISETP.NE.AND P1, PT, R0, 0x5, PT ;  /* 0x000000050000780c */ /* 0x010fda0003f25270 */
[----:B------:R-:W-:Y:S05]  /*0bd0*/  @P1 BRA `(.L_x_14) ;  /* 0x0000000000441947 */ /* 0x000fea0003800000 */
[----:B--23--:R-:W-:Y:S01]  /*0be0*/  UMOV UR4, 0x400 ;  /* 0x0000040000047882 */ /* 0x00cfe20000000000 */
        /* <DEDUP_REMOVED lines=16> */
.L_x_14:
[----:B------:R-:W4:Y:S01]  /*0cf0*/  SHFL.IDX PT, R0, R151, RZ, 0x1f ;  /* 0x00001fff97007589 */ /* 0x000f2200000e0000 */
[----:B------:R-:W-:Y:S01]  /*0d00*/  ISETP.NE.OR P0, PT, RZ, UR17, !P0 ;  /* 0x00000011ff007c0c */ /* 0x000fe2000c705670 */
[----:B------:R-:W-:Y:S01]  /*0d10*/  NOP ;  /* 0x0000000000007918 */ /* 0x000fe20000000000 */
[----:B----4-:R-:W-:-:S13]  /*0d20*/  ISETP.NE.AND P1, PT, R0, 0x3, PT ;  /* 0x000000030000780c */ /* 0x010fda0003f25270 */
[----:B------:R-:W-:Y:S05]  /*0d30*/  @P1 BRA `(.L_x_15) ;  /* 0x0000000000341947 */ /* 0x000fea0003800000 */
[----:B--23--:R-:W-:Y:S01]  /*0d40*/  UMOV UR4, 0x400 ;  /* 0x0000040000047882 */ /* 0x00cfe20000000000 */
[----:B------:R-:W-:Y:S01]  /*0d50*/  UMOV UR6, 0x20 ;  /* 0x0000002000067882 */ /* 0x000fe20000000000 */
[----:B------:R-:W-:Y:S02]  /*0d60*/  ULEA UR4, UR47, UR4, 0x18 ;  /* 0x000000042f047291 */ /* 0x000fe4000f8ec0ff */
[----:B------:R-:W-:-:S04]  /*0d70*/  UIADD3 UR6, UPT, UPT, -UR6, 0x100000, URZ ;  /* 0x0010000006067890 */ /* 0x000fc8000fffe1ff */
[----:B------:R-:W-:Y:S02]  /*0d80*/  USHF.L.U32 UR7, UR6, 0xb, URZ ;  /* 0x0000000b06077899 */ /* 0x000fe400080006ff */
[----:B------:R-:W-:Y:S01]  /*0d90*/  USHF.L.U32 UR6, UR6, 0x1, URZ ;  /* 0x0000000106067899 */ /* 0x000fe200080006ff */
[----:B------:R-:W-:Y:S01]  /*0da0*/  ELECT P1, URZ, PT ;  /* 0x0000000000ff782f */ /* 0x000fe20003820000 */
[----:B------:R-:W2:Y:S10]  /*0db0*/  FENCE.VIEW.ASYNC.S ;  /* 0x00000000000073c6 */ /* 0x000eb40000000000 */
[----:B--2---:R4:W2:Y:S01]  /*0dc0*/  SYNCS.EXCH.64 URZ, [UR4+0x130], UR6 ;  /* 0x0001300604ff75b2 */ /* 0x0048a20008000100 */
[----:B------:R4:W3:Y:S01]  /*0dd0*/  SYNCS.EXCH.64 URZ, [UR4+0x140], UR6 ;  /* 0x0001400604ff75b2 */ /* 0x0008e20008000100 */
[----:B------:R4:W1:Y:S01]  /*0de0*/  SYNCS.EXCH.64 URZ, [UR4+0x138], UR6 ;  /* 0x0001380604ff75b2 */ /* 0x0008620008000100 */
[----:B------:R4:W1:Y:S02]  /*0df0*/  SYNCS.EXCH.64 URZ, [UR4+0x148], UR6 ;  /* 0x0001480604ff75b2 */ /* 0x0008640008000100 */
[----:B----4-:R-:W-:Y:S01]  /*0e00*/  NOP ;  /* 0x0000000000007918 */ /* 0x010fe20000000000 */
.L_x_15:
[----:B------:R-:W-:Y:S01]  /*0e10*/  VOTEU.ALL UP0, P0 ;  /* 0x0000000000ff7886 */ /* 0x000fe20000000000 */
[----:B--23--:R-:W-:Y:S01]  /*0e20*/  UMOV UR4, 0x20 ;  /* 0x0000002000047882 */ /* 0x00cfe20000000000 */
[----:B------:R-:W2:Y:S01]  /*0e30*/  LDCU UR7, c[0x0][0x36c] ;  /* 0x00006d80ff0777ac */ /* 0x000ea20008000800 */
[----:B------:R-:W-:Y:S01]  /*0e40*/  NOP ;  /* 0x0000000000007918 */ /* 0x000fe20000000000 */
[----:B------:R-:W-:Y:S01]  /*0e50*/  LOP3.LUT R0, R163, 0x1f, RZ, 0xc0, !PT ;  /* 0x0000001fa3007812 */ /* 0x000fe200078ec0ff */
[----:B------:R-:W-:Y:S01]  /*0e60*/  @!UP0 UMOV UR6, 0x400 ;  /* 0x0000040000068882 */ /* 0x000fe20000000000 */
[----:B------:R-:W-:-:S04]  /*0e70*/  @!UP0 UIADD3 UR4, UPT, UPT, -UR4, 0x100000, URZ ;  /* 0x0010000004048890 */ /* 0x000fc8000fffe1ff */
[----:B------:R-:W-:Y:S02]  /*0e80*/  @!UP0 USHF.L.U32 UR5, UR4, 0xb, URZ ;  /* 0x0000000b04058899 */ /* 0x000fe400080006ff */
[----:B------:R-:W-:Y:S02]  /*0e90*/  @!UP0 USHF.L.U32 UR4, UR4, 0x1, URZ ;  /* 0x0000000104048899 */ /* 0x000fe400080006ff */
[----:B------:R-:W-:Y:S01]  /*0ea0*/  @!UP0 ULEA UR6, UR47, UR6, 0x18 ;  /* 0x000000062f068291 */ /* 0x000fe2000f8ec0ff */
[----:B------:R-:W-:Y:S01]  /*0eb0*/  VOTEU.ALL UP0, P0 ;  /* 0x0000000000ff7886 */ /* 0x000fe20000000000 */
[----:B------:R-:W-:Y:S02]  /*0ec0*/  UISETP.NE.AND UP5, UPT, UR17, URZ, UPT ;  /* 0x000000ff1100728c */ /* 0x000fe4000bfa5270 */
[----:B--2---:R-:W-:Y:S01]  /*0ed0*/  UISETP.EQ.U32.AND UP6, UPT, UR7, 0x1, UPT ;  /* 0x000000010700788c */ /* 0x004fe2000bfc2070 */
[----:B------:R-:W2:Y:S07]  /*0ee0*/  FENCE.VIEW.ASYNC.S ;  /* 0x00000000000073c6 */ /* 0x000eae0000000000 */
[----:B--2---:R2:W3:Y:S01]  /*0ef0*/  @!UP0 SYNCS.EXCH.64 URZ, [UR6+0x150], UR4 ;  /* 0x0001500406ff85b2 */ /* 0x0044e20008000100 */
[----:B------:R-:W-:Y:S05]  /*0f00*/  BRA.U !UP6, `(.L_x_16) ;  /* 0x000000010e087547 */ /* 0x000fea000b800000 */
[----:B-1-3--:R-:W-:Y:S01]  /*0f10*/  UCGABAR_ARV ;  /* 0x00000000000079c7 */ /* 0x00afe20008000000 */
[----:B------:R-:W-:Y:S05]  /*0f20*/  BRA `(.L_x_17) ;  /* 0x0000000000047947 */ /* 0x000fea0003800000 */
.L_x_16:
[----:B-1-3--:R-:W-:Y:S01]  /*0f30*/  NOP ;  /* 0x0000000000007918 */ /* 0x00afe20000000000 */
.L_x_17:
[----:B------:R-:W1:Y:S01]  /*0f40*/  S2UR UR20, SR_CTAID.X ;  /* 0x00000000001479c3 */ /* 0x000e620000002500 */
[----:B------:R-:W-:-:S05]  /*0f50*/  CS2R.32 R152, SR_CgaSize ;  /* 0x0000000000987805 */ /* 0x000fca0000008a00 */
[----:B------:R-:W-:-:S05]  /*0f60*/  IMAD R152, R152, -0xa0, RZ ;  /* 0xffffff6098987824 */ /* 0x000fca00078e02ff */
[----:B--2---:R-:W-:-:S14]  /*0f70*/  R2UR UR5, R152 ;  /* 0x00000000980572ca */ /* 0x004fdc00000e0000 */
[----:B------:R-:W2:Y:S01]  /*0f80*/  LDCU UR5, c[0x0][UR5+0x2b0] ;  /* 0x00005600050577ac */ /* 0x000ea20008000800 */
[----:B------:R-:W-:-:S05]  /*0f90*/  CS2R.32 R152, SR_CgaSize ;  /* 0x0000000000987805 */ /* 0x000fca0000008a00 */
[----:B------:R-:W-:-:S05]  /*0fa0*/  IMAD R152, R152, -0xa0, RZ ;  /* 0xffffff6098987824 */ /* 0x000fca00078e02ff */
[----:B------:R-:W-:-:S14]  /*0fb0*/  R2UR UR4, R152 ;  /* 0x00000000980472ca */ /* 0x000fdc00000e0000 */
[----:B------:R-:W3:Y:S01]  /*0fc0*/  LDCU UR4, c[0x0][UR4+0x2b4] ;  /* 0x00005680040477ac */ /* 0x000ee20008000800 */
[----:B------:R-:W4:Y:S01]  /*0fd0*/  S2UR UR16, SR_CTAID.Y ;  /* 0x00000000001079c3 */ /* 0x000f220000002600 */
[----:B------:R-:W-:-:S05]  /*0fe0*/  CS2R.32 R152, SR_CgaSize ;  /* 0x0000000000987805 */ /* 0x000fca0000008a00 */
[----:B------:R-:W-:-:S05]  /*0ff0*/  IMAD R152, R152, -0xa0, RZ ;  /* 0xffffff6098987824 */ /* 0x000fca00078e02ff */
[----:B------:R-:W-:-:S14]  /*1000*/  R2UR UR7, R152 ;  /* 0x00000000980772ca */ /* 0x000fdc00000e0000 */
[----:B------:R-:W3:Y:S01]  /*1010*/  LDCU UR7, c[0x0][UR7+0x2a0] ;  /* 0x00005400070777ac */ /* 0x000ee20008000800 */
[----:B------:R-:W-:-:S05]  /*1020*/  CS2R.32 R152, SR_CgaSize ;  /* 0x0000000000987805 */ /* 0x000fca0000008a00 */
[----:B------:R-:W-:-:S05]  /*1030*/  IMAD R152, R152, -0xa0, RZ ;  /* 0xffffff6098987824 */ /* 0x000fca00078e02ff */
[----:B------:R-:W-:-:S14]  /*1040*/  R2UR UR63, R152 ;  /* 0x00000000983f72ca */ /* 0x000fdc00000e0000 */
[----:B------:R-:W3:Y:S01]  /*1050*/  LDCU UR63, c[0x0][UR63+0x2a4] ;  /* 0x000054803f3f77ac */ /* 0x000ee20008000800 */
[----:B------:R-:W-:Y:S01]  /*1060*/  UISETP.GT.U32.AND UP0, UPT, UR33, 0xffff, UPT ;  /* 0x0000ffff2100788c */ /* 0x000fe2000bf04070 */
[----:B------:R-:W3:Y:S01]  /*1070*/  LDCU UR23, c[0x0][0xb24] ;  /* 0x00016480ff1777ac */ /* 0x000ee20008000800 */
[----:B------:R-:W3:Y:S01]  /*1080*/  LDCU UR42, c[0x0][0xb24] ;  /* 0x00016480ff2a77ac */ /* 0x000ee20008000800 */
[----:B-1----:R-:W-:Y:S01]  /*1090*/  I2FP.F32.U32 R3, UR20 ;  /* 0x0000001400037c45 */ /* 0x002fe20008201000 */
[----:B------:R-:W1:Y:S04]  /*10a0*/  LDCU UR29, c[0x0][0xb30] ;  /* 0x00016600ff1d77ac */ /* 0x000e680008000800 */
[----:B--2---:R-:W-:Y:S01]  /*10b0*/  FMUL R3, R3, UR5 ;  /* 0x0000000503037c20 */ /* 0x004fe20008400000 */
[----:B------:R-:W-:Y:S01]  /*10c0*/  USHF.L.U32 UR22, UR47, 0x9, URZ ;  /* 0x000000092f167899 */ /* 0x000fe200080006ff */
[----:B----4-:R-:W-:Y:S01]  /*10d0*/  I2FP.F32.U32 R2, UR16 ;  /* 0x0000001000027c45 */ /* 0x010fe20008201000 */
[----:B------:R-:W-:Y:S01]  /*10e0*/  UMOV UR11, 0x55 ;  /* 0x00000055000b7882 */ /* 0x000fe20000000000 */
[----:B------:R-:W-:-:S02]  /*10f0*/  USHF.L.U32 UR45, UR20, 0x7, URZ ;  /* 0x00000007142d7899 */ /* 0x000fc400080006ff */
[----:B------:R-:W2:Y:S01]  /*1100*/  F2I.U32.TRUNC.NTZ R3, R3 ;  /* 0x0000000300037305 */ /* 0x000ea2000020f000 */
[----:B------:R-:W-:Y:S01]  /*1110*/  USEL UR21, UR33, 0xffff, !UP0 ;  /* 0x0000ffff21157887 */ /* 0x000fe2000c000000 */
[----:B---3--:R-:W-:-:S06]  /*1120*/  FMUL R2, R2, UR4 ;  /* 0x0000000402027c20 */ /* 0x008fcc0008400000 */
[----:B------:R-:W3:Y:S01]  /*1130*/  F2I.U32.TRUNC.NTZ R2, R2 ;  /* 0x0000000200027305 */ /* 0x000ee2000020f000 */
[----:B--2---:R-:W-:Y:S02]  /*1140*/  R2UR UR4, R3 ;  /* 0x00000000030472ca */ /* 0x004fe400000e0000 */
[----:B------:R-:W-:Y:S02]  /*1150*/  PRMT R3, RZ, 0x7610, R3 ;  /* 0x00007610ff037816 */ /* 0x000fe40000000003 */
[----:B---3--:R-:W-:Y:S02]  /*1160*/  R2UR UR6, R2 ;  /* 0x00000000020672ca */ /* 0x008fe400000e0000 */
[----:B------:R-:W-:-:S07]  /*1170*/  PRMT R2, RZ, 0x7610, R2 ;  /* 0x00007610ff027816 */ /* 0x000fce0000000002 */
[----:B------:R-:W-:-:S04]  /*1180*/  UIADD3 UR5, UPT, UPT, -UR4, URZ, URZ ;  /* 0x000000ff04057290 */ /* 0x000fc8000fffe1ff */
[----:B------:R-:W-:Y:S02]  /*1190*/  UIMAD UR5, UR7, UR5, UR20 ;  /* 0x00000005070572a4 */ /* 0x000fe4000f8e0214 */
[----:B------:R-:W-:-:S04]  /*11a0*/  UIADD3 UR4, UPT, UPT, -UR6, URZ, URZ ;  /* 0x000000ff06047290 */ /* 0x000fc8000fffe1ff */
[----:B------:R-:W-:Y:S01]  /*11b0*/  IMAD.U32 R152, RZ, RZ, UR5 ;  /* 0x00000005ff987e24 */ /* 0x000fe2000f8e00ff */
[----:B------:R-:W-:Y:S01]  /*11c0*/  UIMAD UR63, UR63, UR4, UR16 ;  /* 0x000000043f3f72a4 */ /* 0x000fe2000f8e0210 */
[----:B-1----:R-:W-:Y:S11]  /*11d0*/  BRA.U UP5, `(.L_x_18) ;  /* 0x0000000105607547 */ /* 0x002ff6000b800000 */
[----:B------:R-:W-:-:S13]  /*11e0*/  R2UR UR4, R152 ;  /* 0x00000000980472ca */ /* 0x000fda00000e0000 */
[----:B------:R-:W-:Y:S02]  /*11f0*/  UISETP.GT.U32.AND UP0, UPT, UR4, 0x1, UPT ;  /* 0x000000010400788c */ /* 0x000fe4000bf04070 */
[----:B------:R-:W-:Y:S02]  /*1200*/  ULOP3.LUT UR10, UR4, 0xfffffffe, URZ, 0xc0, !UPT ;  /* 0xfffffffe040a7892 */ /* 0x000fe4000f8ec0ff */
[----:B------:R-:W-:Y:S02]  /*1210*/  UISETP.NE.AND UP3, UPT, UR63, URZ, UP0 ;  /* 0x000000ff3f00728c */ /* 0x000fe40008765270 */
[----:B------:R-:W-:Y:S02]  /*1220*/  UISETP.NE.AND UP2, UPT, UR63, 0x1, UP0 ;  /* 0x000000013f00788c */ /* 0x000fe40008745270 */
[----:B------:R-:W-:Y:S02]  /*1230*/  UISETP.NE.AND UP1, UPT, UR63, 0x2, UP0 ;  /* 0x000000023f00788c */ /* 0x000fe40008725270 */
[----:B------:R-:W-:-:S02]  /*1240*/  UISETP.NE.AND UP0, UPT, UR63, 0x3, UP0 ;  /* 0x000000033f00788c */ /* 0x000fc40008705270 */
[----:B------:R-:W-:Y:S02]  /*1250*/  USEL UR6, URZ, 0x1, UP3 ;  /* 0x00000001ff067887 */ /* 0x000fe40009800000 */
[----:B------:R-:W-:Y:S02]  /*1260*/  USEL UR5, URZ, 0x4, UP2 ;  /* 0x00000004ff057887 */ /* 0x000fe40009000000 */
[----:B------:R-:W-:Y:S02]  /*1270*/  USEL UR4, URZ, 0x10, UP1 ;  /* 0x00000010ff047887 */ /* 0x000fe40008800000 */
[----:B------:R-:W-:Y:S02]  /*1280*/  USEL UR9, URZ, 0x40, UP0 ;  /* 0x00000040ff097887 */ /* 0x000fe40008000000 */
[----:B------:R-:W-:Y:S02]  /*1290*/  USEL UR8, URZ, 0x2, UP3 ;  /* 0x00000002ff087887 */ /* 0x000fe40009800000 */
[----:B------:R-:W-:-:S02]  /*12a0*/  UIADD3 UR4, UPT, UPT, UR4, UR5, UR6 ;  /* 0x0000000504047290 */ /* 0x000fc4000fffe006 */
[----:B------:R-:W-:Y:S02]  /*12b0*/  USEL UR6, URZ, 0x20, UP1 ;  /* 0x00000020ff067887 */ /* 0x000fe40008800000 */
[----:B------:R-:W-:Y:S02]  /*12c0*/  USEL UR7, URZ, 0x8, UP2 ;  /* 0x00000008ff077887 */ /* 0x000fe40009000000 */
[----:B------:R-:W-:Y:S02]  /*12d0*/  UIADD3 UR5, UPT, UPT, UR8, UR9, UR4 ;  /* 0x0000000908057290 */ /* 0x000fe4000fffe004 */
[----:B------:R-:W-:Y:S02]  /*12e0*/  ULEA UR4, UR63, UR10, 0x1 ;  /* 0x0000000a3f047291 */ /* 0x000fe4000f8e08ff */
[----:B------:R-:W-:Y:S02]  /*12f0*/  USEL UR8, URZ, 0x80, UP0 ;  /* 0x00000080ff087887 */ /* 0x000fe40008000000 */
[----:B------:R-:W-:-:S03]  /*1300*/  UIADD3 UR5, UPT, UPT, UR6, UR7, UR5 ;  /* 0x0000000706057290 */ /* 0x000fc6000fffe005 */
[----:B------:R-:W-:Y:S01]  /*1310*/  UMOV UR6, 0x3 ;  /* 0x0000000300067882 */ /* 0x000fe20000000000 */
[----:B------:R-:W-:Y:S02]  /*1320*/  UIADD3 UR5, UPT, UPT, UR5, UR8, URZ ;  /* 0x0000000805057290 */ /* 0x000fe4000fffe0ff */
[----:B------:R-:W-:-:S04]  /*1330*/  USHF.L.U32 UR4, UR6, UR4, URZ ;  /* 0x0000000406047299 */ /* 0x000fc800080006ff */
[----:B------:R-:W-:Y:S02]  /*1340*/  MOV R3, UR5 ;  /* 0x0000000500037c02 */ /* 0x000fe40008000f00 */
[----:B------:R-:W-:-:S07]  /*1350*/  IMAD.U32 R2, RZ, RZ, UR4 ;  /* 0x00000004ff027e24 */ /* 0x000fce000f8e00ff */
.L_x_18:
[----:B------:R-:W1:Y:S01]  /*1360*/  S2UR UR36, SR_CTAID.Z ;  /* 0x00000000002479c3 */ /* 0x000e620000002700 */
[----:B------:R-:W-:Y:S02]  /*1370*/  UISETP.GE.AND UP0, UPT, UR23, 0x1, UPT ;  /* 0x000000011700788c */ /* 0x000fe4000bf06270 */
[----:B------:R-:W-:Y:S02]  /*1380*/  ULOP3.LUT UR21, UR21, 0xffff, URZ, 0xc0, !UPT ;  /* 0x0000ffff15157892 */ /* 0x000fe4000f8ec0ff */
[----:B------:R-:W-:Y:S02]  /*1390*/  UISETP.NE.AND UP3, UPT, UR17, 0x2, UPT ;  /* 0x000000021100788c */ /* 0x000fe4000bf65270 */
[----:B------:R-:W-:Y:S02]  /*13a0*/  ULOP3.LUT UR22, UR22, 0xc00, URZ, 0xc0, !UPT ;  /* 0x00000c0016167892 */ /* 0x000fe4000f8ec0ff */
[----:B------:R-:W-:Y:S02]  /*13b0*/  ULOP3.LUT UR45, UR45, 0x80, URZ, 0xc0, !UPT ;  /* 0x000000802d2d7892 */ /* 0x000fe4000f8ec0ff */
[----:B------:R-:W-:Y:S01]  /*13c0*/  USHF.L.U32 UR21, UR11, UR21, URZ ;  /* 0x000000150b157299 */ /* 0x000fe200080006ff */
[----:B------:R-:W-:Y:S11]  /*13d0*/  BRA.U !UP0, `(.L_x_19) ;  /* 0x0000000108d47547 */ /* 0x000ff6000b800000 */
[----:B------:R-:W2:Y:S01]  /*13e0*/  LDCU.128 UR12, c[0x0][0xb10] ;  /* 0x00016200ff0c77ac */ /* 0x000ea20008000c00 */
[----:B------:R-:W3:Y:S01]  /*13f0*/  LDCU UR6, c[0x0][0x370] ;  /* 0x00006e00ff0677ac */ /* 0x000ee20008000800 */
[----:B------:R-:W4:Y:S01]  /*1400*/  LDCU UR5, c[0x0][0x374] ;  /* 0x00006e80ff0577ac */ /* 0x000f220008000800 */
[----:B------:R-:W1:Y:S01]  /*1410*/  LDCU UR28, c[0x0][0xb0c] ;  /* 0x00016180ff1c77ac */ /* 0x000e620008000800 */
[----:B------:R-:W1:Y:S01]  /*1420*/  LDCU UR7, c[0x0][0xb20] ;  /* 0x00016400ff0777ac */ /* 0x000e620008000800 */
[----:B------:R-:W1:Y:S01]  /*1430*/  LDCU.64 UR8, c[0x0][0xb28] ;  /* 0x00016500ff0877ac */ /* 0x000e620008000a00 */
[----:B--2---:R-:W-:Y:S02]  /*1440*/  UISETP.NE.AND UP0, UPT, UR14, 0x1, UPT ;  /* 0x000000010e00788c */ /* 0x004fe4000bf05270 */
[----:B----4-:R-:W-:Y:S02]  /*1450*/  UIMAD.WIDE.U32 UR10, UR5, UR15, URZ ;  /* 0x0000000f050a72a5 */ /* 0x010fe4000f8e00ff */
[----:B---3--:R-:W-:-:S02]  /*1460*/  UIMAD.WIDE.U32 UR24, UR6, UR12, URZ ;  /* 0x0000000c061872a5 */ /* 0x008fc4000f8e00ff */
[----:B-1----:R-:W-:Y:S02]  /*1470*/  UISETP.NE.AND UP1, UPT, UR28, 0x1, UPT ;  /* 0x000000011c00788c */ /* 0x002fe4000bf25270 */
[----:B------:R-:W-:Y:S01]  /*1480*/  UISETP.NE.AND UP2, UPT, UR23, 0x1, UPT ;  /* 0x000000011700788c */ /* 0x000fe2000bf45270 */
[----:B------:R-:W-:Y:S02]  /*1490*/  UMOV UR10, UR11 ;  /* 0x0000000b000a7c82 */ /* 0x000fe40008000000 */
[----:B------:R-:W-:Y:S01]  /*14a0*/  UMOV UR24, UR25 ;  /* 0x0000001900187c82 */ /* 0x000fe20008000000 */
[----:B------:R-:W-:Y:S02]  /*14b0*/  @UP0 USHF.R.U32.HI UR5, URZ, UR7, UR10 ;  /* 0x00000007ff050299 */ /* 0x000fe4000801160a */
[----:B------:R-:W-:Y:S02]  /*14c0*/  UIMAD.WIDE.U32 UR26, UR16, UR15, URZ ;  /* 0x0000000f101a72a5 */ /* 0x000fe4000f8e00ff */
[----:B------:R-:W-:-:S02]  /*14d0*/  UIMAD.WIDE.U32 UR10, UR5, UR8, URZ ;  /* 0x00000008050a72a5 */ /* 0x000fc4000f8e00ff */
[----:B------:R-:W-:Y:S02]  /*14e0*/  @UP1 USHF.R.U32.HI UR6, URZ, UR13, UR24 ;  /* 0x0000000dff061299 */ /* 0x000fe40008011618 */
[----:B------:R-:W-:Y:S02]  /*14f0*/  UIMAD.WIDE.U32 UR18, UR20, UR12, URZ ;  /* 0x0000000c141272a5 */ /* 0x000fe4000f8e00ff */
[----:B------:R-:W-:Y:S01]  /*1500*/  UIMAD.WIDE.U32 UR24, UR6, UR8, URZ ;  /* 0x00000008061872a5 */ /* 0x000fe2000f8e00ff */
[----:B------:R-:W-:Y:S01]  /*1510*/  UMOV UR4, UR27 ;  /* 0x0000001b00047c82 */ /* 0x000fe20008000000 */
[----:B------:R-:W-:Y:S01]  /*1520*/  UMOV UR10, UR11 ;  /* 0x0000000b000a7c82 */ /* 0x000fe20008000000 */
[----:B------:R-:W-:Y:S02]  /*1530*/  USHF.R.U32.HI UR4, URZ, UR7, UR4 ;  /* 0x00000007ff047299 */ /* 0x000fe40008011604 */
[----:B------:R-:W-:Y:S02]  /*1540*/  @UP2 USHF.R.U32.HI UR5, URZ, UR9, UR10 ;  /* 0x00000009ff052299 */ /* 0x000fe4000801160a */
[----:B------:R-:W-:Y:S01]  /*1550*/  UMOV UR7, UR25 ;  /* 0x0000001900077c82 */ /* 0x000fe20008000000 */
[----:B------:R-:W-:Y:S01]  /*1560*/  UMOV UR18, UR19 ;  /* 0x0000001300127c82 */ /* 0x000fe20008000000 */
[----:B------:R-:W-:-:S02]  /*1570*/  @UP2 USHF.R.U32.HI UR6, URZ, UR9, UR7 ;  /* 0x00000009ff062299 */ /* 0x000fc40008011607 */
[----:B------:R-:W-:Y:S02]  /*1580*/  USHF.R.U32.HI UR13, URZ, UR13, UR18 ;  /* 0x0000000dff0d7299 */ /* 0x000fe40008011612 */
[----:B------:R-:W-:Y:S02]  /*1590*/  USEL UR4, UR16, UR4, !UP0 ;  /* 0x0000000410047287 */ /* 0x000fe4000c000000 */
[----:B------:R-:W-:Y:S02]  /*15a0*/  UIMAD UR7, UR5, UR23, URZ ;  /* 0x00000017050772a4 */ /* 0x000fe4000f8e02ff */
[----:B------:R-:W-:Y:S02]  /*15b0*/  USEL UR5, UR20, UR13, !UP1 ;  /* 0x0000000d14057287 */ /* 0x000fe4000c800000 */
[----:B------:R-:W-:Y:S02]  /*15c0*/  UIMAD UR12, UR6, UR23, URZ ;  /* 0x00000017060c72a4 */ /* 0x000fe4000f8e02ff */
[----:B------:R-:W-:-:S02]  /*15d0*/  UISETP.GE.AND UP0, UPT, UR4, UR7, UPT ;  /* 0x000000070400728c */ /* 0x000fc4000bf06270 */
[----:B------:R-:W-:Y:S02]  /*15e0*/  UIMAD.WIDE.U32 UR10, UR4, UR8, URZ ;  /* 0x00000008040a72a5 */ /* 0x000fe4000f8e00ff */
[----:B------:R-:W-:Y:S02]  /*15f0*/  UISETP.GE.OR UP0, UPT, UR5, UR12, UP0 ;  /* 0x0000000c0500728c */ /* 0x000fe40008706670 */
[----:B------:R-:W-:Y:S02]  /*1600*/  UIMAD.WIDE.U32 UR12, UR5, UR8, URZ ;  /* 0x00000008050c72a5 */ /* 0x000fe4000f8e00ff */
[----:B------:R-:W-:Y:S01]  /*1610*/  UIADD3 UR10, UPT, UPT, -UR4, URZ, URZ ;  /* 0x000000ff040a7290 */ /* 0x000fe2000fffe1ff */
[----:B------:R-:W-:Y:S01]  /*1620*/  UMOV UR8, UR11 ;  /* 0x0000000b00087c82 */ /* 0x000fe20008000000 */
[----:B------:R-:W-:Y:S02]  /*1630*/  UIADD3 UR11, UPT, UPT, -UR5, URZ, URZ ;  /* 0x000000ff050b7290 */ /* 0x000fe4000fffe1ff */
[----:B------:R-:W-:-:S03]  /*1640*/  USHF.R.U32.HI UR8, URZ, UR9, UR8 ;  /* 0x00000009ff087299 */ /* 0x000fc60008011608 */
[----:B------:R-:W-:Y:S01]  /*1650*/  @!UP0 UMOV UR7, UR13 ;  /* 0x0000000d00078c82 */ /* 0x000fe20008000000 */
[----:B------:R-:W-:Y:S02]  /*1660*/  UIMAD UR16, UR14, UR10, UR16 ;  /* 0x0000000a0e1072a4 */ /* 0x000fe4000f8e0210 */
[----:B------:R-:W-:Y:S02]  /*1670*/  USEL UR8, UR4, UR8, !UP2 ;  /* 0x0000000804087287 */ /* 0x000fe4000d000000 */
[----:B------:R-:W-:Y:S02]  /*1680*/  @!UP0 USHF.R.U32.HI UR7, URZ, UR9, UR7 ;  /* 0x00000009ff078299 */ /* 0x000fe40008011607 */
[----:B------:R-:W-:Y:S02]  /*1690*/  UIADD3 UR9, UPT, UPT, -UR8, URZ, URZ ;  /* 0x000000ff08097290 */ /* 0x000fe4000fffe1ff */
[----:B------:R-:W-:Y:S02]  /*16a0*/  @!UP0 USEL UR7, UR5, UR7, !UP2 ;  /* 0x0000000705078287 */ /* 0x000fe4000d000000 */
[----:B------:R-:W-:-:S02]  /*16b0*/  UIMAD UR9, UR23, UR9, UR4 ;  /* 0x00000009170972a4 */ /* 0x000fc4000f8e0204 */
[----:B------:R-:W-:Y:S02]  /*16c0*/  @!UP0 UIADD3 UR8, UPT, UPT, UR8, -UR7, URZ ;  /* 0x8000000708088290 */ /* 0x000fe4000fffe0ff */
[----:B------:R-:W-:Y:S02]  /*16d0*/  @!UP0 UIMAD UR6, UR9, UR6, UR7 ;  /* 0x00000006090682a4 */ /* 0x000fe4000f8e0207 */
[----:B------:R-:W-:Y:S02]  /*16e0*/  @!UP0 UIMAD UR4, UR8, UR23, UR5 ;  /* 0x00000017080482a4 */ /* 0x000fe4000f8e0205 */
[----:B------:R-:W-:Y:S02]  /*16f0*/  UIMAD UR20, UR28, UR11, UR20 ;  /* 0x0000000b1c1472a4 */ /* 0x000fe4000f8e0214 */
[----:B------:R-:W-:Y:S01]  /*1700*/  UIMAD UR16, UR4, UR14, UR16 ;  /* 0x0000000e041072a4 */ /* 0x000fe2000f8e0210 */
[----:B------:R-:W-:Y:S02]  /*1710*/  @!UP0 UMOV UR5, UR6 ;  /* 0x0000000600058c82 */ /* 0x000fe40008000000 */
[----:B------:R-:W-:-:S12]  /*1720*/  UIMAD UR20, UR5, UR28, UR20 ;  /* 0x0000001c051472a4 */ /* 0x000fd8000f8e0214 */
.L_x_19:
[----:B------:R-:W-:-:S09]  /*1730*/  UISETP.NE.AND UP0, UPT, UR29, 0x1, UPT ;  /* 0x000000011d00788c */ /* 0x000fd2000bf05270 */
[----:B------:R-:W-:Y:S05]  /*1740*/  BRA.U UP0, `(.L_x_20) ;  /* 0x0000000100447547 */ /* 0x000fea000b800000 */
[----:B------:R-:W2:Y:S01]  /*1750*/  LDCU.128 UR8, c[0x0][0xb10] ;  /* 0x00016200ff0877ac */ /* 0x000ea20008000c00 */
[----:B------:R-:W3:Y:S01]  /*1760*/  LDCU UR12, c[0x0][0xb0c] ;  /* 0x00016180ff0c77ac */ /* 0x000ee20008000800 */
[----:B------:R-:W4:Y:S01]  /*1770*/  LDCU UR13, c[0x0][0xb20] ;  /* 0x00016400ff0d77ac */ /* 0x000f220008000800 */
[----:B--2---:R-:W-:Y:S02]  /*1780*/  UIMAD.WIDE.U32 UR6, UR20, UR8, URZ ;  /* 0x00000008140672a5 */ /* 0x004fe4000f8e00ff */
[----:B------:R-:W-:Y:S02]  /*1790*/  UIMAD.WIDE.U32 UR4, UR16, UR11, URZ ;  /* 0x0000000b100472a5 */ /* 0x000fe4000f8e00ff */
[----:B---3--:R-:W-:Y:S02]  /*17a0*/  UISETP.NE.AND UP1, UPT, UR12, 0x1, UPT ;  /* 0x000000010c00788c */ /* 0x008fe4000bf25270 */
[----:B------:R-:W-:Y:S01]  /*17b0*/  UISETP.NE.AND UP0, UPT, UR10, 0x1, UPT ;  /* 0x000000010a00788c */ /* 0x000fe2000bf05270 */
[----:B------:R-:W-:-:S02]  /*17c0*/  UMOV UR6, UR7 ;  /* 0x0000000700067c82 */ /* 0x000fc40008000000 */
[----:B------:R-:W-:Y:S01]  /*17d0*/  UMOV UR4, UR5 ;  /* 0x0000000500047c82 */ /* 0x000fe20008000000 */
[----:B------:R-:W-:Y:S02]  /*17e0*/  USHF.R.U32.HI UR6, URZ, UR9, UR6 ;  /* 0x00000009ff067299 */ /* 0x000fe40008011606 */
[----:B----4-:R-:W-:Y:S02]  /*17f0*/  USHF.R.U32.HI UR4, URZ, UR13, UR4 ;  /* 0x0000000dff047299 */ /* 0x010fe40008011604 */
[----:B------:R-:W-:Y:S02]  /*1800*/  USEL UR5, UR20, UR6, !UP1 ;  /* 0x0000000614057287 */ /* 0x000fe4000c800000 */
[----:B------:R-:W-:-:S04]  /*1810*/  USEL UR4, UR16, UR4, !UP0 ;  /* 0x0000000410047287 */ /* 0x000fc8000c000000 */
[----:B------:R-:W-:Y:S02]  /*1820*/  UIADD3 UR6, UPT, UPT, UR5, -UR4, URZ ;  /* 0x8000000405067290 */ /* 0x000fe4000fffe0ff */
[----:B------:R-:W-:Y:S02]  /*1830*/  UIADD3 UR4, UPT, UPT, -UR5, UR4, URZ ;  /* 0x0000000405047290 */ /* 0x000fe4000fffe1ff */
[----:B------:R-:W-:Y:S02]  /*1840*/  UIMAD UR16, UR6, UR10, UR16 ;  /* 0x0000000a061072a4 */ /* 0x000fe4000f8e0210 */
[----:B------:R-:W-:-:S12]  /*1850*/  UIMAD UR20, UR4, UR12, UR20 ;  /* 0x0000000c041472a4 */ /* 0x000fd8000f8e0214 */
.L_x_20:
[----:B------:R-:W-:Y:S05]  /*1860*/  BRA.U !UP6, `(.L_x_21) ;  /* 0x000000010e0c7547 */ /* 0x000fea000b800000 */
[----:B------:R-:W-:Y:S01]  /*1870*/  UCGABAR_WAIT ;  /* 0x0000000000007dc7 */ /* 0x000fe20008000000 */
[----:B------:R-:W-:Y:S01]  /*1880*/  CCTL.IVALL ;  /* 0x00000000ff00798f */ /* 0x000fe20002000000 */
[----:B------:R-:W-:Y:S05]  /*1890*/  BRA `(.L_x_22) ;  /* 0x0000000000047947 */ /* 0x000fea0003800000 */
.L_x_21:
[----:B------:R-:W-:Y:S06]  /*18a0*/  BAR.SYNC.DEFER_BLOCKING 0x0 ;  /* 0x0000000000007b1d */ /* 0x000fec0000010000 */
.L_x_22:
[----:B------:R-:W-:Y:S05]  /*18b0*/  BRA.U UP3, `(.L_x_23) ;  /* 0x0000001503b47547 */ /* 0x000fea000b800000 */
[----:B------:R-:W2:Y:S01]  /*18c0*/  LDCU UR6, c[0x0][0x38c] ;  /* 0x00007180ff0677ac */ /* 0x000ea20008000800 */
[----:B------:R-:W-:Y:S01]  /*18d0*/  PLOP3.LUT P1, PT, PT, PT, UP4, 0x80, 0x8 ;  /* 0x000000000008781c */ /* 0x000fe20003f2f048 */
[----:B------:R-:W-:Y:S01]  /*18e0*/  IMAD.MOV.U32 R12, RZ, RZ, 0x1 ;  /* 0x00000001ff0c7424 */ /* 0x000fe200078e00ff */
[----:B------:R-:W-:Y:S02]  /*18f0*/  ISETP.NE.AND P2, PT, R0, RZ, P3 ;  /* 0x000000ff0000720c */ /* 0x000fe40001f45270 */
[----:B------:R-:W-:Y:S02]  /*1900*/  CS2R R10, SRZ ;  /* 0x00000000000a7805 */ /* 0x000fe4000001ff00 */
[----:B------:R-:W-:Y:S01]  /*1910*/  PLOP3.LUT P1, PT, P1, PT, PT, 0x8, 0x80 ;  /* 0x000000000080781c */ /* 0x000fe20000f2e170 */
[----:B------:R-:W-:Y:S01]  /*1920*/  IMAD.MOV.U32 R9, RZ, RZ, RZ ;  /* 0x000000ffff097224 */ /* 0x000fe200078e00ff */
[----:B------:R-:W3:Y:S01]  /*1930*/  LDCU UR38, c[0x0][0x370] ;  /* 0x00006e00ff2677ac */ /* 0x000ee20008000800 */
[----:B------:R-:W-:Y:S01]  /*1940*/  IMAD.MOV.U32 R8, RZ, RZ, 0x1 ;  /* 0x00000001ff087424 */ /* 0x000fe200078e00ff */
[----:B------:R-:W4:Y:S01]  /*1950*/  LDCU.64 UR26, c[0x0][0x348] ;  /* 0x00006900ff1a77ac */ /* 0x000f220008000a00 */
[----:B------:R-:W-:Y:S01]  /*1960*/  ULEA.HI UR43, UR22, UR45, URZ, 0x1b ;  /* 0x0000002d162b7291 */ /* 0x000fe2000f8fd8ff */
[----:B------:R-:W1:Y:S01]  /*1970*/  LDCU UR37, c[0x0][0x374] ;  /* 0x00006e80ff2577ac */ /* 0x000e620008000800 */
[----:B--2---:R-:W-:-:S02]  /*1980*/  UIADD3 UR5, UPT, UPT, UR6, 0x1f, URZ ;  /* 0x0000001f06057890 */ /* 0x004fc4000fffe0ff */
[----:B------:R-:W-:Y:S02]  /*1990*/  UIADD3 UR46, UPT, UPT, UR6, 0x3e, URZ ;  /* 0x0000003e062e7890 */ /* 0x000fe4000fffe0ff */
[----:B------:R-:W-:Y:S01]  /*19a0*/  USHF.R.S32.HI UR4, URZ, 0x1f, UR5 ;  /* 0x0000001fff047899 */ /* 0x000fe20008011405 */
[----:B------:R-:W-:-:S03]  /*19b0*/  UMOV UR7, URZ ;  /* 0x000000ff00077c82 */ /* 0x000fc60008000000 */
[----:B------:R-:W-:Y:S02]  /*19c0*/  ULEA.HI UR4, UR4, UR5, URZ, 0x5 ;  /* 0x0000000504047291 */ /* 0x000fe4000f8f28ff */
[----:B------:R-:W-:Y:S02]  /*19d0*/  UIADD3 UR5, UPT, UPT, UR6, -0x1, URZ ;  /* 0xffffffff06057890 */ /* 0x000fe4000fffe0ff */
[----:B------:R-:W-:Y:S02]  /*19e0*/  USHF.R.S32.HI UR40, URZ, 0x5, UR4 ;  /* 0x00000005ff287899 */ /* 0x000fe40008011404 */
[----:B------:R-:W-:Y:S02]  /*19f0*/  UISETP.GE.U32.AND UP1, UPT, UR5, -0x3f, UPT ;  /* 0xffffffc10500788c */ /* 0x000fe4000bf26070 */
[----:B------:R-:W-:-:S04]  /*1a00*/  UISETP.LT.U32.AND UP0, UPT, UR40, 0xa, UPT ;  /* 0x0000000a2800788c */ /* 0x000fc8000bf01070 */
[----:B------:R-:W-:Y:S02]  /*1a10*/  USEL UR39, UR40, 0xa, UP0 ;  /* 0x0000000a28277887 */ /* 0x000fe40008000000 */
[----:B------:R-:W-:Y:S02]  /*1a20*/  UISETP.NE.AND UP0, UPT, UR17, URZ, UPT ;  /* 0x000000ff1100728c */ /* 0x000fe4000bf05270 */
[----:B------:R-:W-:Y:S02]  /*1a30*/  UIADD3 UR4, UPT, UPT, UR39, -0x1, URZ ;  /* 0xffffffff27047890 */ /* 0x000fe4000fffe0ff */
[----:B------:R-:W-:Y:S02]  /*1a40*/  @UP1 UIADD3 UR4, UPT, UPT, UR39, URZ, URZ ;  /* 0x000000ff27041290 */ /* 0x000fe4000fffe0ff */
[----:B------:R-:W-:Y:S02]  /*1a50*/  USEL UR23, UR41, 0x2, UP0 ;  /* 0x0000000229177887 */ /* 0x000fe40008000000 */
[----:B------:R-:W-:-:S02]  /*1a60*/  UIADD3 UR44, UPT, UPT, UR40, -UR39, URZ ;  /* 0x80000027282c7290 */ /* 0x000fc4000fffe0ff */
[----:B------:R-:W-:Y:S02]  /*1a70*/  UIADD3 UR25, UPT, UPT, UR4, 0x1, URZ ;  /* 0x0000000104197890 */ /* 0x000fe4000fffe0ff */
[----:B-1-34-:R-:W-:-:S12]  /*1a80*/  UIADD3 UR41, UPT, UPT, -UR4, URZ, URZ ;  /* 0x000000ff04297290 */ /* 0x01afd8000fffe1ff */
.L_x_43:
[----:B------:R-:W-:Y:S01]  /*1a90*/  UISETP.NE.AND UP0, UPT, UR47, URZ, UPT ;  /* 0x000000ff2f00728c */ /* 0x000fe2000bf05270 */
[----:B-1----:R-:W1:Y:S08]  /*1aa0*/  S2UR UR47, SR_CgaCtaId ;  /* 0x00000000002f79c3 */ /* 0x002e700000008800 */
[----:B------:R-:W-:Y:S05]  /*1ab0*/  BRA.U UP0, `(.L_x_24) ;  /* 0x0000000100347547 */ /* 0x000fea000b800000 */
[----:B------:R-:W2:Y:S01]  /*1ac0*/  S2R R0, SR_CgaCtaId ;  /* 0x0000000000007919 */ /* 0x000ea20000008800 */
[----:B------:R-:W-:Y:S02]  /*1ad0*/  MOV R3, 0x400 ;  /* 0x0000040000037802 */ /* 0x000fe40000000f00 */
[----:B------:R-:W-:Y:S02]  /*1ae0*/  SHF.L.U32 R2, R8, 0x1f, RZ ;  /* 0x0000001f08027819 */ /* 0x000fe400000006ff */
[----:B--2---:R-:W-:-:S05]  /*1af0*/  LEA R0, R0, R3, 0x18 ;  /* 0x0000000300007211 */ /* 0x004fca00078ec0ff */
[----:B------:R-:W-:-:S04]  /*1b00*/  IMAD R3, R9, 0x8, R0 ;  /* 0x0000000809037824 */ /* 0x000fc800078e0200 */
[----:B------:R-:W2:Y:S02]  /*1b10*/  SYNCS.PHASECHK.TRANS64.TRYWAIT P0, [R3+URZ+0x140], R2 ;  /* 0x00014002030075a7 */ /* 0x000ea400080011ff */
[----:B--2---:R-:W-:Y:S05]  /*1b20*/  @!P0 BRA `(.L_x_25) ;  /* 0x000000a000888947 */ /* 0x004fea0003800000 */
.L_x_154:
[----:B------:R-:W-:Y:S01]  /*1b30*/  VIADD R9, R9, 0x1 ;  /* 0x0000000109097836 */ /* 0x000fe20000000000 */
[----:B------:R2:W-:Y:S04]  /*1b40*/  SYNCS.ARRIVE.TRANS64.A1T0 RZ, [R3+URZ+0x130], RZ ;  /* 0x000130ff03ff79a7 */ /* 0x0005e800081000ff */
[----:B------:R-:W-:-:S04]  /*1b50*/  ISETP.NE.AND P0, PT, R9, 0x2, PT ;  /* 0x000000020900780c */ /* 0x000fc80003f05270 */
[----:B------:R-:W-:Y:S02]  /*1b60*/  SEL R9, R9, RZ, P0 ;  /* 0x000000ff09097207 */ /* 0x000fe40000000000 */
[----:B--2---:R-:W-:-:S04]  /*1b70*/  SEL R3, RZ, 0x1, P0 ;  /* 0x00000001ff037807 */ /* 0x004fc80000000000 */
[----:B------:R-:W-:-:S07]  /*1b80*/  LOP3.LUT R8, R8, R3, RZ, 0x3c, !PT ;  /* 0x0000000308087212 */ /* 0x000fce00078e3cff */
.L_x_24:
[----:B------:R-:W-:Y:S01]  /*1b90*/  UMOV UR6, 0x400 ;  /* 0x0000040000067882 */ /* 0x000fe20000000000 */
[----:B------:R-:W-:Y:S01]  /*1ba0*/  SHF.L.U32 R0, R12, 0x1f, RZ ;  /* 0x0000001f0c007819 */ /* 0x000fe200000006ff */
[----:B-1----:R-:W-:Y:S02]  /*1bb0*/  ULEA UR6, UR47, UR6, 0x18 ;  /* 0x000000062f067291 */ /* 0x002fe4000f8ec0ff */
[----:B------:R-:W-:Y:S02]  /*1bc0*/  UISETP.GE.U32.AND UP0, UPT, UR46, 0x3f, UPT ;  /* 0x0000003f2e00788c */ /* 0x000fe4000bf06070 */
[----:B------:R-:W-:Y:S02]  /*1bd0*/  ULEA UR4, UR7, UR6, 0x3 ;  /* 0x0000000607047291 */ /* 0x000fe4000f8e18ff */
[----:B------:R-:W-:Y:S01]  /*1be0*/  ULEA UR11, UR16, UR45, 0x8 ;  /* 0x0000002d100b7291 */ /* 0x000fe2000f8e40ff */
[----:B------:R-:W-:-:S06]  /*1bf0*/  UMOV UR13, URZ ;  /* 0x000000ff000d7c82 */ /* 0x000fcc0008000000 */
[----:B------:R1:W2:Y:S01]  /*1c00*/  SYNCS.PHASECHK.TRANS64.TRYWAIT P0, [UR4+0x50], R0 ;  /* 0x00005000ff0075a7 */ /* 0x0002a20008001104 */
[----:B------:R-:W-:-:S04]  /*1c10*/  ULEA.HI UR4, UR20, UR20, URZ, 0x1 ;  /* 0x0000001414047291 */ /* 0x000fc8000f8f08ff */
[----:B------:R-:W-:-:S04]  /*1c20*/  USHF.L.U32 UR4, UR4, 0x7, URZ ;  /* 0x0000000704047899 */ /* 0x000fc800080006ff */
[----:B------:R-:W-:-:S04]  /*1c30*/  ULOP3.LUT UR35, UR4, 0xffffff00, URZ, 0xc0, !UPT ;  /* 0xffffff0004237892 */ /* 0x000fc8000f8ec0ff */
[----:B------:R-:W-:Y:S01]  /*1c40*/  UIADD3 UR35, UPT, UPT, UR43, UR35, URZ ;  /* 0x000000232b237290 */ /* 0x000fe2000fffe0ff */
[----:B------:R-:W-:Y:S11]  /*1c50*/  BRA.U !UP0, `(.L_x_26) ;  /* 0x0000000108c47547 */ /* 0x000ff6000b800000 */
[----:B------:R-:W-:Y:S01]  /*1c60*/  UMOV UR16, UR41 ;  /* 0x0000002900107c82 */ /* 0x000fe20008000000 */
[----:B------:R-:W-:Y:S01]  /*1c70*/  UMOV UR4, UR7 ;  /* 0x0000000700047c82 */ /* 0x000fe20008000000 */
[----:B------:R-:W-:-:S05]  /*1c80*/  UMOV UR34, URZ ;  /* 0x000000ff00227c82 */ /* 0x000fca0008000000 */
.L_x_32:
[----:B------:R-:W-:Y:S01]  /*1c90*/  ULEA UR33, UR4, UR6, 0x3 ;  /* 0x0000000604217291 */ /* 0x000fe2000f8e18ff */
[----:B------:R-:W-:Y:S01]  /*1ca0*/  @P3 MOV R2, 0x8000 ;  /* 0x0000800000023802 */ /* 0x000fe20000000f00 */
[----:B--234-:R-:W-:Y:S10]  /*1cb0*/  @P0 BRA `(.L_x_27) ;  /* 0x00000000000c0947 */ /* 0x01cff40003800000 */
[----:B------:R-:W-:-:S04]  /*1cc0*/  SHF.L.U32 R3, R12, 0x1f, RZ ;  /* 0x0000001f0c037819 */ /* 0x000fc800000006ff */
[----:B------:R-:W2:Y:S02]  /*1cd0*/  SYNCS.PHASECHK.TRANS64.TRYWAIT P0, [UR33+0x50], R3 ;  /* 0x00005003ff0075a7 */ /* 0x000ea40008001121 */
[----:B--2---:R-:W-:Y:S05]  /*1ce0*/  @!P0 BRA `(.L_x_28) ;  /* 0x000000a0002c8947 */ /* 0x004fea0003800000 */
.L_x_27:
[----:B------:R2:W-:Y:S01]  /*1cf0*/  @P3 SYNCS.ARRIVE.TRANS64 RZ, [UR33], R2 ;  /* 0x00000002ffff39a7 */ /* 0x0005e20008000021 */
[----:B------:R-:W-:Y:S02]  /*1d00*/  ULOP3.LUT UR5, UR23, 0x2, URZ, 0xfc, !UPT ;  /* 0x0000000217057892 */ /* 0x000fe4000f8efcff */
[----:B------:R-:W-:Y:S02]  /*1d10*/  UIADD3 UR16, UPT, UPT, UR16, 0x1, URZ ;  /* 0x0000000110107890 */ /* 0x000fe4000fffe0ff */
[----:B------:R-:W-:Y:S02]  /*1d20*/  UISETP.NE.AND UP0, UPT, UR5, 0x2, UPT ;  /* 0x000000020500788c */ /* 0x000fe4000bf05270 */
[----:B------:R-:W-:-:S07]  /*1d30*/  UISETP.NE.AND UP2, UPT, UR16, 0x1, UPT ;  /* 0x000000011000788c */ /* 0x000fce000bf45270 */
[----:B------:R-:W-:Y:S05]  /*1d40*/  BRA.U UP0, `(.L_x_29) ;  /* 0x0000000100047547 */ /* 0x000fea000b800000 */
[----:B------:R-:W-:Y:S05]  /*1d50*/  BPT.TRAP 0x1 ;  /* 0x000000040000795c */ /* 0x000fea0000300000 */
.L_x_29:
[----:B------:R-:W-:Y:S04]  /*1d60*/  BSSY.RECONVERGENT B0, `(.L_x_30) ;  /* 0x0000003000007945 */ /* 0x000fe80003800200 */
[----:B------:R-:W-:Y:S05]  /*1d70*/  @!P2 BRA `(.L_x_31) ;  /* 0x000000000004a947 */ /* 0x000fea0003800000 */
[----:B------:R-:W-:Y:S05]  /*1d80*/  BPT.TRAP 0x1 ;  /* 0x000000040000795c */ /* 0x000fea0000300000 */
.L_x_31:
[----:B------:R-:W-:Y:S05]  /*1d90*/  BSYNC.RECONVERGENT B0 ;  /* 0x0000000000007941 */ /* 0x000fea0003800200 */
.L_x_30:
[----:B------:R-:W-:Y:S02]  /*1da0*/  UIADD3 UR5, UPT, UPT, UR4, 0x1, URZ ;  /* 0x0000000104057890 */ /* 0x000fe4000fffe0ff */
[----:B------:R-:W-:Y:S02]  /*1db0*/  UIADD3 UR14, UP1, UPT, UR26, 0x80, URZ ;  /* 0x000000801a0e7890 */ /* 0x000fe4000ff3e0ff */
[----:B------:R-:W-:Y:S02]  /*1dc0*/  UISETP.NE.AND UP0, UPT, UR5, 0xa, UPT ;  /* 0x0000000a0500788c */ /* 0x000fe4000bf05270 */
[----:B------:R-:W-:Y:S02]  /*1dd0*/  ULOP3.LUT UR33, UR33, 0xfefffff8, URZ, 0xc0, !UPT ;  /* 0xfefffff821217892 */ /* 0x000fe4000f8ec0ff */
[----:B------:R-:W-:Y:S02]  /*1de0*/  USEL UR8, URZ, 0x1, UP0 ;  /* 0x00000001ff087887 */ /* 0x000fe40008000000 */
[----:B------:R-:W-:-:S02]  /*1df0*/  USEL UR7, UR5, URZ, UP0 ;  /* 0x000000ff05077287 */ /* 0x000fc40008000000 */
[----:B------:R-:W-:Y:S02]  /*1e00*/  UIADD3.X UR15, UPT, UPT, URZ, UR27, URZ, UP1, !UPT ;  /* 0x0000001bff0f7290 */ /* 0x000fe40008ffe4ff */
[----:B------:R-:W-:Y:S01]  /*1e10*/  ULEA UR5, UR7, UR6, 0x3 ;  /* 0x0000000607057291 */ /* 0x000fe2000f8e18ff */
[----:B------:R-:W-:Y:S01]  /*1e20*/  LOP3.LUT R12, R12, UR8, RZ, 0x3c, !PT ;  /* 0x000000080c0c7c12 */ /* 0x000fe2000f8e3cff */
[----:B------:R-:W-:Y:S02]  /*1e30*/  USHF.L.U32 UR8, UR4, 0xd, URZ ;  /* 0x0000000d04087899 */ /* 0x000fe400080006ff */
[----:B------:R-:W-:Y:S01]  /*1e40*/  UIADD3 UR4, UP0, UPT, UR26, 0x180, URZ ;  /* 0x000001801a047890 */ /* 0x000fe2000ff1e0ff */
[----:B-1----:R-:W-:Y:S01]  /*1e50*/  SHF.L.U32 R0, R12, 0x1f, RZ ;  /* 0x0000001f0c007819 */ /* 0x002fe200000006ff */
[----:B------:R-:W-:Y:S02]  /*1e60*/  ULEA UR32, UR22, UR8, 0x1 ;  /* 0x0000000816207291 */ /* 0x000fe4000f8e08ff */
[----:B------:R-:W-:Y:S01]  /*1e70*/  UPRMT UR13, URZ, 0x5410, UR21 ;  /* 0x00005410ff0d7896 */ /* 0x000fe20008000015 */
[----:B------:R3:W4:Y:S01]  /*1e80*/  SYNCS.PHASECHK.TRANS64.TRYWAIT P0, [UR5+0x50], R0 ;  /* 0x00005000ff0075a7 */ /* 0x0007220008001105 */
[----:B------:R-:W-:-:S02]  /*1e90*/  UIADD3 UR32, UPT, UPT, UR6, 0x10800, UR32 ;  /* 0x0001080006207890 */ /* 0x000fc4000fffe020 */
[----:B------:R-:W-:Y:S02]  /*1ea0*/  UIADD3 UR8, UPT, UPT, UR6, 0x24800, UR8 ;  /* 0x0002480006087890 */ /* 0x000fe4000fffe008 */
[----:B------:R-:W-:Y:S01]  /*1eb0*/  UIADD3.X UR5, UPT, UPT, URZ, UR27, URZ, UP0, !UPT ;  /* 0x0000001bff057290 */ /* 0x000fe200087fe4ff */
[----:B------:R-:W-:Y:S01]  /*1ec0*/  UMOV UR18, 0x0 ;  /* 0x0000000000127882 */ /* 0x000fe20000000000 */
[----:B------:R-:W-:Y:S01]  /*1ed0*/  UMOV UR19, 0x10000000 ;  /* 0x1000000000137882 */ /* 0x000fe20000000000 */
[----:B------:R-:W-:Y:S01]  /*1ee0*/  UMOV UR10, UR34 ;  /* 0x00000022000a7c82 */ /* 0x000fe20008000000 */
[----:B------:R-:W-:Y:S01]  /*1ef0*/  UMOV UR12, UR36 ;  /* 0x00000024000c7c82 */ /* 0x000fe20008000000 */
[----:B------:R-:W-:Y:S01]  /*1f00*/  UMOV UR9, UR33 ;  /* 0x0000002100097c82 */ /* 0x000fe20008000000 */
[----:B------:R1:W-:Y:S03]  /*1f10*/  UTMALDG.3D.MULTICAST.2CTA [UR32], [UR14], UR13, desc[UR18] ;  /* 0x000012200e0073b4 */ /* 0x0003e6000821180d */
[----:B------:R2:W-:Y:S01]  /*1f20*/  UTMALDG.3D.2CTA [UR8], [UR4], desc[UR18] ;  /* 0x00001208040075b4 */ /* 0x0005e20008211000 */
[----:B-1----:R-:W-:Y:S01]  /*1f30*/  UIADD3 UR34, UPT, UPT, UR34, 0x20, URZ ;  /* 0x0000002022227890 */ /* 0x002fe2000fffe0ff */
[----:B------:R-:W-:Y:S01]  /*1f40*/  UMOV UR13, UR25 ;  /* 0x00000019000d7c82 */ /* 0x000fe20008000000 */
[----:B--2---:R-:W-:Y:S01]  /*1f50*/  UMOV UR4, UR7 ;  /* 0x0000000700047c82 */ /* 0x004fe20008000000 */
[----:B------:R-:W-:Y:S09]  /*1f60*/  BRA.U UP2, `(.L_x_32) ;  /* 0xfffffffd02487547 */ /* 0x000ff2000b83ffff */
.L_x_26:
[----:B------:R-:W-:Y:S01]  /*1f70*/  ULEA UR4, UR7, UR6, 0x3 ;  /* 0x0000000607047291 */ /* 0x000fe2000f8e18ff */
[----:B-1-3--:R-:W-:Y:S01]  /*1f80*/  SHF.L.U32 R0, R12, 0x1f, RZ ;  /* 0x0000001f0c007819 */ /* 0x00afe200000006ff */
[----:B------:R-:W-:Y:S01]  /*1f90*/  @!P1 SYNCS.ARRIVE.TRANS64.A1T0 RZ, [UR6+0xe8], RZ ;  /* 0x0000e8ffffff99a7 */ /* 0x000fe20008100006 */
[----:B------:R-:W-:-:S06]  /*1fa0*/  UISETP.GT.AND UP0, UPT, UR40, UR39, UPT ;  /* 0x000000272800728c */ /* 0x000fcc000bf04270 */
[----:B--2-4-:R1:W2:Y:S03]  /*1fb0*/  SYNCS.PHASECHK.TRANS64.TRYWAIT P0, [UR4+0x50], R0 ;  /* 0x00005000ff0075a7 */ /* 0x0142a60008001104 */
[----:B------:R-:W-:Y:S05]  /*1fc0*/  BRA.U !UP0, `(.L_x_33) ;  /* 0x0000000108c47547 */ /* 0x000fea000b800000 */
[----:B------:R-:W-:Y:S01]  /*1fd0*/  UIADD3 UR24, UPT, UPT, UR44, UR13, URZ ;  /* 0x0000000d2c187290 */ /* 0x000fe2000fffe0ff */
[----:B------:R-:W-:-:S11]  /*1fe0*/  UMOV UR4, UR7 ;  /* 0x0000000700047c82 */ /* 0x000fd60008000000 */
.L_x_39:
[----:B------:R-:W-:Y:S01]  /*1ff0*/  ULEA UR17, UR4, UR6, 0x3 ;  /* 0x0000000604117291 */ /* 0x000fe2000f8e18ff */
[----:B--2---:R-:W-:Y:S01]  /*2000*/  @P3 MOV R2, 0x8000 ;  /* 0x0000800000023802 */ /* 0x004fe20000000f00 */
[----:B--2-4-:R-:W-:Y:S10]  /*2010*/  @P0 BRA `(.L_x_34) ;  /* 0x00000000000c0947 */ /* 0x014ff40003800000 */
[----:B------:R-:W-:-:S04]  /*2020*/  SHF.L.U32 R3, R12, 0x1f, RZ ;  /* 0x0000001f0c037819 */ /* 0x000fc800000006ff */
[----:B------:R-:W2:Y:S02]  /*2030*/  SYNCS.PHASECHK.TRANS64.TRYWAIT P0, [UR17+0x50], R3 ;  /* 0x00005003ff0075a7 */ /* 0x000ea40008001111 */
[----:B--2---:R-:W-:Y:S05]  /*2040*/  @!P0 BRA `(.L_x_35) ;  /* 0x0000009c006c8947 */ /* 0x004fea0003800000 */
.L_x_34:
[----:B------:R2:W-:Y:S01]  /*2050*/  @P3 SYNCS.ARRIVE.TRANS64 RZ, [UR17], R2 ;  /* 0x00000002ffff39a7 */ /* 0x0005e20008000011 */
[----:B------:R-:W-:-:S04]  /*2060*/  ULOP3.LUT UR5, UR23, 0x2, URZ, 0xfc, !UPT ;  /* 0x0000000217057892 */ /* 0x000fc8000f8efcff */
[----:B------:R-:W-:-:S09]  /*2070*/  UISETP.NE.AND UP0, UPT, UR5, 0x2, UPT ;  /* 0x000000020500788c */ /* 0x000fd2000bf05270 */
[----:B------:R-:W-:Y:S05]  /*2080*/  BRA.U UP0, `(.L_x_36) ;  /* 0x0000000100047547 */ /* 0x000fea000b800000 */
[----:B------:R-:W-:Y:S05]  /*2090*/  BPT.TRAP 0x1 ;  /* 0x000000040000795c */ /* 0x000fea0000300000 */
.L_x_36:
[----:B------:R-:W-:Y:S04]  /*20a0*/  BSSY.RECONVERGENT B0, `(.L_x_37) ;  /* 0x0000003000007945 */ /* 0x000fe80003800200 */
[----:B------:R-:W-:Y:S05]  /*20b0*/  @!P2 BRA `(.L_x_38) ;  /* 0x000000000004a947 */ /* 0x000fea0003800000 */
[----:B------:R-:W-:Y:S05]  /*20c0*/  BPT.TRAP 0x1 ;  /* 0x000000040000795c */ /* 0x000fea0000300000 */
.L_x_38:
[----:B------:R-:W-:Y:S05]  /*20d0*/  BSYNC.RECONVERGENT B0 ;  /* 0x0000000000007941 */ /* 0x000fea0003800200 */
.L_x_37:
[----:B------:R-:W-:Y:S02]  /*20e0*/  UIADD3 UR5, UPT, UPT, UR4, 0x1, URZ ;  /* 0x0000000104057890 */ /* 0x000fe4000fffe0ff */
[----:B------:R-:W-:Y:S02]  /*20f0*/  USHF.L.U32 UR18, UR13, 0x5, URZ ;  /* 0x000000050d127899 */ /* 0x000fe400080006ff */
[----:B------:R-:W-:Y:S02]  /*2100*/  UISETP.NE.AND UP0, UPT, UR5, 0xa, UPT ;  /* 0x0000000a0500788c */ /* 0x000fe4000bf05270 */
[----:B------:R-:W-:Y:S02]  /*2110*/  ULOP3.LUT UR17, UR17, 0xfefffff8, URZ, 0xc0, !UPT ;  /* 0xfefffff811117892 */ /* 0x000fe4000f8ec0ff */
[----:B------:R-:W-:Y:S02]  /*2120*/  USEL UR8, URZ, 0x1, UP0 ;  /* 0x00000001ff087887 */ /* 0x000fe40008000000 */
[----:B------:R-:W-:-:S02]  /*2130*/  USEL UR7, UR5, URZ, UP0 ;  /* 0x000000ff05077287 */ /* 0x000fc40008000000 */
[----:B------:R-:W-:Y:S02]  /*2140*/  UIADD3 UR14, UP0, UPT, UR26, 0x180, URZ ;  /* 0x000001801a0e7890 */ /* 0x000fe4000ff1e0ff */
        /* <DEDUP_REMOVED lines=9> */
[----:B------:R-:W-:Y:S02]  /*21e0*/  UIADD3.X UR5, UPT, UPT, URZ, UR27, URZ, UP1, !UPT ;  /* 0x0000001bff057290 */ /* 0x000fe40008ffe4ff */
[----:B------:R-:W-:Y:S02]  /*21f0*/  UIADD3 UR8, UPT, UPT, UR6, 0x24800, UR8 ;  /* 0x0002480006087890 */ /* 0x000fe4000fffe008 */
[----:B------:R-:W-:Y:S01]  /*2200*/  UIADD3.X UR15, UPT, UPT, URZ, UR27, URZ, UP0, !UPT ;  /* 0x0000001bff0f7290 */ /* 0x000fe200087fe4ff */
[----:B------:R-:W-:Y:S01]  /*2210*/  UMOV UR28, 0x0 ;  /* 0x00000000001c7882 */ /* 0x000fe20000000000 */
[----:B------:R-:W-:Y:S01]  /*2220*/  UMOV UR29, 0x10000000 ;  /* 0x10000000001d7882 */ /* 0x000fe20000000000 */
[----:B------:R-:W-:Y:S01]  /*2230*/  UMOV UR19, UR35 ;  /* 0x0000002300137c82 */ /* 0x000fe20008000000 */
[----:B------:R-:W-:Y:S01]  /*2240*/  UMOV UR20, UR36 ;  /* 0x0000002400147c82 */ /* 0x000fe20008000000 */
[----:B------:R-:W-:Y:S01]  /*2250*/  UMOV UR12, UR36 ;  /* 0x00000024000c7c82 */ /* 0x000fe20008000000 */
[----:B------:R1:W-:Y:S01]  /*2260*/  UTMALDG.3D.MULTICAST.2CTA [UR16], [UR4], UR10, desc[UR28] ;  /* 0x00001c10040073b4 */ /* 0x0003e2000821180a */
[----:B------:R-:W-:Y:S01]  /*2270*/  UMOV UR9, UR17 ;  /* 0x0000001100097c82 */ /* 0x000fe20008000000 */
[----:B------:R-:W-:-:S04]  /*2280*/  UIADD3 UR13, UPT, UPT, UR13, 0x1, URZ ;  /* 0x000000010d0d7890 */ /* 0x000fc8000fffe0ff */
[----:B------:R-:W-:Y:S01]  /*2290*/  UISETP.NE.AND UP0, UPT, UR13, UR24, UPT ;  /* 0x000000180d00728c */ /* 0x000fe2000bf05270 */
[----:B-1----:R-:W-:Y:S01]  /*22a0*/  UMOV UR10, UR18 ;  /* 0x00000012000a7c82 */ /* 0x002fe20008000000 */
[----:B------:R-:W-:Y:S01]  /*22b0*/  UMOV UR4, UR7 ;  /* 0x0000000700047c82 */ /* 0x000fe20008000000 */
[----:B------:R3:W-:Y:S06]  /*22c0*/  UTMALDG.3D.2CTA [UR8], [UR14], desc[UR28] ;  /* 0x00001c080e0075b4 */ /* 0x0007ec0008211000 */
[----:B---3--:R-:W-:Y:S05]  /*22d0*/  BRA.U UP0, `(.L_x_39) ;  /* 0xfffffffd00447547 */ /* 0x008fea000b83ffff */
.L_x_33:
[C---:B------:R-:W-:Y:S01]  /*22e0*/  LEA R3, R11.reuse, UR6, 0x3 ;  /* 0x000000060b037c11 */ /* 0x040fe2000f8e18ff */
[----:B------:R-:W-:Y:S01]  /*22f0*/  NOP ;  /* 0x0000000000007918 */ /* 0x000fe20000000000 */
[----:B-1----:R-:W-:Y:S02]  /*2300*/  SHF.L.U32 R0, R10, 0x1f, RZ ;  /* 0x0000001f0a007819 */ /* 0x002fe400000006ff */
[----:B------:R-:W-:Y:S02]  /*2310*/  LEA R5, R11, UR6, 0x4 ;  /* 0x000000060b057c11 */ /* 0x000fe4000f8e20ff */
[----:B--2-4-:R-:W1:Y:S02]  /*2320*/  SYNCS.PHASECHK.TRANS64.TRYWAIT P0, [R3+URZ+0xf0], R0 ;  /* 0x0000f000030075a7 */ /* 0x014e6400080011ff */
[----:B-1----:R-:W-:Y:S05]  /*2330*/  @!P0 BRA `(.L_x_40) ;  /* 0x0000009800c88947 */ /* 0x002fea0003800000 */
.L_x_157:
[----:B------:R-:W2:Y:S01]  /*2340*/  LDS.128 R4, [R5+0x160] ;  /* 0x0001600005047984 */ /* 0x000ea20000000c00 */
[----:B------:R-:W-:Y:S01]  /*2350*/  UISETP.GE.AND UP0, UPT, UR42, 0x1, UPT ;  /* 0x000000012a00788c */ /* 0x000fe2000bf06270 */
[----:B------:R-:W-:Y:S01]  /*2360*/  @!PT LDS RZ, [RZ] ;  /* 0x00000000fffff984 */ /* 0x000fe20000000800 */
[----:B------:R-:W-:Y:S01]  /*2370*/  @!PT LDS RZ, [RZ] ;  /* 0x00000000fffff984 */ /* 0x000fe20000000800 */
[----:B------:R-:W-:Y:S01]  /*2380*/  @!PT LDS RZ, [RZ] ;  /* 0x00000000fffff984 */ /* 0x000fe20000000800 */
[----:B------:R-:W-:Y:S01]  /*2390*/  @!PT LDS RZ, [RZ] ;  /* 0x00000000fffff984 */ /* 0x000fe20000000800 */
[----:B------:R3:W-:Y:S06]  /*23a0*/  MEMBAR.ALL.CTA ;  /* 0x0000000000007992 */ /* 0x0007ec0000008000 */
[----:B---3--:R-:W3:Y:S01]  /*23b0*/  FENCE.VIEW.ASYNC.S ;  /* 0x00000000000073c6 */ /* 0x008ee20000000000 */
[----:B--2---:R-:W-:-:S13]  /*23c0*/  LOP3.LUT P0, RZ, R6, 0x1, RZ, 0xc0, !PT ;  /* 0x0000000106ff7812 */ /* 0x004fda000780c0ff */
[----:B---3--:R-:W-:Y:S01]  /*23d0*/  VOTEU.ANY UP1, P0 ;  /* 0x0000000000ff7886 */ /* 0x008fe20000020100 */
[----:B------:R-:W-:-:S13]  /*23e0*/  PLOP3.LUT P0, PT, PT, PT, UP1, 0x80, 0x8 ;  /* 0x000000000008781c */ /* 0x000fda0003f0f018 */
[----:B-1----:R-:W-:Y:S02]  /*23f0*/  @P0 LOP3.LUT R0, R5, 0xffff, RZ, 0xc0, !PT ;  /* 0x0000ffff05000812 */ /* 0x002fe400078ec0ff */
[----:B------:R-:W-:Y:S02]  /*2400*/  @P0 MOV R2, R4 ;  /* 0x0000000400020202 */ /* 0x000fe40000000f00 */
[----:B------:R-:W-:Y:S01]  /*2410*/  @P0 R2UR UR5, R0 ;  /* 0x00000000000502ca */ /* 0x000fe200000e0000 */
[----:B------:R-:W-:Y:S01]  /*2420*/  VIADD R0, R3, 0x100 ;  /* 0x0000010003007836 */ /* 0x000fe20000000000 */
[----:B------:R-:W-:Y:S02]  /*2430*/  @P0 SHF.R.U32.HI R4, RZ, 0x10, R5 ;  /* 0x00000010ff040819 */ /* 0x000fe40000011605 */
[----:B------:R-:W-:Y:S02]  /*2440*/  @P0 R2UR UR8, R2 ;  /* 0x00000000020802ca */ /* 0x000fe400000e0000 */
[----:B------:R-:W-:-:S02]  /*2450*/  PRMT R0, RZ, 0x654, R0 ;  /* 0x00000654ff007816 */ /* 0x000fc40000000000 */
[----:B------:R-:W-:Y:S02]  /*2460*/  @P0 R2UR UR4, R4 ;  /* 0x00000000040402ca */ /* 0x000fe400000e0000 */
[----:B------:R1:W-:Y:S03]  /*2470*/  SYNCS.ARRIVE.TRANS64.RED.A1T0 RZ, [R0+URZ], RZ ;  /* 0x000000ff00ff79a7 */ /* 0x0003e600081004ff */
[----:B------:R-:W-:-:S04]  /*2480*/  @UP1 UMOV UR30, UR5 ;  /* 0x00000005001e1c82 */ /* 0x000fc80008000000 */
[----:B------:R-:W-:-:S04]  /*2490*/  @UP1 UMOV UR31, UR8 ;  /* 0x00000008001f1c82 */ /* 0x000fc80008000000 */
[----:B------:R-:W-:Y:S01]  /*24a0*/  @UP1 UMOV UR36, UR4 ;  /* 0x0000000400241c82 */ /* 0x000fe20008000000 */
[----:B------:R-:W-:Y:S05]  /*24b0*/  BRA.U !UP0, `(.L_x_41) ;  /* 0x0000000108d47547 */ /* 0x000fea000b800000 */
[----:B------:R-:W2:Y:S01]  /*24c0*/  LDCU.128 UR12, c[0x0][0xb10] ;  /* 0x00016200ff0c77ac */ /* 0x000ea20008000c00 */
[----:B------:R-:W3:Y:S01]  /*24d0*/  LDCU UR24, c[0x0][0xb20] ;  /* 0x00016400ff1877ac */ /* 0x000ee20008000800 */
[----:B------:R-:W4:Y:S01]  /*24e0*/  LDCU UR20, c[0x0][0xb0c] ;  /* 0x00016180ff1477ac */ /* 0x000f220008000800 */
[----:B------:R-:W1:Y:S01]  /*24f0*/  LDCU.64 UR10, c[0x0][0xb28] ;  /* 0x00016500ff0a77ac */ /* 0x000e620008000a00 */
[----:B------:R-:W-:Y:S02]  /*2500*/  UISETP.NE.AND UP3, UPT, UR42, 0x1, UPT ;  /* 0x000000012a00788c */ /* 0x000fe4000bf65270 */
[----:B--2---:R-:W-:Y:S02]  /*2510*/  UIMAD.WIDE.U32 UR8, UR37, UR15, URZ ;  /* 0x0000000f250872a5 */ /* 0x004fe4000f8e00ff */
[----:B------:R-:W-:Y:S02]  /*2520*/  UIMAD.WIDE.U32 UR4, UR38, UR12, URZ ;  /* 0x0000000c260472a5 */ /* 0x000fe4000f8e00ff */
[----:B------:R-:W-:-:S02]  /*2530*/  UISETP.NE.AND UP0, UPT, UR14, 0x1, UPT ;  /* 0x000000010e00788c */ /* 0x000fc4000bf05270 */
[----:B------:R-:W-:Y:S01]  /*2540*/  UIMAD.WIDE.U32 UR28, UR30, UR15, URZ ;  /* 0x0000000f1e1c72a5 */ /* 0x000fe2000f8e00ff */
[----:B------:R-:W-:Y:S02]  /*2550*/  UMOV UR8, UR9 ;  /* 0x0000000900087c82 */ /* 0x000fe40008000000 */
[----:B------:R-:W-:Y:S01]  /*2560*/  UMOV UR4, UR5 ;  /* 0x0000000500047c82 */ /* 0x000fe20008000000 */
[----:B---3--:R-:W-:Y:S02]  /*2570*/  USHF.R.U32.HI UR8, URZ, UR24, UR8 ;  /* 0x00000018ff087299 */ /* 0x008fe40008011608 */
[----:B----4-:R-:W-:Y:S02]  /*2580*/  UISETP.NE.AND UP2, UPT, UR20, 0x1, UPT ;  /* 0x000000011400788c */ /* 0x010fe4000bf45270 */
[----:B------:R-:W-:Y:S02]  /*2590*/  USHF.R.U32.HI UR4, URZ, UR13, UR4 ;  /* 0x0000000dff047299 */ /* 0x000fe40008011604 */
[----:B------:R-:W-:-:S02]  /*25a0*/  USEL UR5, UR37, UR8, !UP0 ;  /* 0x0000000825057287 */ /* 0x000fc4000c000000 */
[----:B------:R-:W-:Y:S02]  /*25b0*/  USEL UR8, UR38, UR4, !UP2 ;  /* 0x0000000426087287 */ /* 0x000fe4000d000000 */
[----:B-1----:R-:W-:Y:S01]  /*25c0*/  UIMAD.WIDE.U32 UR16, UR5, UR10, URZ ;  /* 0x0000000a051072a5 */ /* 0x002fe2000f8e00ff */
[----:B------:R-:W-:Y:S01]  /*25d0*/  UMOV UR4, UR29 ;  /* 0x0000001d00047c82 */ /* 0x000fe20008000000 */
[----:B------:R-:W-:Y:S02]  /*25e0*/  UIMAD.WIDE.U32 UR18, UR31, UR12, URZ ;  /* 0x0000000c1f1272a5 */ /* 0x000fe4000f8e00ff */
[----:B------:R-:W-:-:S03]  /*25f0*/  UIMAD.WIDE.U32 UR28, UR8, UR10, URZ ;  /* 0x0000000a081c72a5 */ /* 0x000fc6000f8e00ff */
[----:B------:R-:W-:Y:S01]  /*2600*/  UMOV UR16, UR17 ;  /* 0x0000001100107c82 */ /* 0x000fe20008000000 */
[----:B------:R-:W-:Y:S02]  /*2610*/  USHF.R.U32.HI UR4, URZ, UR24, UR4 ;  /* 0x00000018ff047299 */ /* 0x000fe40008011604 */
[----:B------:R-:W-:Y:S01]  /*2620*/  @UP3 USHF.R.U32.HI UR5, URZ, UR11, UR16 ;  /* 0x0000000bff053299 */ /* 0x000fe20008011610 */
[----:B------:R-:W-:Y:S01]  /*2630*/  UMOV UR18, UR19 ;  /* 0x0000001300127c82 */ /* 0x000fe20008000000 */
[----:B------:R-:W-:Y:S01]  /*2640*/  UMOV UR28, UR29 ;  /* 0x0000001d001c7c82 */ /* 0x000fe20008000000 */
[----:B------:R-:W-:Y:S02]  /*2650*/  USHF.R.U32.HI UR13, URZ, UR13, UR18 ;  /* 0x0000000dff0d7299 */ /* 0x000fe40008011612 */
[----:B------:R-:W-:Y:S02]  /*2660*/  USEL UR4, UR30, UR4, !UP0 ;  /* 0x000000041e047287 */ /* 0x000fe4000c000000 */
[----:B------:R-:W-:-:S02]  /*2670*/  @UP3 USHF.R.U32.HI UR8, URZ, UR11, UR28 ;  /* 0x0000000bff083299 */ /* 0x000fc4000801161c */
[----:B------:R-:W-:Y:S02]  /*2680*/  UIMAD UR9, UR42, UR5, URZ ;  /* 0x000000052a0972a4 */ /* 0x000fe4000f8e02ff */
[----:B------:R-:W-:Y:S02]  /*2690*/  USEL UR5, UR31, UR13, !UP2 ;  /* 0x0000000d1f057287 */ /* 0x000fe4000d000000 */
[----:B------:R-:W-:Y:S02]  /*26a0*/  UIMAD UR12, UR42, UR8, URZ ;  /* 0x000000082a0c72a4 */ /* 0x000fe4000f8e02ff */
[----:B------:R-:W-:Y:S02]  /*26b0*/  UISETP.GE.AND UP0, UPT, UR4, UR9, UPT ;  /* 0x000000090400728c */ /* 0x000fe4000bf06270 */
[----:B------:R-:W-:Y:S02]  /*26c0*/  UIMAD.WIDE.U32 UR16, UR4, UR10, URZ ;  /* 0x0000000a041072a5 */ /* 0x000fe4000f8e00ff */
[----:B------:R-:W-:-:S02]  /*26d0*/  UISETP.GE.OR UP0, UPT, UR5, UR12, UP0 ;  /* 0x0000000c0500728c */ /* 0x000fc40008706670 */
        /* <DEDUP_REMOVED lines=19> */
.L_x_41:
[----:B------:R-:W2:Y:S02]  /*2810*/  LDCU UR4, c[0x0][0xb30] ;  /* 0x00016600ff0477ac */ /* 0x000ea40008000800 */
[----:B--2---:R-:W-:-:S09]  /*2820*/  UISETP.NE.AND UP0, UPT, UR4, 0x1, UPT ;  /* 0x000000010400788c */ /* 0x004fd2000bf05270 */
        /* <DEDUP_REMOVED lines=18> */
.L_x_42:
[----:B------:R-:W-:Y:S01]  /*2950*/  VIADD R11, R11, 0x1 ;  /* 0x000000010b0b7836 */ /* 0x000fe20000000000 */
[----:B------:R-:W-:Y:S01]  /*2960*/  R2UR UR4, R152 ;  /* 0x00000000980472ca */ /* 0x000fe200000e0000 */
[----:B------:R-:W-:Y:S01]  /*2970*/  UIADD3 UR16, UPT, UPT, UR30, UR63, URZ ;  /* 0x0000003f1e107290 */ /* 0x000fe2000fffe0ff */
[----:B------:R-:W-:Y:S02]  /*2980*/  PLOP3.LUT P1, PT, PT, PT, PT, 0x80, 0x8 ;  /* 0x000000000008781c */ /* 0x000fe40003f2f070 */
[----:B------:R-:W-:-:S04]  /*2990*/  ISETP.NE.AND P0, PT, R11, 0x2, PT ;  /* 0x000000020b00780c */ /* 0x000fc80003f05270 */
[----:B------:R-:W-:Y:S02]  /*29a0*/  SEL R3, RZ, 0x1, P0 ;  /* 0x00000001ff037807 */ /* 0x000fe40000000000 */
[----:B------:R-:W-:Y:S02]  /*29b0*/  SEL R11, R11, RZ, P0 ;  /* 0x000000ff0b0b7207 */ /* 0x000fe40000000000 */
[----:B------:R-:W-:Y:S01]  /*29c0*/  LOP3.LUT R10, R10, R3, RZ, 0x3c, !PT ;  /* 0x000000030a0a7212 */ /* 0x000fe200078e3cff */
[----:B------:R-:W-:Y:S01]  /*29d0*/  UIADD3 UR20, UPT, UPT, UR31, UR4, URZ ;  /* 0x000000041f147290 */ /* 0x000fe2000fffe0ff */
[----:B------:R-:W-:Y:S11]  /*29e0*/  BRA.U UP1, `(.L_x_43) ;  /* 0xfffffff101287547 */ /* 0x000ff6000b83ffff */
[----:B------:R-:W-:Y:S01]  /*29f0*/  UIADD3 UR8, UPT, UPT, UR6, 0x50, URZ ;  /* 0x0000005006087890 */ /* 0x000fe2000fffe0ff */
[----:B------:R-:W-:-:S03]  /*2a00*/  SHF.L.U32 R3, R12, 0x1f, RZ ;  /* 0x0000001f0c037819 */ /* 0x000fc600000006ff */
[----:B------:R-:W-:-:S09]  /*2a10*/  ULEA UR4, UR7, UR8, 0x3 ;  /* 0x0000000807047291 */ /* 0x000fd2000f8e18ff */
[----:B------:R-:W2:Y:S02]  /*2a20*/  SYNCS.PHASECHK.TRANS64.TRYWAIT P0, [UR4], R3 ;  /* 0x00000003ff0075a7 */ /* 0x000ea40008001104 */
[----:B--2---:R-:W-:Y:S05]  /*2a30*/  @!P0 BRA `(.L_x_44) ;  /* 0x00000094001c8947 */ /* 0x004fea0003800000 */
.L_x_159:
[----:B------:R-:W-:-:S04]  /*2a40*/  UIADD3 UR4, UPT, UPT, UR7, 0x1, URZ ;  /* 0x0000000107047890 */ /* 0x000fc8000fffe0ff */
[----:B------:R-:W-:-:S04]  /*2a50*/  UISETP.NE.AND UP0, UPT, UR4, 0xa, UPT ;  /* 0x0000000a0400788c */ /* 0x000fc8000bf05270 */
[----:B------:R-:W-:Y:S02]  /*2a60*/  USEL UR6, URZ, 0x1, UP0 ;  /* 0x00000001ff067887 */ /* 0x000fe40008000000 */
[----:B------:R-:W-:-:S04]  /*2a70*/  USEL UR4, UR4, URZ, UP0 ;  /* 0x000000ff04047287 */ /* 0x000fc80008000000 */
[----:B------:R-:W-:Y:S01]  /*2a80*/  ULEA UR5, UR4, UR8, 0x3 ;  /* 0x0000000804057291 */ /* 0x000fe2000f8e18ff */
[----:B------:R-:W-:-:S04]  /*2a90*/  LOP3.LUT R2, R12, UR6, RZ, 0x3c, !PT ;  /* 0x000000060c027c12 */ /* 0x000fc8000f8e3cff */
[----:B-1----:R-:W-:-:S04]  /*2aa0*/  SHF.L.U32 R3, R2, 0x1f, RZ ;  /* 0x0000001f02037819 */ /* 0x002fc800000006ff */
[----:B------:R-:W1:Y:S02]  /*2ab0*/  SYNCS.PHASECHK.TRANS64.TRYWAIT P0, [UR5], R3 ;  /* 0x00000003ff0075a7 */ /* 0x000e640008001105 */
[----:B-1----:R-:W-:Y:S05]  /*2ac0*/  @!P0 BRA `(.L_x_45) ;  /* 0x0000009400108947 */ /* 0x002fea0003800000 */
.L_x_161:
        /* <DEDUP_REMOVED lines=9> */
.L_x_163:
        /* <DEDUP_REMOVED lines=9> */
.L_x_165:
        /* <DEDUP_REMOVED lines=9> */
.L_x_167:
        /* <DEDUP_REMOVED lines=9> */
.L_x_169:
        /* <DEDUP_REMOVED lines=9> */
.L_x_171:
        /* <DEDUP_REMOVED lines=9> */
.L_x_173:
        /* <DEDUP_REMOVED lines=9> */
.L_x_175:
[----:B------:R-:W-:-:S04]  /*2ec0*/  UIADD3 UR4, UPT, UPT, UR4, 0x1, URZ ;  /* 0x0000000104047890 */ /* 0x000fc8000fffe0ff */
[----:B------:R-:W-:-:S04]  /*2ed0*/  UISETP.NE.AND UP0, UPT, UR4, 0xa, UPT ;  /* 0x0000000a0400788c */ /* 0x000fc8000bf05270 */
[----:B------:R-:W-:Y:S02]  /*2ee0*/  USEL UR5, URZ, 0x1, UP0 ;  /* 0x00000001ff057887 */ /* 0x000fe40008000000 */
[----:B------:R-:W-:-:S04]  /*2ef0*/  USEL UR4, UR4, URZ, UP0 ;  /* 0x000000ff04047287 */ /* 0x000fc80008000000 */
[----:B------:R-:W-:Y:S01]  /*2f00*/  ULEA UR4, UR4, UR8, 0x3 ;  /* 0x0000000804047291 */ /* 0x000fe2000f8e18ff */
[----:B-1----:R-:W-:-:S04]  /*2f10*/  LOP3.LUT R3, R2, UR5, RZ, 0x3c, !PT ;  /* 0x0000000502037c12 */ /* 0x002fc8000f8e3cff */
[----:B------:R-:W-:Y:S01]  /*2f20*/  SHF.L.U32 R3, R3, 0x1f, RZ ;  /* 0x0000001f03037819 */ /* 0x000fe200000006ff */
[----:B------:R-:W-:-:S07]  /*2f30*/  IMAD.U32 R0, RZ, RZ, UR4 ;  /* 0x00000004ff007e24 */ /* 0x000fce000f8e00ff */
.L_x_53:
[----:B-1----:R1:W2:Y:S02]  /*2f40*/  SYNCS.PHASECHK.TRANS64.TRYWAIT P0, [R0+URZ], R3 ;  /* 0x00000003000075a7 */ /* 0x0022a400080011ff */
[----:B--2---:R-:W-:Y:S05]  /*2f50*/  @!P0 NANOSLEEP.SYNCS 0x989680 ;  /* 0x009896800000895d */ /* 0x004fea0003900000 */
[----:B------:R-:W2:Y:S02]  /*2f60*/  @!P0 SYNCS.PHASECHK.TRANS64 P0, [R0+URZ], R3 ;  /* 0x00000003000085a7 */ /* 0x000ea400080010ff */
[----:B--2---:R-:W-:Y:S05]  /*2f70*/  @P0 EXIT ;  /* 0x000000000000094d */ /* 0x004fea0003800000 */
[----:B------:R-:W-:Y:S05]  /*2f80*/  BRA `(.L_x_53) ;  /* 0xfffffffc00ec7947 */ /* 0x000fea000383ffff */
.L_x_23:
[----:B------:R-:W-:-:S04]  /*2f90*/  UISETP.NE.AND UP0, UPT, UR47, URZ, UPT ;  /* 0x000000ff2f00728c */ /* 0x000fc8000bf05270 */
[----:B------:R-:W-:-:S09]  /*2fa0*/  UISETP.NE.OR UP0, UPT, UR17, 0x1, UP0 ;  /* 0x000000011100788c */ /* 0x000fd20008705670 */
[----:B------:R-:W-:Y:S05]  /*2fb0*/  BRA.U UP0, `(.L_x_54) ;  /* 0x0000000500487547 */ /* 0x000fea000b800000 */
[----:B------:R-:W-:Y:S01]  /*2fc0*/  ISETP.GE.U32.AND P2, PT, R0, 0x8, PT ;  /* 0x000000080000780c */ /* 0x000fe20003f46070 */
[----:B------:R-:W-:Y:S01]  /*2fd0*/  IMAD.MOV.U32 R12, RZ, RZ, 0x1 ;  /* 0x00000001ff0c7424 */ /* 0x000fe200078e00ff */
[----:B------:R-:W-:Y:S02]  /*2fe0*/  CS2R R10, SRZ ;  /* 0x00000000000a7805 */ /* 0x000fe4000001ff00 */
[----:B------:R-:W-:Y:S01]  /*2ff0*/  CS2R R8, SRZ ;  /* 0x0000000000087805 */ /* 0x000fe2000001ff00 */
[----:B------:R-:W-:Y:S01]  /*3000*/  UMOV UR6, 0x400 ;  /* 0x0000040000067882 */ /* 0x000fe20000000000 */
[----:B------:R-:W-:Y:S01]  /*3010*/  UMOV UR5, URZ ;  /* 0x000000ff00057c82 */ /* 0x000fe20008000000 */
[----:B------:R-:W-:-:S12]  /*3020*/  ULEA UR6, UR47, UR6, 0x18 ;  /* 0x000000062f067291 */ /* 0x000fd8000f8ec0ff */
.L_x_58:
[----:B------:R-:W-:Y:S02]  /*3030*/  LEA R2, R8, UR6, 0x3 ;  /* 0x0000000608027c11 */ /* 0x000fe4000f8e18ff */
[----:B------:R-:W-:-:S03]  /*3040*/  SHF.L.U32 R5, R9, 0x1f, RZ ;  /* 0x0000001f09057819 */ /* 0x000fc600000006ff */
[----:B------:R-:W-:Y:S01]  /*3050*/  VIADD R4, R2, 0x140 ;  /* 0x0000014002047836 */ /* 0x000fe20000000000 */
[----:B------:R-:W2:Y:S02]  /*3060*/  SYNCS.PHASECHK.TRANS64.TRYWAIT P0, [R2+URZ+0x130], R5 ;  /* 0x00013005020075a7 */ /* 0x000ea400080011ff */
[----:B--2---:R-:W-:Y:S05]  /*3070*/  @!P0 BRA `(.L_x_55) ;  /* 0x0000009000648947 */ /* 0x004fea0003800000 */
.L_x_176:
[----:B------:R-:W-:Y:S01]  /*3080*/  ULEA UR4, UR5, UR6, 0x3 ;  /* 0x0000000605047291 */ /* 0x000fe2000f8e18ff */
[----:B------:R-:W-:Y:S02]  /*3090*/  PRMT R4, RZ, 0x654, R4 ;  /* 0x00000654ff047816 */ /* 0x000fe40000000004 */
[----:B--2---:R-:W-:Y:S01]  /*30a0*/  SHF.L.U32 R5, R12, 0x1f, RZ ;  /* 0x0000001f0c057819 */ /* 0x004fe200000006ff */
[----:B------:R-:W-:Y:S01]  /*30b0*/  UIADD3 UR7, UPT, UPT, UR4, 0xf0, URZ ;  /* 0x000000f004077890 */ /* 0x000fe2000fffe0ff */
[----:B------:R2:W-:Y:S05]  /*30c0*/  SYNCS.ARRIVE.TRANS64.RED.A1T0 RZ, [R4+URZ], RZ ;  /* 0x000000ff04ff79a7 */ /* 0x0005ea00081004ff */
[----:B------:R-:W-:Y:S01]  /*30d0*/  IMAD.U32 R7, RZ, RZ, UR7 ;  /* 0x00000007ff077e24 */ /* 0x000fe2000f8e00ff */
[----:B------:R-:W3:Y:S04]  /*30e0*/  SYNCS.PHASECHK.TRANS64.TRYWAIT P0, [UR4+0x100], R5 ;  /* 0x00010005ff0075a7 */ /* 0x000ee80008001104 */
[----:B------:R-:W-:Y:S01]  /*30f0*/  PRMT R6, R0, 0x654, R7 ;  /* 0x0000065400067816 */ /* 0x000fe20000000007 */
[----:B--2---:R-:W-:Y:S01]  /*3100*/  @!P2 IMAD.MOV.U32 R4, RZ, RZ, 0x10 ;  /* 0x00000010ff04a424 */ /* 0x004fe200078e00ff */
[----:B---3--:R-:W-:Y:S06]  /*3110*/  @!P0 BRA `(.L_x_56) ;  /* 0x0000009000508947 */ /* 0x008fec0003800000 */
.L_x_178:
[----:B------:R-:W-:Y:S01]  /*3120*/  ULEA UR8, UR5, UR6, 0x4 ;  /* 0x0000000605087291 */ /* 0x000fe2000f8e20ff */
[----:B------:R-:W-:Y:S01]  /*3130*/  SEL R3, R6, R3, !P2 ;  /* 0x0000000306037207 */ /* 0x000fe20005000000 */
[----:B------:R-:W-:Y:S01]  /*3140*/  UIADD3 UR9, UPT, UPT, UR4, 0xf0, URZ ;  /* 0x000000f004097890 */ /* 0x000fe2000fffe0ff */
[----:B--2---:R-:W-:Y:S01]  /*3150*/  LEA R2, R11, UR6, 0x3 ;  /* 0x000000060b027c11 */ /* 0x004fe2000f8e18ff */
[----:B------:R-:W-:Y:S01]  /*3160*/  UIADD3 UR8, UPT, UPT, UR8, 0x160, URZ ;  /* 0x0000016008087890 */ /* 0x000fe2000fffe0ff */
[----:B------:R-:W-:Y:S01]  /*3170*/  SHF.L.U32 R5, R10, 0x1f, RZ ;  /* 0x0000001f0a057819 */ /* 0x000fe200000006ff */
[----:B------:R2:W-:Y:S01]  /*3180*/  @!P2 SYNCS.ARRIVE.TRANS64.RED RZ, [R3+URZ], R4 ;  /* 0x0000000403ffa9a7 */ /* 0x0005e200080004ff */
[----:B------:R-:W-:Y:S01]  /*3190*/  UIADD3 UR4, UPT, UPT, UR5, 0x1, URZ ;  /* 0x0000000105047890 */ /* 0x000fe2000fffe0ff */
[----:B------:R-:W-:-:S03]  /*31a0*/  VIADD R8, R8, 0x1 ;  /* 0x0000000108087836 */ /* 0x000fc60000000000 */
[----:B------:R-:W-:Y:S02]  /*31b0*/  UISETP.NE.AND UP0, UPT, UR4, 0x2, UPT ;  /* 0x000000020400788c */ /* 0x000fe4000bf05270 */
[----:B------:R-:W-:Y:S06]  /*31c0*/  UGETNEXTWORKID.BROADCAST [UR8], [UR9] ;  /* 0x00000000080073ca */ /* 0x000fec0008000100 */
[----:B------:R-:W-:Y:S01]  /*31d0*/  USEL UR7, URZ, 0x1, UP0 ;  /* 0x00000001ff077887 */ /* 0x000fe20008000000 */
[----:B------:R-:W-:Y:S01]  /*31e0*/  ISETP.NE.AND P0, PT, R8, 0x2, PT ;  /* 0x000000020800780c */ /* 0x000fe20003f05270 */
[----:B------:R-:W-:Y:S01]  /*31f0*/  USEL UR5, UR4, URZ, UP0 ;  /* 0x000000ff04057287 */ /* 0x000fe20008000000 */
[----:B------:R-:W3:Y:S03]  /*3200*/  SYNCS.PHASECHK.TRANS64.TRYWAIT P1, [R2+URZ+0xf0], R5 ;  /* 0x0000f005020075a7 */ /* 0x000ee600080211ff */
[----:B------:R-:W-:Y:S01]  /*3210*/  LOP3.LUT R12, R12, UR7, RZ, 0x3c, !PT ;  /* 0x000000070c0c7c12 */ /* 0x000fe2000f8e3cff */
[----:B--23--:R-:W-:Y:S07]  /*3220*/  @!P1 BRA `(.L_x_57) ;  /* 0x0000009000249947 */ /* 0x00cfee0003800000 */
.L_x_179:
[C---:B------:R-:W-:Y:S01]  /*3230*/  LEA R4, R11.reuse, UR6, 0x4 ;  /* 0x000000060b047c11 */ /* 0x040fe2000f8e20ff */
[----:B--2---:R-:W-:Y:S01]  /*3240*/  VIADD R2, R2, 0x100 ;  /* 0x0000010002027836 */ /* 0x004fe20000000000 */
[----:B------:R-:W-:Y:S01]  /*3250*/  SEL R8, R8, RZ, P0 ;  /* 0x000000ff08087207 */ /* 0x000fe20000000000 */
[----:B------:R-:W-:-:S03]  /*3260*/  VIADD R11, R11, 0x1 ;  /* 0x000000010b0b7836 */ /* 0x000fc60000000000 */
[----:B------:R-:W2:Y:S01]  /*3270*/  LDS.128 R4, [R4+0x160] ;  /* 0x0001600004047984 */ /* 0x000ea20000000c00 */
[----:B------:R-:W-:Y:S02]  /*3280*/  PRMT R2, RZ, 0x654, R2 ;  /* 0x00000654ff027816 */ /* 0x000fe40000000002 */
[C---:B------:R-:W-:Y:S01]  /*3290*/  ISETP.NE.AND P1, PT, R11.reuse, 0x2, PT ;  /* 0x000000020b00780c */ /* 0x040fe20003f25270 */
[----:B------:R-:W-:Y:S01]  /*32a0*/  @!PT LDS RZ, [RZ] ;  /* 0x00000000fffff984 */ /* 0x000fe20000000800 */
[----:B------:R-:W-:Y:S01]  /*32b0*/  @!PT LDS RZ, [RZ] ;  /* 0x00000000fffff984 */ /* 0x000fe20000000800 */
[----:B------:R-:W-:Y:S01]  /*32c0*/  @!PT LDS RZ, [RZ] ;  /* 0x00000000fffff984 */ /* 0x000fe20000000800 */
[----:B------:R-:W-:Y:S01]  /*32d0*/  @!PT LDS RZ, [RZ] ;  /* 0x00000000fffff984 */ /* 0x000fe20000000800 */
[----:B------:R3:W-:Y:S06]  /*32e0*/  MEMBAR.ALL.CTA ;  /* 0x0000000000007992 */ /* 0x0007ec0000008000 */
[----:B---3--:R-:W3:Y:S01]  /*32f0*/  FENCE.VIEW.ASYNC.S ;  /* 0x00000000000073c6 */ /* 0x008ee20000000000 */
[----:B------:R-:W-:Y:S01]  /*3300*/  SEL R11, R11, RZ, P1 ;  /* 0x000000ff0b0b7207 */ /* 0x000fe20000800000 */
[----:B---3--:R3:W-:Y:S01]  /*3310*/  SYNCS.ARRIVE.TRANS64.RED.A1T0 RZ, [R2+URZ], RZ ;  /* 0x000000ff02ff79a7 */ /* 0x0087e200081004ff */
[----:B--2---:R-:W-:-:S02]  /*3320*/  LOP3.LUT P3, RZ, R6, 0x1, RZ, 0xc0, !PT ;  /* 0x0000000106ff7812 */ /* 0x004fc4000786c0ff */
[----:B------:R-:W-:-:S04]  /*3330*/  SEL R5, RZ, 0x1, P1 ;  /* 0x00000001ff057807 */ /* 0x000fc80000800000 */
[----:B------:R-:W-:Y:S02]  /*3340*/  LOP3.LUT R10, R10, R5, RZ, 0x3c, !PT ;  /* 0x000000050a0a7212 */ /* 0x000fe400078e3cff */
[----:B---3--:R-:W-:-:S04]  /*3350*/  SEL R2, RZ, 0x1, P0 ;  /* 0x00000001ff027807 */ /* 0x008fc80000000000 */
[----:B------:R-:W-:Y:S01]  /*3360*/  LOP3.LUT R9, R9, R2, RZ, 0x3c, !PT ;  /* 0x0000000209097212 */ /* 0x000fe200078e3cff */
[----:B------:R-:W-:Y:S06]  /*3370*/  @P3 BRA `(.L_x_58) ;  /* 0xfffffffc002c3947 */ /* 0x000fec000383ffff */
[----:B------:R-:W-:Y:S01]  /*3380*/  ULEA UR4, UR5, UR6, 0x3 ;  /* 0x0000000605047291 */ /* 0x000fe2000f8e18ff */
[----:B------:R-:W-:-:S08]  /*3390*/  SHF.L.U32 R3, R12, 0x1f, RZ ;  /* 0x0000001f0c037819 */ /* 0x000fd000000006ff */
[----:B------:R-:W2:Y:S02]  /*33a0*/  SYNCS.PHASECHK.TRANS64 P0, [UR4+0x100], R3 ;  /* 0x00010003ff0075a7 */ /* 0x000ea40008001004 */
[----:B--2---:R-:W-:Y:S05]  /*33b0*/  @P0 BRA `(.L_x_59) ;  /* 0x0000000000080947 */ /* 0x004fea0003800000 */
[----:B------:R-:W2:Y:S02]  /*33c0*/  SYNCS.PHASECHK.TRANS64.TRYWAIT P0, [UR4+0x100], R3 ;  /* 0x00010003ff0075a7 */ /* 0x000ea40008001104 */
[----:B--2---:R-:W-:Y:S05]  /*33d0*/  @!P0 BRA `(.L_x_60) ;  /* 0x0000008c00cc8947 */ /* 0x004fea0003800000 */
.L_x_59:
[----:B------:R-:W-:-:S04]  /*33e0*/  UIADD3 UR7, UPT, UPT, UR5, 0x1, URZ ;  /* 0x0000000105077890 */ /* 0x000fc8000fffe0ff */
[----:B------:R-:W-:-:S04]  /*33f0*/  UISETP.NE.AND UP0, UPT, UR7, 0x2, UPT ;  /* 0x000000020700788c */ /* 0x000fc8000bf05270 */
[----:B------:R-:W-:Y:S02]  /*3400*/  USEL UR8, URZ, 0x1, UP0 ;  /* 0x00000001ff087887 */ /* 0x000fe40008000000 */
[----:B------:R-:W-:-:S04]  /*3410*/  USEL UR7, UR7, URZ, UP0 ;  /* 0x000000ff07077287 */ /* 0x000fc80008000000 */
[----:B------:R-:W-:Y:S01]  /*3420*/  ULEA UR7, UR7, UR6, 0x3 ;  /* 0x0000000607077291 */ /* 0x000fe2000f8e18ff */
[----:B--2---:R-:W-:-:S04]  /*3430*/  LOP3.LUT R3, R12, UR8, RZ, 0x3c, !PT ;  /* 0x000000080c037c12 */ /* 0x004fc8000f8e3cff */
[----:B------:R-:W-:-:S04]  /*3440*/  SHF.L.U32 R0, R3, 0x1f, RZ ;  /* 0x0000001f03007819 */ /* 0x000fc800000006ff */
[----:B------:R-:W2:Y:S02]  /*3450*/  SYNCS.PHASECHK.TRANS64 P0, [UR7+0x100], R0 ;  /* 0x00010000ff0075a7 */ /* 0x000ea40008001007 */
[----:B-12---:R-:W-:Y:S05]  /*3460*/  @P0 EXIT ;  /* 0x000000000000094d */ /* 0x006fea0003800000 */
[----:B------:R-:W-:Y:S02]  /*3470*/  SHF.L.U32 R3, R3, 0x1f, RZ ;  /* 0x0000001f03037819 */ /* 0x000fe400000006ff */
[----:B------:R-:W-:-:S07]  /*3480*/  MOV R0, UR7 ;  /* 0x0000000700007c02 */ /* 0x000fce0008000f00 */
.L_x_61:
[----:B-1----:R1:W2:Y:S02]  /*3490*/  SYNCS.PHASECHK.TRANS64.TRYWAIT P0, [R0+URZ+0x100], R3 ;  /* 0x00010003000075a7 */ /* 0x0022a400080011ff */
[----:B--2---:R-:W-:Y:S05]  /*34a0*/  @!P0 NANOSLEEP.SYNCS 0x989680 ;  /* 0x009896800000895d */ /* 0x004fea0003900000 */
[----:B------:R-:W2:Y:S02]  /*34b0*/  @!P0 SYNCS.PHASECHK.TRANS64 P0, [R0+URZ+0x100], R3 ;  /* 0x00010003000085a7 */ /* 0x000ea400080010ff */
[----:B--2---:R-:W-:Y:S05]  /*34c0*/  @P0 EXIT ;  /* 0x000000000000094d */ /* 0x004fea0003800000 */
[----:B------:R-:W-:Y:S05]  /*34d0*/  BRA `(.L_x_61) ;  /* 0xfffffffc00ec7947 */ /* 0x000fea000383ffff */
.L_x_54:
[----:B------:R-:W-:Y:S05]  /*34e0*/  BRA.U UP5, `(.L_x_62) ;  /* 0x0000001105587547 */ /* 0x000fea000b800000 */
[----:B------:R-:W-:Y:S01]  /*34f0*/  UMOV UR4, 0x40 ;  /* 0x0000004000047882 */ /* 0x000fe20000000000 */
[----:B------:R-:W-:Y:S01]  /*3500*/  NOP ;  /* 0x0000000000007918 */ /* 0x000fe20000000000 */
[----:B------:R-:W-:Y:S01]  /*3510*/  ULEA UR5, UR47, UR4, 0x18 ;  /* 0x000000042f057291 */ /* 0x000fe2000f8ec0ff */
[----:B------:R-:W-:Y:S02]  /*3520*/  UMOV UR6, 0x400 ;  /* 0x0000040000067882 */ /* 0x000fe40000000000 */
[----:B------:R-:W-:-:S06]  /*3530*/  ULEA UR6, UR47, UR6, 0x18 ;  /* 0x000000062f067291 */ /* 0x000fcc000f8ec0ff */
[----:B------:R-:W2:Y:S02]  /*3540*/  LDS.U8 R0, [UR5+0x1c] ;  /* 0x00001c05ff007984 */ /* 0x000ea40008000000 */
[----:B--2---:R-:W-:-:S13]  /*3550*/  ISETP.NE.AND P0, PT, R0, RZ, PT ;  /* 0x000000ff0000720c */ /* 0x004fda0003f05270 */
[----:B------:R-:W-:Y:S05]  /*3560*/  @P0 BRA `(.L_x_63) ;  /* 0x0000000400080947 */ /* 0x000fea0003800000 */
[----:B------:R-:W-:Y:S02]  /*3570*/  UISETP.NE.U32.AND UP1, UPT, UR33, 0x1, UPT ;  /* 0x000000012100788c */ /* 0x000fe4000bf25070 */
[----:B------:R-:W-:-:S07]  /*3580*/  UIADD3 UR7, UPT, UPT, UR5, 0x8, URZ ;  /* 0x0000000805077890 */ /* 0x000fce000fffe0ff */
[----:B------:R-:W-:Y:S05]  /*3590*/  BRA.U !UP1, `(.L_x_64) ;  /* 0x00000001099c7547 */ /* 0x000fea000b800000 */
[----:B------:R-:W-:Y:S01]  /*35a0*/  ELECT P0, URZ, PT ;  /* 0x0000000000ff782f */ /* 0x000fe20003800000 */
[----:B------:R-:W-:-:S12]  /*35b0*/  BSSY B0, `(.L_x_64) ;  /* 0x0000025000007945 */ /* 0x000fd80003800000 */
[----:B------:R-:W-:Y:S05]  /*35c0*/  @!P0 BRA `(.L_x_65) ;  /* 0x00000000008c8947 */ /* 0x000fea0003800000 */
[----:B------:R-:W-:-:S05]  /*35d0*/  UMOV UR4, 0x10 ;  /* 0x0000001000047882 */ /* 0x000fca0000000000 */
[----:B------:R-:W-:Y:S04]  /*35e0*/  DEPBAR.LE SB2, 0x36 ;  /* 0x0000ad800000791a */ /* 0x000fe80000000000 */
[----:B------:R-:W2:Y:S02]  /*35f0*/  UTCATOMSWS.2CTA.FIND_AND_SET.ALIGN UP0, UR4, UR4 ;  /* 0x00000004000475e3 */ /* 0x000ea40008200800 */
[----:B--2---:R-:W-:Y:S01]  /*3600*/  MOV R11, UR4 ;  /* 0x00000004000b7c02 */ /* 0x004fe20008000f00 */
[----:B------:R-:W-:Y:S06]  /*3610*/  BRA.U UP0, `(.L_x_66) ;  /* 0x0000000100187547 */ /* 0x000fec000b800000 */
.L_x_67:
[----:B------:R-:W-:Y:S05]  /*3620*/  NANOSLEEP 0x64 ;  /* 0x000000640000795d */ /* 0x000fea0003800000 */
[----:B------:R-:W-:-:S05]  /*3630*/  UMOV UR4, 0x10 ;  /* 0x0000001000047882 */ /* 0x000fca0000000000 */
[----:B------:R-:W-:Y:S04]  /*3640*/  DEPBAR.LE SB2, 0x36 ;  /* 0x0000ad800000791a */ /* 0x000fe80000000000 */
[----:B------:R-:W2:Y:S02]  /*3650*/  UTCATOMSWS.2CTA.FIND_AND_SET.ALIGN UP0, UR4, UR4 ;  /* 0x00000004000475e3 */ /* 0x000ea40008200800 */
[----:B--2---:R-:W-:Y:S01]  /*3660*/  MOV R11, UR4 ;  /* 0x00000004000b7c02 */ /* 0x004fe20008000f00 */
[----:B------:R-:W-:Y:S05]  /*3670*/  BRA.U !UP0, `(.L_x_67) ;  /* 0xfffffffd08e87547 */ /* 0x000fea000b83ffff */
.L_x_66:
[----:B------:R-:W2:Y:S01]  /*3680*/  LDS R7, [UR5+0x10] ;  /* 0x00001005ff077984 */ /* 0x000ea20008000800 */
[----:B------:R-:W-:Y:S01]  /*3690*/  IMAD.U32 R5, RZ, RZ, UR6 ;  /* 0x00000006ff057e24 */ /* 0x000fe2000f8e00ff */
[----:B------:R-:W-:-:S03]  /*36a0*/  MOV R4, UR34 ;  /* 0x0000002200047c02 */ /* 0x000fc60008000f00 */
[----:B------:R-:W-:Y:S01]  /*36b0*/  VIADD R5, R5, 0x180 ;  /* 0x0000018005057836 */ /* 0x000fe20000000000 */
[----:B--2---:R-:W-:-:S04]  /*36c0*/  SHF.L.U32 R7, R7, 0x1f, RZ ;  /* 0x0000001f07077819 */ /* 0x004fc800000006ff */
[----:B------:R-:W2:Y:S02]  /*36d0*/  SYNCS.PHASECHK.TRANS64.TRYWAIT P0, [UR5+0x8], R7 ;  /* 0x00000807ff0075a7 */ /* 0x000ea40008001105 */
[----:B--2---:R-:W-:Y:S05]  /*36e0*/  @P0 BRA `(.L_x_68) ;  /* 0x0000000000080947 */ /* 0x004fea0003800000 */
[----:B------:R-:W2:Y:S02]  /*36f0*/  SYNCS.PHASECHK.TRANS64.TRYWAIT P0, [UR5+0x8], R7 ;  /* 0x00000807ff0075a7 */ /* 0x000ea40008001105 */
[----:B--2---:R-:W-:Y:S05]  /*3700*/  @!P0 BRA `(.L_x_69) ;  /* 0x0000008c00188947 */ /* 0x004fea0003800000 */
.L_x_68:
[----:B--2---:R-:W-:Y:S01]  /*3710*/  HFMA2 R0, -RZ, RZ, 0, 5.9604644775390625e-08 ;  /* 0x00000001ff007431 */ /* 0x004fe200000001ff */
[----:B------:R-:W-:Y:S01]  /*3720*/  UPRMT UR4, UR34, 0x654, UR7 ;  /* 0x0000065422047896 */ /* 0x000fe20008000007 */
[----:B------:R-:W-:Y:S01]  /*3730*/  IMAD.MOV.U32 R8, RZ, RZ, 0xffff ;  /* 0x0000ffffff087424 */ /* 0x000fe200078e00ff */
[----:B------:R-:W-:Y:S01]  /*3740*/  PRMT R4, R4, 0x654, R5 ;  /* 0x0000065404047816 */ /* 0x000fe20000000005 */
[----:B------:R-:W-:Y:S02]  /*3750*/  IMAD.MOV.U32 R6, RZ, RZ, 0x4 ;  /* 0x00000004ff067424 */ /* 0x000fe400078e00ff */
[----:B------:R-:W-:Y:S01]  /*3760*/  IMAD.SHL.U32 R9, R11, 0x20, RZ ;  /* 0x000000200b097824 */ /* 0x000fe200078e00ff */
[----:B------:R-:W-:Y:S02]  /*3770*/  MOV R5, UR4 ;  /* 0x0000000400057c02 */ /* 0x000fe40008000f00 */
[-C--:B------:R-:W-:Y:S01]  /*3780*/  SHF.L.U32 R8, R8, R11.reuse, RZ ;  /* 0x0000000b08087219 */ /* 0x080fe200000006ff */
[----:B------:R2:W-:Y:S01]  /*3790*/  SYNCS.ARRIVE.TRANS64.RED RZ, [UR4], R6 ;  /* 0x00000006ffff79a7 */ /* 0x0005e20008000404 */
[----:B------:R-:W-:Y:S01]  /*37a0*/  SHF.L.U32 R7, R0, R11, RZ ;  /* 0x0000000b00077219 */ /* 0x000fe200000006ff */
[----:B------:R2:W-:Y:S04]  /*37b0*/  STS [UR6+0x180], R9 ;  /* 0x00018009ff007988 */ /* 0x0005e80008000806 */
[----:B------:R2:W-:Y:S04]  /*37c0*/  STAS [R4.64], R11 ;  /* 0x0000000b04007dbd */ /* 0x0005e8000c0008ff */
[----:B------:R2:W-:Y:S04]  /*37d0*/  ATOMS.OR RZ, [UR5+0x14], R8 ;  /* 0x00001408ffff798c */ /* 0x0005e8000b000005 */
[----:B------:R2:W-:Y:S04]  /*37e0*/  ATOMS.OR RZ, [UR5+0x18], R7 ;  /* 0x00001807ffff798c */ /* 0x0005e8000b000005 */
[----:B------:R2:W-:Y:S02]  /*37f0*/  ATOMS.XOR RZ, [UR5+0x10], R0 ;  /* 0x00001000ffff798c */ /* 0x0005e4000b800005 */
.L_x_65:
[----:B-1----:R-:W-:Y:S05]  /*3800*/  BSYNC B0 ;  /* 0x0000000000007941 */ /* 0x002fea0003800000 */
.L_x_64:
[----:B------:R-:W-:Y:S05]  /*3810*/  BRA.U UP1, `(.L_x_70) ;  /* 0x00000001016c7547 */ /* 0x000fea000b800000 */
[----:B------:R-:W-:-:S03]  /*3820*/  UMOV UR4, 0xffffffff ;  /* 0xffffffff00047882 */ /* 0x000fc60000000000 */
[----:B------:R-:W-:Y:S05]  /*3830*/  BRA.DIV UR4, `(.L_x_71) ;  /* 0x0000008a04e47947 */ /* 0x000fea000b800000 */
[----:B------:R-:W-:-:S13]  /*3840*/  ELECT P6, URZ, PT ;  /* 0x0000000000ff782f */ /* 0x000fda00038c0000 */
.L_x_183:
[----:B------:R-:W-:Y:S05]  /*3850*/  @!P6 BRA `(.L_x_70) ;  /* 0x00000000005ce947 */ /* 0x000fea0003800000 */
[----:B--2---:R-:W2:Y:S02]  /*3860*/  LDS R5, [UR5+0x10] ;  /* 0x00001005ff057984 */ /* 0x004ea40008000800 */
[----:B--2---:R-:W-:-:S04]  /*3870*/  SHF.L.U32 R5, R5, 0x1f, RZ ;  /* 0x0000001f05057819 */ /* 0x004fc800000006ff */
[----:B------:R-:W2:Y:S02]  /*3880*/  SYNCS.PHASECHK.TRANS64.TRYWAIT P0, [UR5+0x8], R5 ;  /* 0x00000805ff0075a7 */ /* 0x000ea40008001105 */
[----:B--2---:R-:W-:Y:S05]  /*3890*/  @P0 BRA `(.L_x_72) ;  /* 0x0000000000080947 */ /* 0x004fea0003800000 */
[----:B------:R-:W2:Y:S02]  /*38a0*/  SYNCS.PHASECHK.TRANS64.TRYWAIT P0, [UR5+0x8], R5 ;  /* 0x00000805ff0075a7 */ /* 0x000ea40008001105 */
[----:B--2---:R-:W-:Y:S05]  /*38b0*/  @!P0 BRA `(.L_x_73) ;  /* 0x0000008800e48947 */ /* 0x004fea0003800000 */
.L_x_72:
[----:B------:R-:W3:Y:S01]  /*38c0*/  LDS R7, [UR6+0x180] ;  /* 0x00018006ff077984 */ /* 0x000ee20008000800 */
[----:B--2---:R-:W-:Y:S02]  /*38d0*/  HFMA2 R0, -RZ, RZ, 0, 5.9604644775390625e-08 ;  /* 0x00000001ff007431 */ /* 0x004fe400000001ff */
[----:B------:R-:W-:Y:S01]  /*38e0*/  IMAD.MOV.U32 R4, RZ, RZ, 0xffff ;  /* 0x0000ffffff047424 */ /* 0x000fe200078e00ff */
[----:B------:R-:W-:Y:S01]  /*38f0*/  UPRMT UR4, UR34, 0x654, UR7 ;  /* 0x0000065422047896 */ /* 0x000fe20008000007 */
[----:B---3--:R-:W-:-:S03]  /*3900*/  IMAD.SHL.U32 R5, R7, 0x20, RZ ;  /* 0x0000002007057824 */ /* 0x008fc600078e00ff */
[-C--:B------:R-:W-:Y:S02]  /*3910*/  SHF.L.U32 R4, R4, R7.reuse, RZ ;  /* 0x0000000704047219 */ /* 0x080fe400000006ff */
[----:B------:R-:W-:Y:S01]  /*3920*/  SHF.L.U32 R7, R0, R7, RZ ;  /* 0x0000000700077219 */ /* 0x000fe200000006ff */
[----:B------:R3:W-:Y:S04]  /*3930*/  STS [UR6+0x180], R5 ;  /* 0x00018005ff007988 */ /* 0x0007e80008000806 */
[----:B------:R3:W-:Y:S04]  /*3940*/  ATOMS.OR RZ, [UR5+0x14], R4 ;  /* 0x00001404ffff798c */ /* 0x0007e8000b000005 */
[----:B------:R3:W-:Y:S01]  /*3950*/  ATOMS.OR RZ, [UR5+0x18], R7 ;  /* 0x00001807ffff798c */ /* 0x0007e2000b000005 */
[----:B------:R-:W-:Y:S03]  /*3960*/  SYNCS.ARRIVE.TRANS64.RED.A1T0 RZ, [UR4], RZ ;  /* 0x000000ffffff79a7 */ /* 0x000fe60008100404 */
[----:B------:R3:W-:Y:S01]  /*3970*/  ATOMS.XOR RZ, [UR5+0x10], R0 ;  /* 0x00001000ffff798c */ /* 0x0007e2000b800005 */
[----:B------:R-:W-:Y:S05]  /*3980*/  BRA `(.L_x_70) ;  /* 0x0000000000107947 */ /* 0x000fea0003800000 */
.L_x_63:
[----:B------:R-:W-:Y:S02]  /*3990*/  MOV R0, 0xffffffff ;  /* 0xffffffff00007802 */ /* 0x000fe40000000f00 */
[----:B------:R-:W-:-:S03]  /*39a0*/  MOV R4, 0x39d0 ;  /* 0x000039d000047802 */ /* 0x000fc60000000f00 */
[----:B------:R2:W-:Y:S04]  /*39b0*/  STS [UR6+0x180], R0 ;  /* 0x00018000ff007988 */ /* 0x0005e80008000806 */
[----:B-12--5:R-:W-:Y:S05]  /*39c0*/  CALL.REL.NOINC `($__internal_1_$__cuda_sm10x_tcgen05_guardrail_trap_phase_invalid_during_alloc) ;  /* 0x0000009000887944 */ /* 0x026fea0003c00000 */
.L_x_70:
[----:B------:R-:W-:Y:S05]  /*39d0*/  WARPSYNC.ALL ;  /* 0x0000000000007948 */ /* 0x000fea0003800000 */
[----:B------:R-:W4:Y:S01]  /*39e0*/  S2UR UR4, SR_CgaCtaId ;  /* 0x00000000000479c3 */ /* 0x000f220000008800 */
[----:B------:R-:W-:Y:S01]  /*39f0*/  UMOV UR17, 0x400 ;  /* 0x0000040000117882 */ /* 0x000fe20000000000 */
[----:B------:R-:W-:-:S06]  /*3a00*/  NOP ;  /* 0x0000000000007918 */ /* 0x000fcc0000000000 */
[----:B------:R-:W-:Y:S06]  /*3a10*/  BAR.ARV 0x6, 0xa0 ;  /* 0x0182800000007b1d */ /* 0x000fec0000002000 */
[----:B------:R-:W1:Y:S01]  /*3a20*/  LDCU UR6, c[0x0][0x38c] ;  /* 0x00007180ff0677ac */ /* 0x000e620008000800 */
[----:B------:R-:W-:Y:S01]  /*3a30*/  LOP3.LUT R3, R3, 0xffff, RZ, 0xc0, !PT ;  /* 0x0000ffff03037812 */ /* 0x000fe200078ec0ff */
[----:B--2---:R-:W-:Y:S01]  /*3a40*/  IMAD.MOV.U32 R9, RZ, RZ, 0x1 ;  /* 0x00000001ff097424 */ /* 0x004fe200078e00ff */
[----:B------:R-:W-:Y:S01]  /*3a50*/  LOP3.LUT R2, R2, 0xffff, RZ, 0xc0, !PT ;  /* 0x0000ffff02027812 */ /* 0x000fe200078ec0ff */
[----:B------:R-:W-:Y:S01]  /*3a60*/  IMAD.MOV.U32 R8, RZ, RZ, RZ ;  /* 0x000000ffff087224 */ /* 0x000fe200078e00ff */
[----:B------:R-:W-:Y:S01]  /*3a70*/  R2UR UR20, R3 ;  /* 0x00000000031472ca */ /* 0x000fe200000e0000 */
[----:B------:R-:W-:Y:S01]  /*3a80*/  UMOV UR24, URZ ;  /* 0x000000ff00187c82 */ /* 0x000fe20008000000 */
[----:B------:R-:W-:-:S02]  /*3a90*/  R2UR UR30, R2 ;  /* 0x00000000021e72ca */ /* 0x000fc400000e0000 */
[----:B------:R-:W-:Y:S01]  /*3aa0*/  CS2R R2, SRZ ;  /* 0x0000000000027805 */ /* 0x000fe2000001ff00 */
[----:B------:R-:W-:Y:S01]  /*3ab0*/  UMOV UR15, URZ ;  /* 0x000000ff000f7c82 */ /* 0x000fe20008000000 */
[----:B----4-:R-:W-:Y:S01]  /*3ac0*/  ULEA UR17, UR4, UR17, 0x18 ;  /* 0x0000001104117291 */ /* 0x010fe2000f8ec0ff */
[----:B------:R-:W-:Y:S01]  /*3ad0*/  UMOV UR14, URZ ;  /* 0x000000ff000e7c82 */ /* 0x000fe20008000000 */
[----:B------:R-:W-:Y:S02]  /*3ae0*/  UISETP.NE.AND UP3, UPT, UR33, URZ, UPT ;  /* 0x000000ff2100728c */ /* 0x000fe4000bf65270 */
[----:B------:R-:W-:Y:S02]  /*3af0*/  UIADD3 UR5, UPT, UPT, UR17, 0x10800, URZ ;  /* 0x0001080011057890 */ /* 0x000fe4000fffe0ff */
[----:B------:R-:W-:-:S03]  /*3b00*/  UIADD3 UR4, UPT, UPT, UR17, 0x24800, URZ ;  /* 0x0002480011047890 */ /* 0x000fc6000fffe0ff */
[----:B---3--:R-:W2:Y:S01]  /*3b10*/  LDS R0, [UR17+0x180] ;  /* 0x00018011ff007984 */ /* 0x008ea20008000800 */
[----:B-1----:R-:W-:Y:S02]  /*3b20*/  UIADD3 UR6, UPT, UPT, UR6, 0x1f, URZ ;  /* 0x0000001f06067890 */ /* 0x002fe4000fffe0ff */
[----:B------:R-:W-:Y:S02]  /*3b30*/  USHF.R.U32.HI UR5, URZ, 0x4, UR5 ;  /* 0x00000004ff057899 */ /* 0x000fe40008011605 */
[----:B------:R-:W-:Y:S02]  /*3b40*/  USHF.R.S32.HI UR25, URZ, 0x1f, UR6 ;  /* 0x0000001fff197899 */ /* 0x000fe40008011406 */
[----:B------:R-:W-:Y:S02]  /*3b50*/  USHF.R.U32.HI UR4, URZ, 0x4, UR4 ;  /* 0x00000004ff047899 */ /* 0x000fe40008011604 */
[----:B------:R-:W-:Y:S02]  /*3b60*/  ULEA.HI UR25, UR25, UR6, URZ, 0x5 ;  /* 0x0000000619197291 */ /* 0x000fe4000f8f28ff */
[----:B------:R-:W-:-:S02]  /*3b70*/  ULOP3.LUT UR5, UR5, 0x3fff, URZ, 0xc0, !UPT ;  /* 0x00003fff05057892 */ /* 0x000fc4000f8ec0ff */
[----:B------:R-:W-:Y:S02]  /*3b80*/  USHF.R.S32.HI UR25, URZ, 0x5, UR25 ;  /* 0x00000005ff197899 */ /* 0x000fe40008011419 */
[----:B------:R-:W-:Y:S02]  /*3b90*/  ULOP3.LUT UR22, UR4, 0x3fff, URZ, 0xc0, !UPT ;  /* 0x00003fff04167892 */ /* 0x000fe4000f8ec0ff */
[----:B------:R-:W-:Y:S02]  /*3ba0*/  UISETP.LT.AND UP0, UPT, UR25, 0x1, UPT ;  /* 0x000000011900788c */ /* 0x000fe4000bf01270 */
[----:B------:R-:W-:Y:S02]  /*3bb0*/  ULOP3.LUT UR21, UR5, 0x10000, URZ, 0xfc, !UPT ;  /* 0x0001000005157892 */ /* 0x000fe4000f8efcff */
[----:B------:R-:W-:Y:S02]  /*3bc0*/  ULOP3.LUT UR22, UR22, 0x10000, URZ, 0xfc, !UPT ;  /* 0x0001000016167892 */ /* 0x000fe4000f8efcff */
[----:B------:R-:W-:Y:S01]  /*3bd0*/  USEL UR31, UR25, 0x1, !UP0 ;  /* 0x00000001191f7887 */ /* 0x000fe2000c000000 */
[----:B------:R-:W-:Y:S01]  /*3be0*/  UMOV UR28, 0x0 ;  /* 0x00000000001c7882 */ /* 0x000fe20000000000 */
[----:B------:R-:W-:Y:S01]  /*3bf0*/  UMOV UR29, 0x10400010 ;  /* 0x10400010001d7882 */ /* 0x000fe20000000000 */
[----:B------:R-:W-:Y:S01]  /*3c00*/  UMOV UR26, 0x0 ;  /* 0x00000000001a7882 */ /* 0x000fe20000000000 */
[----:B------:R-:W-:Y:S01]  /*3c10*/  UMOV UR27, 0x10400010 ;  /* 0x10400010001b7882 */ /* 0x000fe20000000000 */
[----:B--2---:R-:W-:-:S15]  /*3c20*/  R2UR UR32, R0 ;  /* 0x00000000002072ca */ /* 0x004fde00000e0000 */
.L_x_81:
[C---:B------:R-:W-:Y:S02]  /*3c30*/  LEA R0, R8.reuse, UR17, 0x3 ;  /* 0x0000001108007c11 */ /* 0x040fe4000f8e18ff */
[----:B------:R-:W-:Y:S02]  /*3c40*/  SHF.L.U32 R5, R3, 0x1f, RZ ;  /* 0x0000001f03057819 */ /* 0x000fe400000006ff */
[----:B------:R-:W-:Y:S02]  /*3c50*/  LEA R4, R8, UR17, 0x4 ;  /* 0x0000001108047c11 */ /* 0x000fe4000f8e20ff */
[----:B------:R-:W1:Y:S02]  /*3c60*/  SYNCS.PHASECHK.TRANS64.TRYWAIT P0, [R0+URZ+0xf0], R5 ;  /* 0x0000f005000075a7 */ /* 0x000e6400080011ff */
[----:B-1-3--:R-:W-:Y:S05]  /*3c70*/  @!P0 BRA `(.L_x_74) ;  /* 0x00000088000c8947 */ /* 0x00afea0003800000 */
.L_x_184:
[----:B-1----:R-:W1:Y:S01]  /*3c80*/  LDS.128 R4, [R4+0x160] ;  /* 0x0001600004047984 */ /* 0x002e620000000c00 */
[----:B------:R-:W-:Y:S02]  /*3c90*/  VIADD R0, R0, 0x100 ;  /* 0x0000010000007836 */ /* 0x000fe40000000000 */
[----:B------:R-:W-:Y:S01]  /*3ca0*/  VIADD R8, R8, 0x1 ;  /* 0x0000000108087836 */ /* 0x000fe20000000000 */
[----:B------:R-:W-:Y:S01]  /*3cb0*/  @!PT LDS RZ, [RZ] ;  /* 0x00000000fffff984 */ /* 0x000fe20000000800 */
[----:B------:R-:W-:Y:S01]  /*3cc0*/  @!PT LDS RZ, [RZ] ;  /* 0x00000000fffff984 */ /* 0x000fe20000000800 */
[----:B------:R-:W-:Y:S01]  /*3cd0*/  @!PT LDS RZ, [RZ] ;  /* 0x00000000fffff984 */ /* 0x000fe20000000800 */
[----:B------:R-:W-:Y:S01]  /*3ce0*/  @!PT LDS RZ, [RZ] ;  /* 0x00000000fffff984 */ /* 0x000fe20000000800 */
[----:B------:R2:W-:Y:S06]  /*3cf0*/  MEMBAR.ALL.CTA ;  /* 0x0000000000007992 */ /* 0x0005ec0000008000 */
[----:B--2---:R-:W2:Y:S01]  /*3d00*/  FENCE.VIEW.ASYNC.S ;  /* 0x00000000000073c6 */ /* 0x004ea20000000000 */
[----:B------:R-:W-:-:S04]  /*3d10*/  PRMT R0, RZ, 0x654, R0 ;  /* 0x00000654ff007816 */ /* 0x000fc80000000000 */
[----:B--2---:R2:W-:Y:S01]  /*3d20*/  SYNCS.ARRIVE.TRANS64.RED.A1T0 RZ, [R0+URZ], RZ ;  /* 0x000000ff00ff79a7 */ /* 0x0045e200081004ff */
[----:B-1----:R-:W-:Y:S01]  /*3d30*/  LOP3.LUT P1, RZ, R6, 0x1, RZ, 0xc0, !PT ;  /* 0x0000000106ff7812 */ /* 0x002fe2000782c0ff */
[----:B--2---:R-:W-:-:S12]  /*3d40*/  BRA.U UP3, `(.L_x_75) ;  /* 0x0000000103e07547 */ /* 0x004fd8000b800000 */
[----:B------:R-:W1:Y:S01]  /*3d50*/  LDCU UR4, c[0x0][0x38c] ;  /* 0x00007180ff0477ac */ /* 0x000e620008000800 */
[----:B------:R-:W-:Y:S02]  /*3d60*/  PLOP3.LUT P2, PT, PT, PT, PT, 0x80, 0x8 ;  /* 0x000000000008781c */ /* 0x000fe40003f4f070 */
[----:B------:R-:W-:Y:S01]  /*3d70*/  SHF.L.U32 R5, R9, 0x1f, RZ ;  /* 0x0000001f09057819 */ /* 0x000fe200000006ff */
[----:B------:R-:W-:Y:S02]  /*3d80*/  ULEA UR23, UR24, UR17, 0x3 ;  /* 0x0000001118177291 */ /* 0x000fe4000f8e18ff */
[----:B------:R-:W-:Y:S02]  /*3d90*/  ULEA UR18, UR24, UR32, 0x8 ;  /* 0x0000002018127291 */ /* 0x000fe4000f8e40ff */
[----:B-1----:R-:W-:-:S06]  /*3da0*/  UISETP.GE.AND UP0, UPT, UR4, 0x1, UPT ;  /* 0x000000010400788c */ /* 0x002fcc000bf06270 */
[----:B------:R-:W-:-:S05]  /*3db0*/  PLOP3.LUT P0, PT, PT, PT, UP0, 0x80, 0x8 ;  /* 0x000000000008781c */ /* 0x000fca0003f0f008 */
[----:B------:R-:W-:-:S08]  /*3dc0*/  @UP0 ULEA UR4, UR15, UR17, 0x3 ;  /* 0x000000110f040291 */ /* 0x000fd0000f8e18ff */
[----:B------:R-:W-:-:S04]  /*3dd0*/  @P0 SHF.L.U32 R0, R2, 0x1f, RZ ;  /* 0x0000001f02000819 */ /* 0x000fc800000006ff */
[----:B------:R1:W2:Y:S01]  /*3de0*/  @P0 SYNCS.PHASECHK.TRANS64.TRYWAIT P2, [UR4], R0 ;  /* 0x00000000ff0005a7 */ /* 0x0002a20008041104 */
[----:B------:R-:W3:Y:S02]  /*3df0*/  SYNCS.PHASECHK.TRANS64.TRYWAIT P0, [UR23+0x120], R5 ;  /* 0x00012005ff0075a7 */ /* 0x000ee40008001117 */
[----:B-123--:R-:W-:Y:S05]  /*3e00*/  @!P0 BRA `(.L_x_76) ;  /* 0x0000008400bc8947 */ /* 0x00efea0003800000 */
.L_x_186:
[----:B------:R-:W-:Y:S01]  /*3e10*/  UMOV UR19, UR14 ;  /* 0x0000000e00137c82 */ /* 0x000fe20008000000 */
[----:B------:R-:W-:Y:S05]  /*3e20*/  BRA.U !UP0, `(.L_x_77) ;  /* 0x0000000108987547 */ /* 0x000fea000b800000 */
[----:B------:R-:W-:Y:S02]  /*3e30*/  UIADD3 UR19, UPT, UPT, UR31, UR14, URZ ;  /* 0x0000000e1f137290 */ /* 0x000fe4000fffe0ff */
[----:B------:R-:W-:Y:S01]  /*3e40*/  UPLOP3.LUT UP2, UPT, UPT, UPT, UPT, 0x40, 0x4 ;  /* 0x000000000004789c */ /* 0x000fe20003f4e870 */
[----:B------:R-:W-:Y:S01]  /*3e50*/  UMOV UR16, UR25 ;  /* 0x0000001900107c82 */ /* 0x000fe20008000000 */
[----:B------:R-:W-:-:S09]  /*3e60*/  UMOV UR6, UR15 ;  /* 0x0000000f00067c82 */ /* 0x000fd20008000000 */
.L_x_80:
[----:B--2---:R-:W-:Y:S01]  /*3e70*/  ULEA UR5, UR6, UR17, 0x3 ;  /* 0x0000001106057291 */ /* 0x004fe2000f8e18ff */
[----:B---3--:R-:W-:Y:S11]  /*3e80*/  @P2 BRA `(.L_x_78) ;  /* 0x00000000000c2947 */ /* 0x008ff60003800000 */
[----:B-1----:R-:W-:Y:S04]  /*3e90*/  SHF.L.U32 R5, R2, 0x1f, RZ ;  /* 0x0000001f02057819 */ /* 0x002fe800000006ff */
[----:B------:R-:W1:Y:S02]  /*3ea0*/  SYNCS.PHASECHK.TRANS64.TRYWAIT P0, [UR5], R5 ;  /* 0x00000005ff0075a7 */ /* 0x000e640008001105 */
[----:B-1----:R-:W-:Y:S05]  /*3eb0*/  @!P0 BRA `(.L_x_79) ;  /* 0x0000008400a88947 */ /* 0x002fea0003800000 */
.L_x_78:
[----:B------:R-:W-:Y:S01]  /*3ec0*/  UISETP.NE.AND UP0, UPT, UR16, 0x1, UPT ;  /* 0x000000011000788c */ /* 0x000fe2000bf05270 */
[----:B------:R-:W-:Y:S01]  /*3ed0*/  PLOP3.LUT P2, PT, PT, PT, PT, 0x80, 0x8 ;  /* 0x000000000008781c */ /* 0x000fe20003f4f070 */
[----:B------:R-:W-:Y:S02]  /*3ee0*/  UIADD3 UR4, UPT, UPT, UR6, 0x1, URZ ;  /* 0x0000000106047890 */ /* 0x000fe4000fffe0ff */
[----:B------:R-:W-:Y:S02]  /*3ef0*/  ULEA UR12, UR6, UR22, 0x9 ;  /* 0x00000016060c7291 */ /* 0x000fe4000f8e48ff */
[----:B------:R-:W-:Y:S01]  /*3f00*/  UISETP.NE.AND UP1, UPT, UR4, 0xa, UPT ;  /* 0x0000000a0400788c */ /* 0x000fe2000bf25270 */
[----:B------:R-:W-:Y:S01]  /*3f10*/  PLOP3.LUT P0, PT, PT, PT, UP0, 0x80, 0x8 ;  /* 0x000000000008781c */ /* 0x000fe20003f0f008 */
[----:B------:R-:W-:Y:S02]  /*3f20*/  UIADD3 UR10, UPT, UPT, UR12, 0x2, URZ ;  /* 0x000000020c0a7890 */ /* 0x000fe4000fffe0ff */
[----:B------:R-:W-:Y:S02]  /*3f30*/  USEL UR7, URZ, 0x1, UP1 ;  /* 0x00000001ff077887 */ /* 0x000fe40008800000 */
[----:B------:R-:W-:Y:S02]  /*3f40*/  USEL UR15, UR4, URZ, UP1 ;  /* 0x000000ff040f7287 */ /* 0x000fe40008800000 */
[----:B------:R-:W-:Y:S02]  /*3f50*/  UIADD3 UR14, UPT, UPT, UR14, 0x1, URZ ;  /* 0x000000010e0e7890 */ /* 0x000fe4000fffe0ff */
[----:B------:R-:W-:Y:S01]  /*3f60*/  @UP0 ULEA UR4, UR15, UR17, 0x3 ;  /* 0x000000110f040291 */ /* 0x000fe2000f8e18ff */
[----:B------:R-:W-:Y:S01]  /*3f70*/  LOP3.LUT R2, R2, UR7, RZ, 0x3c, !PT ;  /* 0x0000000702027c12 */ /* 0x000fe2000f8e3cff */
[----:B------:R-:W-:Y:S01]  /*3f80*/  UIADD3 UR7, UPT, UPT, UR5, 0x50, URZ ;  /* 0x0000005005077890 */ /* 0x000fe2000fffe0ff */
[----:B------:R-:W-:Y:S02]  /*3f90*/  UMOV UR13, 0x80004020 ;  /* 0x80004020000d7882 */ /* 0x000fe40000000000 */
[----:B-1----:R-:W-:Y:S01]  /*3fa0*/  @P0 SHF.L.U32 R0, R2, 0x1f, RZ ;  /* 0x0000001f02000819 */ /* 0x002fe200000006ff */
[----:B------:R-:W-:Y:S01]  /*3fb0*/  UMOV UR5, 0x80004020 ;  /* 0x8000402000057882 */ /* 0x000fe20000000000 */
[----:B------:R-:W-:Y:S01]  /*3fc0*/  UMOV UR11, 0x80004020 ;  /* 0x80004020000b7882 */ /* 0x000fe20000000000 */
[----:B------:R-:W-:Y:S01]  /*3fd0*/  UMOV UR9, 0x80004020 ;  /* 0x8000402000097882 */ /* 0x000fe20000000000 */
[----:B------:R2:W3:Y:S01]  /*3fe0*/  @P0 SYNCS.PHASECHK.TRANS64.TRYWAIT P2, [UR4], R0 ;  /* 0x00000000ff0005a7 */ /* 0x0004e20008041104 */
[----:B------:R-:W-:Y:S02]  /*3ff0*/  ULEA UR4, UR6, UR21, 0x9 ;  /* 0x0000001506047291 */ /* 0x000fe4000f8e48ff */
[----:B------:R-:W-:Y:S02]  /*4000*/  UISETP.NE.AND UP0, UPT, UR14, UR19, UPT ;  /* 0x000000130e00728c */ /* 0x000fe4000bf05270 */
[----:B------:R-:W-:Y:S02]  /*4010*/  UIADD3 UR8, UPT, UPT, UR4, 0x2, URZ ;  /* 0x0000000204087890 */ /* 0x000fe4000fffe0ff */
[----:B------:R-:W-:Y:S01]  /*4020*/  UIADD3 UR16, UPT, UPT, UR16, -0x1, URZ ;  /* 0xffffffff10107890 */ /* 0x000fe2000fffe0ff */
[----:B------:R-:W-:Y:S02]  /*4030*/  UMOV UR6, UR15 ;  /* 0x0000000f00067c82 */ /* 0x000fe40008000000 */
[----:B------:R2:W-:Y:S01]  /*4040*/  UTCHMMA.2CTA gdesc[UR4], gdesc[UR12], tmem[UR18], tmem[UR28], idesc[UR29], UP2 ;  /* 0x00ff1c0c040075ea */ /* 0x0005e20009200012 */
[----:B------:R-:W-:Y:S03]  /*4050*/  UPLOP3.LUT UP2, UPT, UPT, UPT, UPT, 0x80, 0x8 ;  /* 0x000000000008789c */ /* 0x000fe60003f4f070 */
[----:B------:R2:W-:Y:S01]  /*4060*/  UTCHMMA.2CTA gdesc[UR8], gdesc[UR10], tmem[UR18], tmem[UR26], idesc[UR27], UPT ;  /* 0x00ff1a0a080075ea */ /* 0x0005e2000ba00012 */
[----:B------:R2:W-:Y:S01]  /*4070*/  UTCBAR.2CTA.MULTICAST [UR7], URZ, UR20 ;  /* 0x000000ff070073e9 */ /* 0x0005e20008200814 */
[----:B------:R-:W-:Y:S06]  /*4080*/  BRA.U UP0, `(.L_x_80) ;  /* 0xfffffffd00787547 */ /* 0x000fec000b83ffff */
.L_x_77:
[----:B--2---:R-:W-:Y:S01]  /*4090*/  UIADD3 UR4, UPT, UPT, UR23, 0x110, URZ ;  /* 0x0000011017047890 */ /* 0x004fe2000fffe0ff */
[----:B------:R-:W-:-:S08]  /*40a0*/  UMOV UR14, UR19 ;  /* 0x00000013000e7c82 */ /* 0x000fd00008000000 */
[----:B------:R2:W-:Y:S01]  /*40b0*/  UTCBAR.2CTA.MULTICAST [UR4], URZ, UR30 ;  /* 0x000000ff040073e9 */ /* 0x0005e2000820081e */
[----:B------:R-:W-:Y:S02]  /*40c0*/  NOP ;  /* 0x0000000000007918 */ /* 0x000fe40000000000 */
.L_x_75:
[----:B--2---:R-:W-:Y:S01]  /*40d0*/  UIADD3 UR4, UPT, UPT, UR24, 0x1, URZ ;  /* 0x0000000118047890 */ /* 0x004fe2000fffe0ff */
[----:B------:R-:W-:-:S03]  /*40e0*/  ISETP.NE.AND P0, PT, R8, 0x2, PT ;  /* 0x000000020800780c */ /* 0x000fc60003f05270 */
[----:B------:R-:W-:Y:S01]  /*40f0*/  UISETP.NE.AND UP0, UPT, UR4, 0x2, UPT ;  /* 0x000000020400788c */ /* 0x000fe2000bf05270 */
[----:B-1----:R-:W-:Y:S02]  /*4100*/  SEL R0, RZ, 0x1, P0 ;  /* 0x00000001ff007807 */ /* 0x002fe40000000000 */
[----:B------:R-:W-:Y:S01]  /*4110*/  SEL R8, R8, RZ, P0 ;  /* 0x000000ff08087207 */ /* 0x000fe20000000000 */
[----:B------:R-:W-:Y:S01]  /*4120*/  USEL UR5, URZ, 0x1, UP0 ;  /* 0x00000001ff057887 */ /* 0x000fe20008000000 */
[----:B------:R-:W-:Y:S01]  /*4130*/  LOP3.LUT R3, R3, R0, RZ, 0x3c, !PT ;  /* 0x0000000003037212 */ /* 0x000fe200078e3cff */
[----:B------:R-:W-:-:S04]  /*4140*/  USEL UR24, UR4, URZ, UP0 ;  /* 0x000000ff04187287 */ /* 0x000fc80008000000 */
[----:B------:R-:W-:Y:S01]  /*4150*/  LOP3.LUT R9, R9, UR5, RZ, 0x3c, !PT ;  /* 0x0000000509097c12 */ /* 0x000fe2000f8e3cff */
[----:B------:R-:W-:Y:S07]  /*4160*/  @P1 BRA `(.L_x_81) ;  /* 0xfffffff800b01947 */ /* 0x000fee000383ffff */
[----:B------:R-:W1:Y:S01]  /*4170*/  S2UR UR8, SR_CgaCtaId ;  /* 0x00000000000879c3 */ /* 0x000e620000008800 */
[----:B------:R-:W-:Y:S01]  /*4180*/  ELECT P0, URZ, PT ;  /* 0x0000000000ff782f */ /* 0x000fe20003800000 */
[----:B------:R-:W-:Y:S01]  /*4190*/  HFMA2 R0, -RZ, RZ, 0, 5.9604644775390625e-08 ;  /* 0x00000001ff007431 */ /* 0x000fe200000001ff */
[----:B------:R-:W-:-:S05]  /*41a0*/  UMOV UR4, 0x40 ;  /* 0x0000004000047882 */ /* 0x000fca0000000000 */
[----:B------:R-:W-:Y:S01]  /*41b0*/  UVIRTCOUNT.DEALLOC.SMPOOL 0x80 ;  /* 0x000000800000784c */ /* 0x000fe20000000000 */
[----:B------:R-:W-:Y:S02]  /*41c0*/  UISETP.NE.AND UP0, UPT, UR33, URZ, UPT ;  /* 0x000000ff2100728c */ /* 0x000fe4000bf05270 */
[----:B-1----:R-:W-:-:S09]  /*41d0*/  ULEA UR8, UR8, UR4, 0x18 ;  /* 0x0000000408087291 */ /* 0x002fd2000f8ec0ff */
[----:B------:R1:W-:Y:S01]  /*41e0*/  @P0 STS.U8 [UR8+0x1c], R0 ;  /* 0x00001c00ff000988 */ /* 0x0003e20008000008 */
[----:B------:R-:W-:Y:S05]  /*41f0*/  BRA.U UP0, `(.L_x_82) ;  /* 0x0000000100587547 */ /* 0x000fea000b800000 */
[----:B------:R-:W-:Y:S01]  /*4200*/  UIADD3 UR5, UPT, UPT, UR17, 0x120, URZ ;  /* 0x0000012011057890 */ /* 0x000fe2000fffe0ff */
[----:B------:R-:W-:-:S03]  /*4210*/  SHF.L.U32 R3, R9, 0x1f, RZ ;  /* 0x0000001f09037819 */ /* 0x000fc600000006ff */
[----:B------:R-:W-:-:S09]  /*4220*/  ULEA UR4, UR24, UR5, 0x3 ;  /* 0x0000000518047291 */ /* 0x000fd2000f8e18ff */
[----:B------:R-:W2:Y:S02]  /*4230*/  SYNCS.PHASECHK.TRANS64.TRYWAIT P0, [UR4], R3 ;  /* 0x00000003ff0075a7 */ /* 0x000ea40008001104 */
[----:B--2---:R-:W-:Y:S05]  /*4240*/  @!P0 BRA `(.L_x_83) ;  /* 0x0000008000dc8947 */ /* 0x004fea0003800000 */
.L_x_189:
[----:B------:R-:W-:-:S04]  /*4250*/  UIADD3 UR4, UPT, UPT, UR24, 0x1, URZ ;  /* 0x0000000118047890 */ /* 0x000fc8000fffe0ff */
[----:B------:R-:W-:-:S04]  /*4260*/  UISETP.NE.AND UP1, UPT, UR4, 0x2, UPT ;  /* 0x000000020400788c */ /* 0x000fc8000bf25270 */
[----:B------:R-:W-:Y:S02]  /*4270*/  USEL UR6, URZ, 0x1, UP1 ;  /* 0x00000001ff067887 */ /* 0x000fe40008800000 */
[----:B------:R-:W-:-:S04]  /*4280*/  USEL UR4, UR4, URZ, UP1 ;  /* 0x000000ff04047287 */ /* 0x000fc80008800000 */
[----:B------:R-:W-:Y:S01]  /*4290*/  ULEA UR4, UR4, UR5, 0x3 ;  /* 0x0000000504047291 */ /* 0x000fe2000f8e18ff */
[----:B-1----:R-:W-:-:S04]  /*42a0*/  LOP3.LUT R3, R9, UR6, RZ, 0x3c, !PT ;  /* 0x0000000609037c12 */ /* 0x002fc8000f8e3cff */
[----:B------:R-:W-:Y:S01]  /*42b0*/  SHF.L.U32 R3, R3, 0x1f, RZ ;  /* 0x0000001f03037819 */ /* 0x000fe200000006ff */
[----:B------:R-:W-:-:S04]  /*42c0*/  IMAD.U32 R0, RZ, RZ, UR4 ;  /* 0x00000004ff007e24 */ /* 0x000fc8000f8e00ff */
[----:B------:R1:W2:Y:S03]  /*42d0*/  SYNCS.PHASECHK.TRANS64.TRYWAIT P0, [R0+URZ], R3 ;  /* 0x00000003000075a7 */ /* 0x0002a600080011ff */
[----:B--2---:R-:W-:Y:S05]  /*42e0*/  @!P0 NANOSLEEP.SYNCS 0x989680 ;  /* 0x009896800000895d */ /* 0x004fea0003900000 */
[----:B------:R-:W2:Y:S02]  /*42f0*/  @!P0 SYNCS.PHASECHK.TRANS64 P0, [R0+URZ], R3 ;  /* 0x00000003000085a7 */ /* 0x000ea400080010ff */
[----:B--2---:R-:W-:Y:S05]  /*4300*/  @P0 BRA `(.L_x_84) ;  /* 0x0000000000200947 */ /* 0x004fea0003800000 */
.L_x_85:
[----:B--2---:R2:W4:Y:S02]  /*4310*/  SYNCS.PHASECHK.TRANS64.TRYWAIT P0, [R0+URZ], R3 ;  /* 0x00000003000075a7 */ /* 0x00452400080011ff */
[----:B----4-:R-:W-:Y:S05]  /*4320*/  @!P0 NANOSLEEP.SYNCS 0x989680 ;  /* 0x009896800000895d */ /* 0x010fea0003900000 */
[----:B------:R-:W4:Y:S02]  /*4330*/  @!P0 SYNCS.PHASECHK.TRANS64 P0, [R0+URZ], R3 ;  /* 0x00000003000085a7 */ /* 0x000f2400080010ff */
[----:B----4-:R-:W-:Y:S05]  /*4340*/  @!P0 BRA `(.L_x_85) ;  /* 0xfffffffc00f08947 */ /* 0x010fea000383ffff */
[----:B------:R-:W-:Y:S05]  /*4350*/  BRA `(.L_x_84) ;  /* 0x00000000000c7947 */ /* 0x000fea0003800000 */
.L_x_82:
[----:B------:R-:W-:-:S04]  /*4360*/  UIADD3 UR4, UPT, UPT, UR17, 0x150, URZ ;  /* 0x0000015011047890 */ /* 0x000fc8000fffe0ff */
[----:B------:R-:W-:-:S09]  /*4370*/  UPRMT UR4, UR34, 0x654, UR4 ;  /* 0x0000065422047896 */ /* 0x000fd20008000004 */
[----:B------:R-:W-:Y:S03]  /*4380*/  SYNCS.ARRIVE.TRANS64.RED.A1T0 RZ, [UR4], RZ ;  /* 0x000000ffffff79a7 */ /* 0x000fe60008100404 */
.L_x_84:
[----:B-12---:R-:W-:Y:S01]  /*4390*/  SHF.L.U32 R3, RZ, 0x1f, RZ ;  /* 0x0000001fff037819 */ /* 0x006fe200000006ff */
[----:B------:R-:W-:Y:S01]  /*43a0*/  UIADD3 UR4, UPT, UPT, UR17, 0x150, URZ ;  /* 0x0000015011047890 */ /* 0x000fe2000fffe0ff */
[----:B------:R-:W-:Y:S02]  /*43b0*/  PLOP3.LUT P0, PT, PT, PT, UP0, 0x80, 0x8 ;  /* 0x000000000008781c */ /* 0x000fe40003f0f008 */
[----:B------:R-:W1:Y:S02]  /*43c0*/  SYNCS.PHASECHK.TRANS64.TRYWAIT P1, [UR17+0x150], R3 ;  /* 0x00015003ff0075a7 */ /* 0x000e640008021111 */
[----:B-1----:R-:W-:Y:S09]  /*43d0*/  @!P1 BRA `(.L_x_86) ;  /* 0x0000008000909947 */ /* 0x002ff20003800000 */
.L_x_191:
[----:B------:R-:W-:Y:S01]  /*43e0*/  @!UP0 UPRMT UR4, UR34, 0x654, UR4 ;  /* 0x0000065422048896 */ /* 0x000fe20008000004 */
[----:B------:R-:W-:Y:S01]  /*43f0*/  UMOV UR5, 0xffff ;  /* 0x0000ffff00057882 */ /* 0x000fe20000000000 */
[----:B------:R-:W-:-:S07]  /*4400*/  UMOV UR6, 0x1 ;  /* 0x0000000100067882 */ /* 0x000fce0000000000 */
[----:B------:R-:W-:Y:S01]  /*4410*/  @!P0 SYNCS.ARRIVE.TRANS64.RED.A1T0 RZ, [UR4], RZ ;  /* 0x000000ffffff89a7 */ /* 0x000fe20008100404 */
[----:B------:R-:W-:Y:S01]  /*4420*/  NOP ;  /* 0x0000000000007918 */ /* 0x000fe20000000000 */
[----:B-1----:R-:W1:Y:S01]  /*4430*/  LDS R0, [UR8+0x14] ;  /* 0x00001408ff007984 */ /* 0x002e620008000800 */
[----:B------:R-:W-:-:S04]  /*4440*/  ULOP3.LUT UR4, UR32, 0xffff, URZ, 0xc0, !UPT ;  /* 0x0000ffff20047892 */ /* 0x000fc8000f8ec0ff */
[----:B------:R-:W-:-:S04]  /*4450*/  USHF.R.U32.HI UR4, URZ, 0x5, UR4 ;  /* 0x00000005ff047899 */ /* 0x000fc80008011604 */
[----:B------:R-:W-:Y:S02]  /*4460*/  USHF.L.U32 UR5, UR5, UR4, URZ ;  /* 0x0000000405057299 */ /* 0x000fe400080006ff */
[----:B------:R-:W-:-:S04]  /*4470*/  USHF.L.U32 UR4, UR6, UR4, URZ ;  /* 0x0000000406047299 */ /* 0x000fc800080006ff */
[----:B-1----:R-:W-:-:S04]  /*4480*/  LOP3.LUT R0, R0, UR5, RZ, 0xc0, !PT ;  /* 0x0000000500007c12 */ /* 0x002fc8000f8ec0ff */
[----:B------:R-:W-:-:S13]  /*4490*/  ISETP.NE.AND P0, PT, R0, UR5, PT ;  /* 0x0000000500007c0c */ /* 0x000fda000bf05270 */
[----:B------:R-:W-:Y:S05]  /*44a0*/  @P0 BRA `(.L_x_87) ;  /* 0x0000000000580947 */ /* 0x000fea0003800000 */
[----:B------:R-:W1:Y:S02]  /*44b0*/  LDS R0, [UR8+0x18] ;  /* 0x00001808ff007984 */ /* 0x000e640008000800 */
[----:B-1----:R-:W-:-:S04]  /*44c0*/  LOP3.LUT R0, R0, UR4, RZ, 0xc0, !PT ;  /* 0x0000000400007c12 */ /* 0x002fc8000f8ec0ff */
[----:B------:R-:W-:-:S13]  /*44d0*/  ISETP.NE.AND P0, PT, R0, UR4, PT ;  /* 0x0000000400007c0c */ /* 0x000fda000bf05270 */
[----:B------:R-:W-:Y:S05]  /*44e0*/  @P0 BRA `(.L_x_88) ;  /* 0x00000000003c0947 */ /* 0x000fea0003800000 */
[----:B------:R-:W1:Y:S01]  /*44f0*/  S2R R2, SR_LANEID ;  /* 0x0000000000027919 */ /* 0x000e620000000000 */
[----:B------:R-:W-:Y:S01]  /*4500*/  ULOP3.LUT UR5, URZ, UR5, URZ, 0x33, !UPT ;  /* 0x00000005ff057292 */ /* 0x000fe2000f8e33ff */
[----:B------:R-:W-:Y:S01]  /*4510*/  LOP3.LUT R4, RZ, UR4, RZ, 0x33, !PT ;  /* 0x00000004ff047c12 */ /* 0x000fe2000f8e33ff */
[----:B------:R-:W-:Y:S02]  /*4520*/  VOTEU.ANY UR4, UPT, PT ;  /* 0x0000000000047886 */ /* 0x000fe400038e0100 */
[----:B------:R-:W-:Y:S01]  /*4530*/  UFLO.U32 UR4, UR4 ;  /* 0x00000004000472bd */ /* 0x000fe200080e0000 */
[----:B------:R-:W2:Y:S01]  /*4540*/  REDUX UR6, R4 ;  /* 0x00000000040673c4 */ /* 0x000ea20000000000 */
[----:B------:R-:W-:-:S06]  /*4550*/  IMAD.U32 R0, RZ, RZ, UR5 ;  /* 0x00000005ff007e24 */ /* 0x000fcc000f8e00ff */
[----:B------:R4:W-:Y:S01]  /*4560*/  UTCATOMSWS.AND URZ, UR5 ;  /* 0x0000000500ff79e3 */ /* 0x0009e20008000000 */
[----:B------:R-:W3:Y:S01]  /*4570*/  REDUX UR7, R0 ;  /* 0x00000000000773c4 */ /* 0x000ee20000000000 */
[----:B-1----:R-:W-:Y:S01]  /*4580*/  ISETP.EQ.U32.AND P0, PT, R2, UR4, PT ;  /* 0x0000000402007c0c */ /* 0x002fe2000bf02070 */
[----:B--2---:R-:W-:Y:S01]  /*4590*/  IMAD.U32 R2, RZ, RZ, UR6 ;  /* 0x00000006ff027e24 */ /* 0x004fe2000f8e00ff */
[----:B---3--:R-:W-:-:S11]  /*45a0*/  MOV R3, UR7 ;  /* 0x0000000700037c02 */ /* 0x008fd60008000f00 */
[----:B------:R4:W-:Y:S04]  /*45b0*/  @P0 ATOMS.AND RZ, [UR8+0x14], R3 ;  /* 0x00001403ffff098c */ /* 0x0009e8000a800008 */
[----:B------:R4:W-:Y:S01]  /*45c0*/  @P0 ATOMS.AND RZ, [UR8+0x18], R2 ;  /* 0x00001802ffff098c */ /* 0x0009e2000a800008 */
[----:B------:R-:W-:Y:S05]  /*45d0*/  BRA `(.L_x_89) ;  /* 0x0000000000147947 */ /* 0x000fea0003800000 */
.L_x_88:
[----:B------:R-:W-:Y:S02]  /*45e0*/  MOV R2, 0x4600 ;  /* 0x0000460000027802 */ /* 0x000fe40000000f00 */
[----:B---3-5:R-:W-:Y:S05]  /*45f0*/  CALL.REL.NOINC `($__internal_0_$__cuda_sm10x_tcgen05_guardrail_trap_col_being_dealloced_not_returned_by_alloc) ;  /* 0x0000008400707944 */ /* 0x028fea0003c00000 */
[----:B------:R-:W-:Y:S05]  /*4600*/  BRA `(.L_x_89) ;  /* 0x0000000000087947 */ /* 0x000fea0003800000 */
.L_x_87:
[----:B------:R-:W-:Y:S02]  /*4610*/  MOV R2, 0x4630 ;  /* 0x0000463000027802 */ /* 0x000fe40000000f00 */
[----:B---3-5:R-:W-:Y:S05]  /*4620*/  CALL.REL.NOINC `($__internal_2_$__cuda_sm10x_tcgen05_guardrail_trap_unallocated_columns_being_dealloced) ;  /* 0x00000084007c7944 */ /* 0x028fea0003c00000 */
.L_x_89:
[----:B------:R-:W-:Y:S01]  /*4630*/  NOP ;  /* 0x0000000000007918 */ /* 0x000fe20000000000 */
[----:B----4-:R-:W-:Y:S05]  /*4640*/  EXIT ;  /* 0x000000000000794d */ /* 0x010fea0003800000 */
.L_x_62:
[----:B------:R-:W-:-:S09]  /*4650*/  UISETP.NE.OR UP0, UPT, UR17, 0x3, !UP4 ;  /* 0x000000031100788c */ /* 0x000fd2000e705670 */
[----:B------:R-:W-:Y:S05]  /*4660*/  BRA.U UP0, `(.L_x_90) ;  /* 0x0000001100547547 */ /* 0x000fea000b800000 */
[----:B------:R-:W2:Y:S01]  /*4670*/  LDCU UR31, c[0x0][0x370] ;  /* 0x00006e00ff1f77ac */ /* 0x000ea20008000800 */
[----:B------:R-:W3:Y:S01]  /*4680*/  LDC.64 R16, c[0x0][0x348] ;  /* 0x0000d200ff107b82 */ /* 0x000ee20000000a00 */
[----:B------:R-:W-:Y:S02]  /*4690*/  HFMA2 R13, -RZ, RZ, 0, 0 ;  /* 0x00000000ff0d7431 */ /* 0x000fe400000001ff */
[----:B------:R-:W-:Y:S01]  /*46a0*/  IMAD.MOV.U32 R15, RZ, RZ, 0x1 ;  /* 0x00000001ff0f7424 */ /* 0x000fe200078e00ff */
[----:B------:R-:W2:Y:S01]  /*46b0*/  LDCU.128 UR48, c[0x0][0xb10] ;  /* 0x00016200ff3077ac */ /* 0x000ea20008000c00 */
[----:B------:R-:W-:Y:S01]  /*46c0*/  IMAD.MOV.U32 R14, RZ, RZ, RZ ;  /* 0x000000ffff0e7224 */ /* 0x000fe200078e00ff */
[----:B------:R-:W-:Y:S01]  /*46d0*/  MOV R7, 0x4000 ;  /* 0x0000400000077802 */ /* 0x000fe20000000f00 */
[----:B------:R-:W4:Y:S01]  /*46e0*/  LDCU UR30, c[0x0][0x374] ;  /* 0x00006e80ff1e77ac */ /* 0x000f220008000800 */
[----:B------:R-:W1:Y:S01]  /*46f0*/  LDC.64 R2, c[0x0][0x888] ;  /* 0x00022200ff027b82 */ /* 0x000e620000000a00 */
[----:B------:R-:W4:Y:S01]  /*4700*/  LDCU UR15, c[0x0][0xb0c] ;  /* 0x00016180ff0f77ac */ /* 0x000f220008000800 */
[----:B------:R-:W3:Y:S06]  /*4710*/  LDCU UR40, c[0x0][0xb20] ;  /* 0x00016400ff2877ac */ /* 0x000eec0008000800 */
[----:B------:R-:W1:Y:S01]  /*4720*/  LDC.64 R4, c[0x0][0x890] ;  /* 0x00022400ff047b82 */ /* 0x000e620000000a00 */
[----:B------:R-:W3:Y:S01]  /*4730*/  LDCU UR4, c[0x0][0xb30] ;  /* 0x00016600ff0477ac */ /* 0x000ee20008000800 */
[----:B------:R-:W-:Y:S01]  /*4740*/  UMOV UR21, 0x400 ;  /* 0x0000040000157882 */ /* 0x000fe20000000000 */
[----:B--2---:R-:W-:-:S02]  /*4750*/  UIMAD.WIDE.U32 UR6, UR31, UR48, URZ ;  /* 0x000000301f0672a5 */ /* 0x004fc4000f8e00ff */
[----:B----4-:R-:W-:Y:S02]  /*4760*/  UIMAD.WIDE.U32 UR8, UR30, UR51, URZ ;  /* 0x000000331e0872a5 */ /* 0x010fe4000f8e00ff */
[----:B------:R-:W-:Y:S02]  /*4770*/  ULEA UR21, UR47, UR21, 0x18 ;  /* 0x000000152f157291 */ /* 0x000fe4000f8ec0ff */
[----:B------:R-:W-:Y:S02]  /*4780*/  UPLOP3.LUT UP3, UPT, UPT, UPT, UPT, 0x40, 0x4 ;  /* 0x000000000004789c */ /* 0x000fe40003f6e870 */
[----:B------:R-:W-:Y:S01]  /*4790*/  UIADD3 UR37, UPT, UPT, UR21, 0xb8, URZ ;  /* 0x000000b815257890 */ /* 0x000fe2000fffe0ff */
[----:B------:R-:W-:Y:S01]  /*47a0*/  UMOV UR6, UR7 ;  /* 0x0000000700067c82 */ /* 0x000fe20008000000 */
[----:B------:R-:W-:Y:S01]  /*47b0*/  UMOV UR38, UR9 ;  /* 0x0000000900267c82 */ /* 0x000fe20008000000 */
[----:B------:R-:W-:Y:S02]  /*47c0*/  UISETP.GE.AND UP0, UPT, UR42, 0x1, UPT ;  /* 0x000000012a00788c */ /* 0x000fe4000bf06270 */
[----:B------:R-:W-:Y:S01]  /*47d0*/  UISETP.NE.AND UP4, UPT, UR42, 0x1, UPT ;  /* 0x000000012a00788c */ /* 0x000fe2000bf85270 */
[----:B------:R-:W2:Y:S01]  /*47e0*/  LDCU.64 UR22, c[0x0][0xb28] ;  /* 0x00016500ff1677ac */ /* 0x000ea20008000a00 */
[----:B------:R-:W-:-:S02]  /*47f0*/  UISETP.NE.AND UP6, UPT, UR15, 0x1, UPT ;  /* 0x000000010f00788c */ /* 0x000fc4000bfc5270 */
[----:B------:R-:W-:Y:S02]  /*4800*/  UISETP.NE.AND UP5, UPT, UR50, 0x1, UPT ;  /* 0x000000013200788c */ /* 0x000fe4000bfa5270 */
[----:B------:R-:W-:Y:S02]  /*4810*/  UIADD3 UR33, UPT, UPT, UR21, 0xa0, URZ ;  /* 0x000000a015217890 */ /* 0x000fe4000fffe0ff */
[----:B------:R-:W-:Y:S02]  /*4820*/  UIADD3 UR25, UPT, UPT, UR21, 0xa8, URZ ;  /* 0x000000a815197890 */ /* 0x000fe4000fffe0ff */
[----:B------:R-:W-:Y:S02]  /*4830*/  UIADD3 UR17, UPT, UPT, UR21, 0xb0, URZ ;  /* 0x000000b015117890 */ /* 0x000fe4000fffe0ff */
[----:B------:R-:W-:Y:S02]  /*4840*/  UPRMT UR37, UR47, 0x654, UR37 ;  /* 0x000006542f257896 */ /* 0x000fe40008000025 */
[----:B------:R-:W-:-:S02]  /*4850*/  USHF.R.U32.HI UR39, URZ, UR49, UR6 ;  /* 0x00000031ff277299 */ /* 0x000fc40008011606 */
[----:B---3--:R-:W-:Y:S02]  /*4860*/  USHF.R.U32.HI UR38, URZ, UR40, UR38 ;  /* 0x00000028ff267299 */ /* 0x008fe40008011626 */
[----:B------:R-:W-:-:S11]  /*4870*/  UISETP.NE.AND UP2, UPT, UR4, 0x1, UPT ;  /* 0x000000010400788c */ /* 0x000fd6000bf45270 */
.L_x_101:
[C---:B------:R-:W-:Y:S02]  /*4880*/  LEA R12, R14.reuse, UR21, 0x3 ;  /* 0x000000150e0c7c11 */ /* 0x040fe4000f8e18ff */
[----:B------:R-:W-:Y:S02]  /*4890*/  SHF.L.U32 R9, R13, 0x1f, RZ ;  /* 0x0000001f0d097819 */ /* 0x000fe400000006ff */
[----:B------:R-:W-:Y:S02]  /*48a0*/  LEA R10, R14, UR21, 0x4 ;  /* 0x000000150e0a7c11 */ /* 0x000fe4000f8e20ff */
[----:B---3--:R-:W3:Y:S02]  /*48b0*/  SYNCS.PHASECHK.TRANS64.TRYWAIT P0, [R12+URZ+0xf0], R9 ;  /* 0x0000f0090c0075a7 */ /* 0x008ee400080011ff */
[----:B---3--:R-:W-:Y:S05]  /*48c0*/  @!P0 BRA `(.L_x_91) ;  /* 0x0000007c006c8947 */ /* 0x008fea0003800000 */
.L_x_192:
[----:B---3--:R-:W3:Y:S01]  /*48d0*/  LDS.128 R8, [R10+0x160] ;  /* 0x000160000a087984 */ /* 0x008ee20000000c00 */
[----:B------:R-:W-:Y:S01]  /*48e0*/  UISETP.GE.AND UP0, UPT, UR42, 0x1, UPT ;  /* 0x000000012a00788c */ /* 0x000fe2000bf06270 */
[----:B------:R-:W-:Y:S01]  /*48f0*/  @!PT LDS RZ, [RZ] ;  /* 0x00000000fffff984 */ /* 0x000fe20000000800 */
[----:B------:R-:W-:Y:S01]  /*4900*/  @!PT LDS RZ, [RZ] ;  /* 0x00000000fffff984 */ /* 0x000fe20000000800 */
[----:B------:R-:W-:Y:S01]  /*4910*/  @!PT LDS RZ, [RZ] ;  /* 0x00000000fffff984 */ /* 0x000fe20000000800 */
[----:B------:R-:W-:Y:S01]  /*4920*/  @!PT LDS RZ, [RZ] ;  /* 0x00000000fffff984 */ /* 0x000fe20000000800 */
[----:B------:R4:W-:Y:S06]  /*4930*/  MEMBAR.ALL.CTA ;  /* 0x0000000000007992 */ /* 0x0009ec0000008000 */
[----:B----4-:R-:W4:Y:S01]  /*4940*/  FENCE.VIEW.ASYNC.S ;  /* 0x00000000000073c6 */ /* 0x010f220000000000 */
[----:B---3--:R-:W-:Y:S11]  /*4950*/  LOP3.LUT P0, RZ, R10, 0x1, RZ, 0xc0, !PT ;  /* 0x000000010aff7812 */ /* 0x008ff6000780c0ff */
[----:B------:R-:W-:Y:S02]  /*4960*/  @!UPT UIADD3 URZ, UPT, UPT, URZ, URZ, URZ ;  /* 0x000000fffffff290 */ /* 0x000fe4000fffe0ff */
[----:B----4-:R-:W-:Y:S01]  /*4970*/  VOTEU.ANY UP1, P0 ;  /* 0x0000000000ff7886 */ /* 0x010fe20000020100 */
[----:B------:R-:W-:Y:S11]  /*4980*/  PLOP3.LUT P0, PT, PT, PT, UP1, 0x80, 0x8 ;  /* 0x000000000008781c */ /* 0x000ff60003f0f018 */
[----:B------:R-:W-:Y:S02]  /*4990*/  @!UPT UIADD3 URZ, UPT, UPT, URZ, URZ, URZ ;  /* 0x000000fffffff290 */ /* 0x000fe4000fffe0ff */
[----:B------:R-:W-:Y:S02]  /*49a0*/  @P0 SHF.R.U32.HI R0, RZ, 0x10, R9 ;  /* 0x00000010ff000819 */ /* 0x000fe40000011609 */
[----:B------:R-:W-:Y:S02]  /*49b0*/  @P0 MOV R6, R8 ;  /* 0x0000000800060202 */ /* 0x000fe40000000f00 */
[----:B------:R-:W-:Y:S01]  /*49c0*/  @P0 R2UR UR4, R0 ;  /* 0x00000000000402ca */ /* 0x000fe200000e0000 */
[----:B------:R-:W-:Y:S01]  /*49d0*/  VIADD R0, R12, 0x100 ;  /* 0x000001000c007836 */ /* 0x000fe20000000000 */
[----:B------:R-:W-:Y:S02]  /*49e0*/  @P0 LOP3.LUT R8, R9, 0xffff, RZ, 0xc0, !PT ;  /* 0x0000ffff09080812 */ /* 0x000fe400078ec0ff */
[----:B------:R-:W-:Y:S02]  /*49f0*/  @P0 R2UR UR6, R6 ;  /* 0x00000000060602ca */ /* 0x000fe400000e0000 */
[----:B------:R-:W-:Y:S02]  /*4a00*/  PRMT R0, RZ, 0x654, R0 ;  /* 0x00000654ff007816 */ /* 0x000fe40000000000 */
[----:B------:R-:W-:Y:S02]  /*4a10*/  @P0 R2UR UR5, R8 ;  /* 0x00000000080502ca */ /* 0x000fe400000e0000 */
[----:B------:R3:W-:Y:S03]  /*4a20*/  SYNCS.ARRIVE.TRANS64.RED.A1T0 RZ, [R0+URZ], RZ ;  /* 0x000000ff00ff79a7 */ /* 0x0007e600081004ff */
[----:B------:R-:W-:Y:S04]  /*4a30*/  @UP1 UMOV UR29, UR4 ;  /* 0x00000004001d1c82 */ /* 0x000fe80008000000 */
[----:B------:R-:W-:Y:S04]  /*4a40*/  @UP1 UMOV UR14, UR6 ;  /* 0x00000006000e1c82 */ /* 0x000fe80008000000 */
[----:B------:R-:W-:Y:S01]  /*4a50*/  @UP1 UMOV UR13, UR5 ;  /* 0x00000005000d1c82 */ /* 0x000fe20008000000 */
[----:B------:R-:W-:Y:S05]  /*4a60*/  BRA.U !UP0, `(.L_x_92) ;  /* 0x0000000108a47547 */ /* 0x000fea000b800000 */
[----:B------:R-:W-:Y:S02]  /*4a70*/  UIMAD.WIDE.U32 UR18, UR13, UR51, URZ ;  /* 0x000000330d1272a5 */ /* 0x000fe4000f8e00ff */
[----:B------:R-:W-:Y:S02]  /*4a80*/  UIMAD.WIDE.U32 UR26, UR14, UR48, URZ ;  /* 0x000000300e1a72a5 */ /* 0x000fe4000f8e00ff */
[----:B------:R-:W-:Y:S02]  /*4a90*/  USEL UR4, UR30, UR38, !UP5 ;  /* 0x000000261e047287 */ /* 0x000fe4000e800000 */
[----:B------:R-:W-:Y:S02]  /*4aa0*/  USEL UR7, UR31, UR39, !UP6 ;  /* 0x000000271f077287 */ /* 0x000fe4000f000000 */
[----:B--2---:R-:W-:Y:S02]  /*4ab0*/  UIMAD.WIDE.U32 UR8, UR4, UR22, URZ ;  /* 0x00000016040872a5 */ /* 0x004fe4000f8e00ff */
[----:B------:R-:W-:Y:S01]  /*4ac0*/  UIMAD.WIDE.U32 UR10, UR7, UR22, URZ ;  /* 0x00000016070a72a5 */ /* 0x000fe2000f8e00ff */
[----:B------:R-:W-:Y:S02]  /*4ad0*/  UMOV UR5, UR19 ;  /* 0x0000001300057c82 */ /* 0x000fe40008000000 */
[----:B------:R-:W-:Y:S03]  /*4ae0*/  USHF.R.U32.HI UR6, URZ, UR40, UR5 ;  /* 0x00000028ff067299 */ /* 0x000fe60008011605 */
[----:B------:R-:W-:Y:S01]  /*4af0*/  UMOV UR5, UR27 ;  /* 0x0000001b00057c82 */ /* 0x000fe20008000000 */
[----:B------:R-:W-:Y:S02]  /*4b00*/  USEL UR6, UR13, UR6, !UP5 ;  /* 0x000000060d067287 */ /* 0x000fe4000e800000 */
[----:B------:R-:W-:Y:S03]  /*4b10*/  USHF.R.U32.HI UR12, URZ, UR49, UR5 ;  /* 0x00000031ff0c7299 */ /* 0x000fe60008011605 */
[----:B------:R-:W-:Y:S02]  /*4b20*/  UMOV UR5, UR9 ;  /* 0x0000000900057c82 */ /* 0x000fe40008000000 */
[----:B------:R-:W-:Y:S03]  /*4b30*/  @UP4 USHF.R.U32.HI UR4, URZ, UR23, UR5 ;  /* 0x00000017ff044299 */ /* 0x000fe60008011605 */
[----:B------:R-:W-:Y:S01]  /*4b40*/  UMOV UR5, UR11 ;  /* 0x0000000b00057c82 */ /* 0x000fe20008000000 */
[----:B------:R-:W-:Y:S02]  /*4b50*/  UIMAD UR4, UR42, UR4, URZ ;  /* 0x000000042a0472a4 */ /* 0x000fe4000f8e02ff */
[----:B------:R-:W-:Y:S02]  /*4b60*/  @UP4 USHF.R.U32.HI UR7, URZ, UR23, UR5 ;  /* 0x00000017ff074299 */ /* 0x000fe40008011605 */
[----:B------:R-:W-:Y:S02]  /*4b70*/  UIMAD.WIDE.U32 UR10, UR6, UR22, URZ ;  /* 0x00000016060a72a5 */ /* 0x000fe4000f8e00ff */
[----:B------:R-:W-:Y:S02]  /*4b80*/  USEL UR5, UR14, UR12, !UP6 ;  /* 0x0000000c0e057287 */ /* 0x000fe4000f000000 */
[----:B------:R-:W-:Y:S02]  /*4b90*/  UIMAD UR8, UR42, UR7, URZ ;  /* 0x000000072a0872a4 */ /* 0x000fe4000f8e02ff */
[----:B------:R-:W-:Y:S03]  /*4ba0*/  UISETP.GE.AND UP0, UPT, UR6, UR4, UPT ;  /* 0x000000040600728c */ /* 0x000fe6000bf06270 */
[----:B------:R-:W-:Y:S01]  /*4bb0*/  UMOV UR4, UR11 ;  /* 0x0000000b00047c82 */ /* 0x000fe20008000000 */
[----:B------:R-:W-:Y:S02]  /*4bc0*/  UISETP.GE.OR UP0, UPT, UR5, UR8, UP0 ;  /* 0x000000080500728c */ /* 0x000fe40008706670 */
[----:B------:R-:W-:Y:S02]  /*4bd0*/  USHF.R.U32.HI UR4, URZ, UR23, UR4 ;  /* 0x00000017ff047299 */ /* 0x000fe40008011604 */
[----:B------:R-:W-:Y:S02]  /*4be0*/  UIMAD.WIDE.U32 UR8, UR5, UR22, URZ ;  /* 0x00000016050872a5 */ /* 0x000fe4000f8e00ff */
[----:B------:R-:W-:Y:S04]  /*4bf0*/  USEL UR10, UR6, UR4, !UP4 ;  /* 0x00000004060a7287 */ /* 0x000fe8000e000000 */
[----:B------:R-:W-:Y:S01]  /*4c00*/  UIADD3 UR11, UPT, UPT, -UR10, URZ, URZ ;  /* 0x000000ff0a0b7290 */ /* 0x000fe2000fffe1ff */
[----:B------:R-:W-:Y:S02]  /*4c10*/  @!UP0 UMOV UR4, UR9 ;  /* 0x0000000900048c82 */ /* 0x000fe40008000000 */
[----:B------:R-:W-:Y:S02]  /*4c20*/  @!UP0 USHF.R.U32.HI UR4, URZ, UR23, UR4 ;  /* 0x00000017ff048299 */ /* 0x000fe40008011604 */
[----:B------:R-:W-:Y:S02]  /*4c30*/  UIMAD UR8, UR42, UR11, UR6 ;  /* 0x0000000b2a0872a4 */ /* 0x000fe4000f8e0206 */
[----:B------:R-:W-:Y:S04]  /*4c40*/  @!UP0 USEL UR4, UR5, UR4, !UP4 ;  /* 0x0000000405048287 */ /* 0x000fe8000e000000 */
[----:B------:R-:W-:Y:S02]  /*4c50*/  @!UP0 UIMAD UR8, UR7, UR8, UR4 ;  /* 0x00000008070882a4 */ /* 0x000fe4000f8e0204 */
[----:B------:R-:W-:Y:S02]  /*4c60*/  @!UP0 UIADD3 UR9, UPT, UPT, UR10, -UR4, URZ ;  /* 0x800000040a098290 */ /* 0x000fe4000fffe0ff */
[----:B------:R-:W-:Y:S02]  /*4c70*/  UIADD3 UR4, UPT, UPT, -UR5, URZ, URZ ;  /* 0x000000ff05047290 */ /* 0x000fe4000fffe1ff */
[----:B------:R-:W-:Y:S02]  /*4c80*/  UIADD3 UR7, UPT, UPT, -UR6, URZ, URZ ;  /* 0x000000ff06077290 */ /* 0x000fe4000fffe1ff */
[----:B------:R-:W-:Y:S02]  /*4c90*/  @!UP0 UIMAD UR6, UR9, UR42, UR5 ;  /* 0x0000002a090682a4 */ /* 0x000fe4000f8e0205 */
[----:B------:R-:W-:Y:S02]  /*4ca0*/  UIMAD UR14, UR15, UR4, UR14 ;  /* 0x000000040f0e72a4 */ /* 0x000fe4000f8e020e */
[----:B------:R-:W-:Y:S01]  /*4cb0*/  UIMAD UR13, UR50, UR7, UR13 ;  /* 0x00000007320d72a4 */ /* 0x000fe2000f8e020d */
[----:B------:R-:W-:Y:S02]  /*4cc0*/  @!UP0 UMOV UR5, UR8 ;  /* 0x0000000800058c82 */ /* 0x000fe40008000000 */
[----:B------:R-:W-:Y:S02]  /*4cd0*/  UIMAD UR14, UR5, UR15, UR14 ;  /* 0x0000000f050e72a4 */ /* 0x000fe4000f8e020e */
[----:B------:R-:W-:Y:S11]  /*4ce0*/  UIMAD UR13, UR6, UR50, UR13 ;  /* 0x00000032060d72a4 */ /* 0x000ff6000f8e020d */
[----:B------:R-:W-:Y:S01]  /*4cf0*/  @!UPT UIADD3 URZ, UPT, UPT, URZ, URZ, URZ ;  /* 0x000000fffffff290 */ /* 0x000fe2000fffe0ff */
.L_x_92:
[----:B------:R-:W4:Y:S01]  /*4d00*/  @!UP2 LDCU.128 UR8, c[0x0][0xb10] ;  /* 0x00016200ff08a7ac */ /* 0x000f220008000c00 */
[C---:B-1----:R-:W-:Y:S02]  /*4d10*/  ISETP.NE.U32.AND P1, PT, R4.reuse, RZ, PT ;  /* 0x000000ff0400720c */ /* 0x042fe40003f25070 */
[----:B------:R-:W-:Y:S02]  /*4d20*/  ISETP.NE.U32.AND P0, PT, R4, RZ, PT ;  /* 0x000000ff0400720c */ /* 0x000fe40003f05070 */
[C---:B------:R-:W-:Y:S02]  /*4d30*/  ISETP.NE.AND.EX P1, PT, R5.reuse, RZ, PT, P1 ;  /* 0x000000ff0500720c */ /* 0x040fe40003f25310 */
[----:B------:R-:W-:Y:S01]  /*4d40*/  ISETP.NE.AND.EX P0, PT, R5, RZ, PT, P0 ;  /* 0x000000ff0500720c */ /* 0x000fe20003f05300 */
[----:B------:R-:W1:Y:S01]  /*4d50*/  @!UP2 LDCU UR5, c[0x0][0xb0c] ;  /* 0x00016180ff05a7ac */ /* 0x000e620008000800 */
[----:B------:R-:W-:Y:S01]  /*4d60*/  SHF.L.U32 R9, R15, 0x1f, RZ ;  /* 0x0000001f0f097819 */ /* 0x000fe200000006ff */
[----:B------:R-:W-:Y:S02]  /*4d70*/  USHF.L.U32 UR35, UR20, 0x7, URZ ;  /* 0x0000000714237899 */ /* 0x000fe400080006ff */
[----:B------:R-:W-:Y:S02]  /*4d80*/  USHF.L.U32 UR34, UR16, 0x8, URZ ;  /* 0x0000000810227899 */ /* 0x000fe400080006ff */
[----:B----4-:R-:W-:Y:S07]  /*4d90*/  UIMAD.WIDE.U32 UR6, UR14, UR8, URZ ;  /* 0x000000080e0672a5 */ /* 0x010fee000f8e00ff */
[----:B------:R-:W-:Y:S01]  /*4da0*/  @!UP2 UMOV UR4, UR7 ;  /* 0x000000070004ac82 */ /* 0x000fe20008000000 */
[----:B-1----:R-:W-:Y:S02]  /*4db0*/  @!UP2 UISETP.NE.AND UP0, UPT, UR5, 0x1, UPT ;  /* 0x000000010500a88c */ /* 0x002fe4000bf05270 */
[----:B------:R-:W-:Y:S02]  /*4dc0*/  @!UP2 USHF.R.U32.HI UR4, URZ, UR9, UR4 ;  /* 0x00000009ff04a299 */ /* 0x000fe40008011604 */
[----:B------:R-:W-:Y:S02]  /*4dd0*/  UIMAD.WIDE.U32 UR6, UR13, UR11, URZ ;  /* 0x0000000b0d0672a5 */ /* 0x000fe4000f8e00ff */
[----:B------:R-:W-:Y:S02]  /*4de0*/  @!UP2 USEL UR8, UR14, UR4, !UP0 ;  /* 0x000000040e08a287 */ /* 0x000fe4000c000000 */
[----:B------:R-:W-:Y:S03]  /*4df0*/  @!UP2 UISETP.NE.AND UP0, UPT, UR10, 0x1, UPT ;  /* 0x000000010a00a88c */ /* 0x000fe6000bf05270 */
[----:B------:R-:W-:Y:S02]  /*4e00*/  @!UP2 UMOV UR6, UR7 ;  /* 0x000000070006ac82 */ /* 0x000fe40008000000 */
[----:B------:R-:W1:Y:S02]  /*4e10*/  @!UP2 LDCU UR4, c[0x0][0xb20] ;  /* 0x00016400ff04a7ac */ /* 0x000e640008000800 */
[----:B-1----:R-:W-:Y:S04]  /*4e20*/  @!UP2 USHF.R.U32.HI UR6, URZ, UR4, UR6 ;  /* 0x00000004ff06a299 */ /* 0x002fe80008011606 */
[----:B------:R-:W-:Y:S04]  /*4e30*/  @!UP2 USEL UR6, UR13, UR6, !UP0 ;  /* 0x000000060d06a287 */ /* 0x000fe8000c000000 */
[----:B------:R-:W-:Y:S02]  /*4e40*/  @!UP2 UIADD3 UR4, UPT, UPT, -UR8, UR6, URZ ;  /* 0x000000060804a290 */ /* 0x000fe4000fffe1ff */
[----:B------:R-:W-:Y:S02]  /*4e50*/  @!UP2 UIADD3 UR6, UPT, UPT, UR8, -UR6, URZ ;  /* 0x800000060806a290 */ /* 0x000fe4000fffe0ff */
[----:B------:R-:W-:Y:S02]  /*4e60*/  @!UP2 UIMAD UR14, UR4, UR5, UR14 ;  /* 0x00000005040ea2a4 */ /* 0x000fe4000f8e020e */
[----:B------:R-:W-:Y:S01]  /*4e70*/  @!UP2 UIMAD UR13, UR6, UR10, UR13 ;  /* 0x0000000a060da2a4 */ /* 0x000fe2000f8e020d */
[----:B------:R-:W-:Y:S11]  /*4e80*/  BRA.U UP3, `(.L_x_93) ;  /* 0x0000000103107547 */ /* 0x000ff6000b800000 */
[----:B---3--:R-:W-:Y:S04]  /*4e90*/  MOV R0, UR41 ;  /* 0x0000002900007c02 */ /* 0x008fe80008000f00 */
[----:B------:R-:W-:Y:S04]  /*4ea0*/  SHF.L.U32 R11, R0, 0x1f, RZ ;  /* 0x0000001f000b7819 */ /* 0x000fe800000006ff */
[----:B------:R-:W1:Y:S02]  /*4eb0*/  SYNCS.PHASECHK.TRANS64.TRYWAIT P2, [UR21+0xe8], R11 ;  /* 0x0000e80bff0075a7 */ /* 0x000e640008041115 */
[----:B-1----:R-:W-:Y:S05]  /*4ec0*/  @!P2 BRA `(.L_x_94) ;  /* 0x000000780000a947 */ /* 0x002fea0003800000 */
.L_x_93:
[----:B------:R-:W-:Y:S05]  /*4ed0*/  @!P1 BRA `(.L_x_95) ;  /* 0x0000000000309947 */ /* 0x000fea0003800000 */
[----:B------:R-:W-:Y:S01]  /*4ee0*/  ISETP.NE.U32.AND P1, PT, R2, RZ, PT ;  /* 0x000000ff0200720c */ /* 0x000fe20003f25070 */
[----:B------:R-:W4:Y:S01]  /*4ef0*/  LDCU.64 UR4, c[0x0][0x358] ;  /* 0x00006b00ff0477ac */ /* 0x000f220008000a00 */
[----:B------:R-:W-:Y:S02]  /*4f00*/  IMAD.MOV.U32 R150, RZ, RZ, 0x1 ;  /* 0x00000001ff967424 */ /* 0x000fe400078e00ff */
[----:B------:R-:W-:Y:S11]  /*4f10*/  ISETP.NE.AND.EX P1, PT, R3, RZ, PT, P1 ;  /* 0x000000ff0300720c */ /* 0x000ff60003f25310 */
[----:B------:R-:W-:Y:S02]  /*4f20*/  @!UPT UIADD3 URZ, UPT, UPT, URZ, URZ, URZ ;  /* 0x000000fffffff290 */ /* 0x000fe4000fffe0ff */
[----:B-1----:R-:W1:Y:S01]  /*4f30*/  @P1 LDC.64 R10, c[0x0][0x888] ;  /* 0x00022200ff0a1b82 */ /* 0x002e620000000a00 */
[----:B---3--:R-:W-:Y:S04]  /*4f40*/  @P1 IMAD R0, R4, UR36, RZ ;  /* 0x0000002404001c24 */ /* 0x008fe8000f8e02ff */
[----:B-1----:R-:W-:Y:S04]  /*4f50*/  @P1 IMAD.WIDE R10, R0, 0x4, R10 ;  /* 0x00000004000a1825 */ /* 0x002fe800078e020a */
[----:B------:R-:W-:Y:S01]  /*4f60*/  HFMA2 R0, -RZ, RZ, 0, 5.9604644775390625e-08 ;  /* 0x00000001ff007431 */ /* 0x000fe200000001ff */
[----:B----45:R4:W5:Y:S04]  /*4f70*/  @P1 LDG.E R73, desc[UR4][R10.64] ;  /* 0x000000040a491981 */ /* 0x030968000c1e1900 */
[----:B------:R-:W-:Y:S01]  /*4f80*/  @!P1 PRMT R150, R0, 0x7610, R150 ;  /* 0x0000761000969816 */ /* 0x000fe20000000096 */
[----:B----4-:R-:W1:Y:S06]  /*4f90*/  @!P1 LDC R73, c[0x0][0x880] ;  /* 0x00022000ff499b82 */ /* 0x010e6c0000000800 */
.L_x_95:
[----:B-1---5:R-:W-:Y:S01]  /*4fa0*/  @!P0 FSETP.EQ.AND P1, PT, R73, RZ, PT ;  /* 0x000000ff4900820b */ /* 0x022fe20003f22000 */
[----:B------:R-:W-:Y:S01]  /*4fb0*/  @!UPT UIADD3 URZ, UPT, UPT, URZ, URZ, URZ ;  /* 0x000000fffffff290 */ /* 0x000fe2000fffe0ff */
[----:B------:R-:W-:Y:S11]  /*4fc0*/  @!P0 BRA `(.L_x_96) ;  /* 0x0000000000188947 */ /* 0x000ff60003800000 */
[----:B------:R-:W-:Y:S02]  /*4fd0*/  LOP3.LUT P0, RZ, R150, 0xff, RZ, 0xc0, !PT ;  /* 0x000000ff96ff7812 */ /* 0x000fe4000780c0ff */
[----:B------:R-:W-:Y:S04]  /*4fe0*/  ISETP.NE.U32.AND P1, PT, R2, RZ, PT ;  /* 0x000000ff0200720c */ /* 0x000fe80003f25070 */
[----:B------:R-:W-:Y:S04]  /*4ff0*/  ISETP.NE.AND.EX P1, PT, R3, RZ, PT, P1 ;  /* 0x000000ff0300720c */ /* 0x000fe80003f25310 */
[----:B------:R-:W-:Y:S03]  /*5000*/  PLOP3.LUT P1, PT, P1, PT, PT, 0x8, 0x80 ;  /* 0x000000000080781c */ /* 0x000fe60000f2e170 */
[----:B------:R-:W-:Y:S11]  /*5010*/  @P0 FSETP.EQ.AND P1, PT, R73, RZ, PT ;  /* 0x000000ff4900020b */ /* 0x000ff60003f22000 */
[----:B------:R-:W-:Y:S02]  /*5020*/  @!UPT UIADD3 URZ, UPT, UPT, URZ, URZ, URZ ;  /* 0x000000fffffff290 */ /* 0x000fe4000fffe0ff */
.L_x_96:
[----:B------:R-:W1:Y:S01]  /*5030*/  SYNCS.PHASECHK.TRANS64.TRYWAIT P2, [UR21+0xc0], R9 ;  /* 0x0000c009ff0075a7 */ /* 0x000e620008041115 */
[----:B------:R-:W-:Y:S04]  /*5040*/  ELECT P0, URZ, PT ;  /* 0x0000000000ff782f */ /* 0x000fe80003800000 */
[----:B------:R-:W-:Y:S11]  /*5050*/  PLOP3.LUT P1, PT, P1, P0, PT, 0xf2, 0x2f ;  /* 0x00000000002f781c */ /* 0x000ff60000f21e72 */
[----:B------:R-:W-:Y:S02]  /*5060*/  @!UPT UIADD3 URZ, UPT, UPT, URZ, URZ, URZ ;  /* 0x000000fffffff290 */ /* 0x000fe4000fffe0ff */
[----:B------:R-:W-:Y:S05]  /*5070*/  @!P1 IADD3 R8, P0, PT, R16, 0x580, RZ ;  /* 0x0000058010089810 */ /* 0x000fea0007f1e0ff */
[----:B------:R-:W-:Y:S01]  /*5080*/  @!P1 IMAD.X R6, RZ, RZ, R17, P0 ;  /* 0x000000ffff069224 */ /* 0x000fe200000e0611 */
[----:B-1----:R-:W-:Y:S07]  /*5090*/  @!P2 BRA `(.L_x_97) ;  /* 0x0000007400a4a947 */ /* 0x002fee0003800000 */
.L_x_195:
[----:B------:R-:W-:Y:S01]  /*50a0*/  @!P1 R2UR UR5, R8 ;  /* 0x00000000080592ca */ /* 0x000fe200000e0000 */
[----:B------:R-:W-:Y:S01]  /*50b0*/  VOTEU.ALL UP0, P1 ;  /* 0x0000000000ff7886 */ /* 0x000fe20000800000 */
[----:B------:R-:W-:Y:S01]  /*50c0*/  @!P1 R2UR UR4, R6 ;  /* 0x00000000060492ca */ /* 0x000fe200000e0000 */
[----:B-1-3--:R-:W-:Y:S01]  /*50d0*/  @!P1 IMAD.MOV.U32 R0, RZ, RZ, 0x4000 ;  /* 0x00004000ff009424 */ /* 0x00afe200078e00ff */
[----:B------:R-:W-:Y:S01]  /*50e0*/  UMOV UR8, 0x0 ;  /* 0x0000000000087882 */ /* 0x000fe20000000000 */
[----:B------:R-:W-:Y:S01]  /*50f0*/  UMOV UR9, 0x10000000 ;  /* 0x1000000000097882 */ /* 0x000fe20000000000 */
[----:B------:R-:W-:Y:S01]  /*5100*/  @!UP0 UIADD3 UR32, UPT, UPT, UR21, 0x400, URZ ;  /* 0x0000040015208890 */ /* 0x000fe2000fffe0ff */
[----:B------:R-:W-:Y:S01]  /*5110*/  @!P1 IADD3 R8, P0, PT, R16, 0x580, RZ ;  /* 0x0000058010089810 */ /* 0x000fe20007f1e0ff */
[----:B------:R-:W-:Y:S01]  /*5120*/  VOTEU.ALL UP0, P1 ;  /* 0x0000000000ff7886 */ /* 0x000fe20000800000 */
[----:B------:R-:W-:Y:S03]  /*5130*/  UPRMT UR6, UR47, 0x654, UR33 ;  /* 0x000006542f067896 */ /* 0x000fe60008000021 */
[----:B------:R-:W-:Y:S02]  /*5140*/  @!P1 IMAD.X R6, RZ, RZ, R17, P0 ;  /* 0x000000ffff069224 */ /* 0x000fe400000e0611 */
[----:B------:R-:W-:Y:S02]  /*5150*/  IMAD.U32 R10, RZ, RZ, UR5 ;  /* 0x00000005ff0a7e24 */ /* 0x000fe4000f8e00ff */
[----:B------:R-:W-:Y:S03]  /*5160*/  IMAD.U32 R11, RZ, RZ, UR4 ;  /* 0x00000004ff0b7e24 */ /* 0x000fe6000f8e00ff */
[----:B------:R-:W-:Y:S02]  /*5170*/  @!P1 R2UR UR4, R10 ;  /* 0x000000000a0492ca */ /* 0x000fe400000e0000 */
[----:B------:R-:W-:Y:S11]  /*5180*/  @!P1 R2UR UR5, R11 ;  /* 0x000000000b0592ca */ /* 0x000ff600000e0000 */
[----:B------:R-:W-:Y:S02]  /*5190*/  @!UPT UIADD3 URZ, UPT, UPT, URZ, URZ, URZ ;  /* 0x000000fffffff290 */ /* 0x000fe4000fffe0ff */
[----:B------:R1:W-:Y:S01]  /*51a0*/  @!UP0 UTMALDG.3D [UR32], [UR4], desc[UR8] ;  /* 0x00000820040085b4 */ /* 0x0003e20008011000 */
[----:B------:R1:W-:Y:S01]  /*51b0*/  @!P1 SYNCS.ARRIVE.TRANS64.RED.A0TR RZ, [UR21+0xa0], R0 ;  /* 0x0000a000ffff99a7 */ /* 0x0003e20008300415 */
[----:B------:R-:W-:Y:S01]  /*51c0*/  SYNCS.ARRIVE.TRANS64.RED.A1T0 RZ, [UR6], RZ ;  /* 0x000000ffffff79a7 */ /* 0x000fe20008100406 */
[----:B------:R-:W3:Y:S02]  /*51d0*/  SYNCS.PHASECHK.TRANS64.TRYWAIT P2, [UR21+0xc8], R9 ;  /* 0x0000c809ff0075a7 */ /* 0x000ee40008041115 */
[----:B-1-3--:R-:W-:Y:S05]  /*51e0*/  @!P2 BRA `(.L_x_98) ;  /* 0x000000740068a947 */ /* 0x00afea0003800000 */
.L_x_197:
[----:B------:R-:W-:Y:S01]  /*51f0*/  @!P1 R2UR UR5, R8 ;  /* 0x00000000080592ca */ /* 0x000fe200000e0000 */
[----:B------:R-:W-:Y:S01]  /*5200*/  VOTEU.ALL UP0, P1 ;  /* 0x0000000000ff7886 */ /* 0x000fe20000800000 */
[----:B------:R-:W-:Y:S01]  /*5210*/  @!P1 R2UR UR4, R6 ;  /* 0x00000000060492ca */ /* 0x000fe200000e0000 */
[----:B-1----:R-:W-:Y:S01]  /*5220*/  @!P1 IMAD.MOV.U32 R0, RZ, RZ, 0x4000 ;  /* 0x00004000ff009424 */ /* 0x002fe200078e00ff */
[----:B------:R-:W-:Y:S01]  /*5230*/  UMOV UR8, 0x0 ;  /* 0x0000000000087882 */ /* 0x000fe20000000000 */
[----:B------:R-:W-:Y:S01]  /*5240*/  UMOV UR9, 0x10000000 ;  /* 0x1000000000097882 */ /* 0x000fe20000000000 */
[----:B------:R-:W-:Y:S01]  /*5250*/  @!UP0 UIADD3 UR26, UPT, UPT, UR34, 0x40, URZ ;  /* 0x00000040221a8890 */ /* 0x000fe2000fffe0ff */
[----:B------:R-:W-:Y:S01]  /*5260*/  @!P1 IADD3 R8, P0, PT, R16, 0x580, RZ ;  /* 0x0000058010089810 */ /* 0x000fe20007f1e0ff */
[----:B------:R-:W-:Y:S01]  /*5270*/  @!UP0 UIADD3 UR24, UPT, UPT, UR21, 0x4400, URZ ;  /* 0x0000440015188890 */ /* 0x000fe2000fffe0ff */
[----:B------:R-:W-:Y:S01]  /*5280*/  VOTEU.ALL UP0, P1 ;  /* 0x0000000000ff7886 */ /* 0x000fe20000800000 */
[----:B------:R-:W-:Y:S01]  /*5290*/  UMOV UR27, UR35 ;  /* 0x00000023001b7c82 */ /* 0x000fe20008000000 */
[----:B------:R-:W-:Y:S02]  /*52a0*/  UMOV UR28, UR36 ;  /* 0x00000024001c7c82 */ /* 0x000fe40008000000 */
[----:B------:R-:W-:Y:S01]  /*52b0*/  IMAD.U32 R10, RZ, RZ, UR5 ;  /* 0x00000005ff0a7e24 */ /* 0x000fe2000f8e00ff */
[----:B------:R-:W-:Y:S01]  /*52c0*/  UPRMT UR6, UR47, 0x654, UR25 ;  /* 0x000006542f067896 */ /* 0x000fe20008000019 */
[----:B------:R-:W-:Y:S02]  /*52d0*/  IMAD.U32 R11, RZ, RZ, UR4 ;  /* 0x00000004ff0b7e24 */ /* 0x000fe4000f8e00ff */
[----:B------:R-:W-:Y:S01]  /*52e0*/  @!P1 IMAD.X R6, RZ, RZ, R17, P0 ;  /* 0x000000ffff069224 */ /* 0x000fe200000e0611 */
        /* <DEDUP_REMOVED lines=8> */
.L_x_199:
[----:B------:R-:W-:Y:S01]  /*5370*/  @!P1 R2UR UR5, R8 ;  /* 0x00000000080592ca */ /* 0x000fe200000e0000 */
[----:B------:R-:W-:Y:S01]  /*5380*/  VOTEU.ALL UP0, P1 ;  /* 0x0000000000ff7886 */ /* 0x000fe20000800000 */
[----:B------:R-:W-:Y:S01]  /*5390*/  @!P1 R2UR UR4, R6 ;  /* 0x00000000060492ca */ /* 0x000fe200000e0000 */
[----:B-1----:R-:W-:Y:S01]  /*53a0*/  @!P1 IMAD.MOV.U32 R0, RZ, RZ, 0x4000 ;  /* 0x00004000ff009424 */ /* 0x002fe200078e00ff */
[----:B------:R-:W-:Y:S01]  /*53b0*/  UMOV UR8, 0x0 ;  /* 0x0000000000087882 */ /* 0x000fe20000000000 */
[----:B------:R-:W-:Y:S01]  /*53c0*/  UMOV UR9, 0x10000000 ;  /* 0x1000000000097882 */ /* 0x000fe20000000000 */
[----:B------:R-:W-:Y:S01]  /*53d0*/  @!UP0 UIADD3 UR18, UPT, UPT, UR34, 0x80, URZ ;  /* 0x0000008022128890 */ /* 0x000fe2000fffe0ff */
[----:B------:R-:W-:Y:S01]  /*53e0*/  VIADD R14, R14, 0x1 ;  /* 0x000000010e0e7836 */ /* 0x000fe20000000000 */
[----:B------:R-:W-:Y:S01]  /*53f0*/  @!UP0 UIADD3 UR16, UPT, UPT, UR21, 0x8400, URZ ;  /* 0x0000840015108890 */ /* 0x000fe2000fffe0ff */
[----:B------:R-:W-:Y:S01]  /*5400*/  VOTEU.ALL UP0, P1 ;  /* 0x0000000000ff7886 */ /* 0x000fe20000800000 */
[----:B------:R-:W-:Y:S01]  /*5410*/  UMOV UR19, UR35 ;  /* 0x0000002300137c82 */ /* 0x000fe20008000000 */
[----:B------:R-:W-:Y:S02]  /*5420*/  UMOV UR20, UR36 ;  /* 0x0000002400147c82 */ /* 0x000fe40008000000 */
[----:B------:R-:W-:Y:S01]  /*5430*/  IMAD.U32 R10, RZ, RZ, UR5 ;  /* 0x00000005ff0a7e24 */ /* 0x000fe2000f8e00ff */
[----:B------:R-:W-:Y:S01]  /*5440*/  UPRMT UR6, UR47, 0x654, UR17 ;  /* 0x000006542f067896 */ /* 0x000fe20008000011 */
        /* <DEDUP_REMOVED lines=9> */
.L_x_201:
[----:B------:R-:W-:Y:S01]  /*54e0*/  @!P1 IADD3 R6, P0, PT, R16, 0x580, RZ ;  /* 0x0000058010069810 */ /* 0x000fe20007f1e0ff */
[----:B------:R-:W-:Y:S01]  /*54f0*/  VOTEU.ALL UP0, P1 ;  /* 0x0000000000ff7886 */ /* 0x000fe20000800000 */
[----:B------:R-:W-:Y:S01]  /*5500*/  UMOV UR6, 0x0 ;  /* 0x0000000000067882 */ /* 0x000fe20000000000 */
[----:B------:R-:W-:Y:S01]  /*5510*/  UMOV UR7, 0x10000000 ;  /* 0x1000000000077882 */ /* 0x000fe20000000000 */
[----:B------:R-:W-:Y:S01]  /*5520*/  @!P1 R2UR UR5, R6 ;  /* 0x00000000060592ca */ /* 0x000fe200000e0000 */
[----:B-1----:R-:W-:Y:S01]  /*5530*/  @!P1 IMAD.X R0, RZ, RZ, R17, P0 ;  /* 0x000000ffff009224 */ /* 0x002fe200000e0611 */
[----:B------:R-:W-:Y:S01]  /*5540*/  @!UP0 UIADD3 UR10, UPT, UPT, UR34, 0xc0, URZ ;  /* 0x000000c0220a8890 */ /* 0x000fe2000fffe0ff */
[----:B------:R-:W-:Y:S01]  /*5550*/  R2UR UR18, R152 ;  /* 0x00000000981272ca */ /* 0x000fe200000e0000 */
[----:B------:R-:W-:Y:S01]  /*5560*/  @!UP0 UIADD3 UR8, UPT, UPT, UR21, 0xc400, URZ ;  /* 0x0000c40015088890 */ /* 0x000fe2000fffe0ff */
[----:B------:R-:W-:Y:S01]  /*5570*/  ISETP.NE.AND P0, PT, R14, 0x2, PT ;  /* 0x000000020e00780c */ /* 0x000fe20003f05270 */
[----:B------:R-:W-:Y:S01]  /*5580*/  @!UP0 UIADD3 UR9, UPT, UPT, UR21, 0xb8, URZ ;  /* 0x000000b815098890 */ /* 0x000fe2000fffe0ff */
[----:B------:R-:W-:Y:S01]  /*5590*/  @!P1 R2UR UR4, R0 ;  /* 0x00000000000492ca */ /* 0x000fe200000e0000 */
[----:B------:R-:W-:Y:S01]  /*55a0*/  VOTEU.ALL UP0, P1 ;  /* 0x0000000000ff7886 */ /* 0x000fe20000800000 */
[----:B------:R-:W-:Y:S01]  /*55b0*/  UMOV UR11, UR35 ;  /* 0x00000023000b7c82 */ /* 0x000fe20008000000 */
[----:B------:R-:W-:Y:S01]  /*55c0*/  UMOV UR12, UR36 ;  /* 0x00000024000c7c82 */ /* 0x000fe20008000000 */
[----:B------:R-:W-:Y:S01]  /*55d0*/  SEL R0, RZ, 0x1, P0 ;  /* 0x00000001ff007807 */ /* 0x000fe20000000000 */
[----:B------:R-:W-:Y:S01]  /*55e0*/  UIADD3 UR16, UPT, UPT, UR13, UR63, URZ ;  /* 0x0000003f0d107290 */ /* 0x000fe2000fffe0ff */
[----:B------:R-:W-:Y:S01]  /*55f0*/  IMAD.U32 R8, RZ, RZ, UR5 ;  /* 0x00000005ff087e24 */ /* 0x000fe2000f8e00ff */
[----:B------:R-:W-:Y:S01]  /*5600*/  LOP3.LUT R15, R15, 0x1, RZ, 0x3c, !PT ;  /* 0x000000010f0f7812 */ /* 0x000fe200078e3cff */
[----:B------:R-:W-:Y:S01]  /*5610*/  UPLOP3.LUT UP3, UPT, UPT, UPT, UPT, 0x80, 0x8 ;  /* 0x000000000008789c */ /* 0x000fe20003f6f070 */
[----:B------:R-:W-:Y:S01]  /*5620*/  LOP3.LUT R13, R13, R0, RZ, 0x3c, !PT ;  /* 0x000000000d0d7212 */ /* 0x000fe200078e3cff */
[----:B------:R-:W-:Y:S01]  /*5630*/  UIADD3 UR20, UPT, UPT, UR14, UR18, URZ ;  /* 0x000000120e147290 */ /* 0x000fe2000fffe0ff */
[----:B------:R-:W-:Y:S01]  /*5640*/  SEL R14, R14, RZ, P0 ;  /* 0x000000ff0e0e7207 */ /* 0x000fe20000000000 */
[----:B------:R-:W-:Y:S01]  /*5650*/  UMOV UR36, UR29 ;  /* 0x0000001d00247c82 */ /* 0x000fe20008000000 */
[----:B------:R-:W-:Y:S01]  /*5660*/  IMAD.U32 R9, RZ, RZ, UR4 ;  /* 0x00000004ff097e24 */ /* 0x000fe2000f8e00ff */
[----:B------:R-:W-:Y:S04]  /*5670*/  @!P1 R2UR UR4, R8 ;  /* 0x00000000080492ca */ /* 0x000fe800000e0000 */
[----:B------:R-:W-:Y:S11]  /*5680*/  @!P1 R2UR UR5, R9 ;  /* 0x00000000090592ca */ /* 0x000ff600000e0000 */
[----:B------:R-:W-:Y:S02]  /*5690*/  @!UPT UIADD3 URZ, UPT, UPT, URZ, URZ, URZ ;  /* 0x000000fffffff290 */ /* 0x000fe4000fffe0ff */
[----:B------:R3:W-:Y:S01]  /*56a0*/  @!UP0 UTMALDG.3D [UR8], [UR4], desc[UR6] ;  /* 0x00000608040085b4 */ /* 0x0007e20008011000 */
[----:B------:R3:W-:Y:S01]  /*56b0*/  @!P1 SYNCS.ARRIVE.TRANS64.RED.A0TR RZ, [UR21+0xb8], R7 ;  /* 0x0000b807ffff99a7 */ /* 0x0007e20008300415 */
[----:B------:R-:W-:Y:S01]  /*56c0*/  SYNCS.ARRIVE.TRANS64.RED.A1T0 RZ, [UR37], RZ ;  /* 0x000000ffffff79a7 */ /* 0x000fe20008100425 */
[----:B------:R-:W-:Y:S05]  /*56d0*/  BRA.U UP1, `(.L_x_101) ;  /* 0xfffffff101687547 */ /* 0x000fea000b83ffff */
[----:B------:R-:W-:-:S04]  /*56e0*/  SHF.L.U32 R3, R15, 0x1f, RZ ;  /* 0x0000001f0f037819 */ /* 0x000fc800000006ff */
[----:B------:R-:W1:Y:S02]  /*56f0*/  SYNCS.PHASECHK.TRANS64.TRYWAIT P0, [UR21+0xc0], R3 ;  /* 0x0000c003ff0075a7 */ /* 0x000e640008001115 */
[----:B-1----:R-:W-:Y:S05]  /*5700*/  @!P0 BRA `(.L_x_102) ;  /* 0x0000007000688947 */ /* 0x002fea0003800000 */
.L_x_203:
[----:B------:R-:W4:Y:S02]  /*5710*/  SYNCS.PHASECHK.TRANS64.TRYWAIT P0, [UR21+0xc8], R3 ;  /* 0x0000c803ff0075a7 */ /* 0x000f240008001115 */
[----:B----4-:R-:W-:Y:S05]  /*5720*/  @!P0 BRA `(.L_x_103) ;  /* 0x0000007000788947 */ /* 0x010fea0003800000 */
.L_x_205:
[----:B------:R-:W4:Y:S02]  /*5730*/  SYNCS.PHASECHK.TRANS64.TRYWAIT P0, [UR21+0xd0], R3 ;  /* 0x0000d003ff0075a7 */ /* 0x000f240008001115 */
[----:B----4-:R-:W-:Y:S05]  /*5740*/  @!P0 BRA `(.L_x_104) ;  /* 0x0000007000888947 */ /* 0x010fea0003800000 */
.L_x_207:
[----:B-1----:R-:W-:-:S07]  /*5750*/  MOV R0, UR21 ;  /* 0x0000001500007c02 */ /* 0x002fce0008000f00 */
.L_x_105:
[----:B-1----:R-:W-:-:S04]  /*5760*/  SHF.L.U32 R3, R15, 0x1f, RZ ;  /* 0x0000001f0f037819 */ /* 0x002fc800000006ff */
[----:B------:R1:W4:Y:S03]  /*5770*/  SYNCS.PHASECHK.TRANS64.TRYWAIT P0, [R0+URZ+0xd8], R3 ;  /* 0x0000d803000075a7 */ /* 0x00032600080011ff */
[----:B----4-:R-:W-:Y:S05]  /*5780*/  @!P0 NANOSLEEP.SYNCS 0x989680 ;  /* 0x009896800000895d */ /* 0x010fea0003900000 */
[----:B------:R-:W4:Y:S02]  /*5790*/  @!P0 SYNCS.PHASECHK.TRANS64 P0, [R0+URZ+0xd8], R3 ;  /* 0x0000d803000085a7 */ /* 0x000f2400080010ff */
[----:B--234-:R-:W-:Y:S05]  /*57a0*/  @P0 EXIT ;  /* 0x000000000000094d */ /* 0x01cfea0003800000 */
[----:B------:R-:W-:Y:S05]  /*57b0*/  BRA `(.L_x_105) ;  /* 0xfffffffc00e87947 */ /* 0x000fea000383ffff */
.L_x_90:
[----:B------:R-:W-:-:S06]  /*57c0*/  UISETP.GE.AND UP0, UPT, UR17, 0x4, UPT ;  /* 0x000000041100788c */ /* 0x000fcc000bf06270 */
[----:B------:R-:W-:-:S13]  /*57d0*/  PLOP3.LUT P0, PT, PT, PT, UP0, 0x80, 0x8 ;  /* 0x000000000008781c */ /* 0x000fda0003f0f008 */
[----:B-1----:R-:W-:Y:S05]  /*57e0*/  @!P0 EXIT ;  /* 0x000000000000894d */ /* 0x002fea0003800000 */
[----:B------:R-:W-:Y:S01]  /*57f0*/  BAR.SYNC.DEFER_BLOCKING 0x6, 0xa0 ;  /* 0x0182800000007b1d */ /* 0x000fe20000010000 */
[C---:B------:R-:W-:Y:S01]  /*5800*/  IMAD.SHL.U32 R5, R163.reuse, 0x40, RZ ;  /* 0x00000040a3057824 */ /* 0x040fe200078e00ff */
[C---:B------:R-:W-:Y:S01]  /*5810*/  LOP3.LUT R149, R163.reuse, 0x1, RZ, 0xc0, !PT ;  /* 0x00000001a3957812 */ /* 0x040fe200078ec0ff */
[C---:B------:R-:W-:Y:S01]  /*5820*/  IMAD.U32 R69, R163.reuse, 0x10000, RZ ;  /* 0x00010000a3457824 */ /* 0x040fe200078e00ff */
[----:B------:R-:W-:Y:S01]  /*5830*/  CS2R R158, SRZ ;  /* 0x00000000009e7805 */ /* 0x000fe2000001ff00 */
[----:B------:R-:W-:Y:S01]  /*5840*/  IMAD.SHL.U32 R148, R163, 0x8, RZ ;  /* 0x00000008a3947824 */ /* 0x000fe200078e00ff */
[----:B------:R-:W-:Y:S02]  /*5850*/  UMOV UR44, 0x400 ;  /* 0x00000400002c7882 */ /* 0x000fe40000000000 */
[----:B------:R-:W1:Y:S01]  /*5860*/  LDC.64 R144, c[0x0][0x888] ;  /* 0x00022200ff907b82 */ /* 0x000e620000000a00 */
[----:B------:R-:W-:Y:S01]  /*5870*/  ULEA UR44, UR47, UR44, 0x18 ;  /* 0x0000002c2f2c7291 */ /* 0x000fe2000f8ec0ff */
[----:B------:R-:W-:Y:S01]  /*5880*/  ISETP.NE.U32.AND P0, PT, R149, 0x1, PT ;  /* 0x000000019500780c */ /* 0x000fe20003f05070 */
[----:B------:R-:W-:Y:S01]  /*5890*/  IMAD.MOV.U32 R162, RZ, RZ, 0x2 ;  /* 0x00000002ffa27424 */ /* 0x000fe200078e00ff */
[----:B------:R-:W-:Y:S01]  /*58a0*/  LOP3.LUT R7, R5, 0x1c0, RZ, 0xc0, !PT ;  /* 0x000001c005077812 */ /* 0x000fe200078ec0ff */
[----:B------:R-:W-:Y:S01]  /*58b0*/  UIADD3 UR4, UPT, UPT, UR44, 0x400, URZ ;  /* 0x000004002c047890 */ /* 0x000fe2000fffe0ff */
[----:B------:R-:W-:Y:S01]  /*58c0*/  LOP3.LUT R69, R69, 0x600000, RZ, 0xc0, !PT ;  /* 0x0060000045457812 */ /* 0x000fe200078ec0ff */
[----:B------:R-:W-:Y:S01]  /*58d0*/  IMAD.MOV.U32 R161, RZ, RZ, 0x4 ;  /* 0x00000004ffa17424 */ /* 0x000fe200078e00ff */
[----:B------:R-:W2:Y:S01]  /*58e0*/  LDC.64 R146, c[0x0][0x890] ;  /* 0x00022400ff927b82 */ /* 0x000ea20000000a00 */
[----:B------:R-:W-:Y:S01]  /*58f0*/  R2P PR, R163, 0x6 ;  /* 0x00000006a3007804 */ /* 0x000fe20000000000 */
[----:B------:R-:W-:Y:S01]  /*5900*/  IMAD.MOV.U32 R160, RZ, RZ, 0x1 ;  /* 0x00000001ffa07424 */ /* 0x000fe200078e00ff */
[----:B------:R-:W-:Y:S01]  /*5910*/  LOP3.LUT R148, R7, 0x38, R148, 0xf8, !PT ;  /* 0x0000003807947812 */ /* 0x000fe200078ef894 */
[----:B------:R-:W-:Y:S01]  /*5920*/  IMAD.MOV.U32 R68, RZ, RZ, RZ ;  /* 0x000000ffff447224 */ /* 0x000fe200078e00ff */
[----:B------:R-:W-:Y:S01]  /*5930*/  P2R R4, PR, RZ, 0x1 ;  /* 0x00000001ff047803 */ /* 0x000fe20000000000 */
[----:B------:R-:W-:Y:S01]  /*5940*/  IMAD.MOV.U32 R155, RZ, RZ, RZ ;  /* 0x000000ffff9b7224 */ /* 0x000fe200078e00ff */
[----:B------:R-:W-:Y:S01]  /*5950*/  LOP3.LUT R148, R148, 0x1e00, R5, 0xf8, !PT ;  /* 0x00001e0094947812 */ /* 0x000fe200078ef805 */
[----:B------:R-:W3:Y:S01]  /*5960*/  LDC.64 R142, c[0x0][0x8b0] ;  /* 0x00022c00ff8e7b82 */ /* 0x000ee20000000a00 */
[----:B------:R-:W4:Y:S01]  /*5970*/  LDS R0, [UR44+0x180] ;  /* 0x0001802cff007984 */ /* 0x000f220008000800 */
[----:B------:R-:W-:Y:S01]  /*5980*/  LOP3.LUT R163, R163, 0x60, RZ, 0xc0, !PT ;  /* 0x00000060a3a37812 */ /* 0x000fe200078ec0ff */
[----:B------:R-:W-:Y:S01]  /*5990*/  IMAD.U32 R153, RZ, RZ, UR4 ;  /* 0x00000004ff997e24 */ /* 0x000fe2000f8e00ff */
[----:B------:R-:W-:Y:S01]  /*59a0*/  SEL R162, R162, 0xfffffffe, !P1 ;  /* 0xfffffffea2a27807 */ /* 0x000fe20004800000 */
[----:B------:R-:W1:Y:S01]  /*59b0*/  LDCU UR60, c[0x0][0x370] ;  /* 0x00006e00ff3c77ac */ /* 0x000e620008000800 */
[----:B------:R-:W-:-:S02]  /*59c0*/  SEL R161, R161, 0xfffffffc, !P2 ;  /* 0xfffffffca1a17807 */ /* 0x000fc40005000000 */
[----:B------:R-:W1:Y:S01]  /*59d0*/  LDC.64 R140, c[0x0][0x8a8] ;  /* 0x00022a00ff8c7b82 */ /* 0x000e620000000a00 */
[----:B------:R-:W1:Y:S01]  /*59e0*/  LDCU UR43, c[0x0][0xb0c] ;  /* 0x00016180ff2b77ac */ /* 0x000e620008000800 */
[----:B------:R-:W1:Y:S01]  /*59f0*/  LDCU UR39, c[0x0][0xb30] ;  /* 0x00016600ff2777ac */ /* 0x000e620008000800 */
[----:B------:R-:W1:Y:S01]  /*5a00*/  LDCU.64 UR54, c[0x0][0x888] ;  /* 0x00011100ff3677ac */ /* 0x000e620008000a00 */
[----:B------:R-:W1:Y:S01]  /*5a10*/  LDCU.64 UR40, c[0x0][0xb28] ;  /* 0x00016500ff2877ac */ /* 0x000e620008000a00 */
[----:B------:R-:W1:Y:S01]  /*5a20*/  LDCU.128 UR56, c[0x0][0xb10] ;  /* 0x00016200ff3877ac */ /* 0x000e620008000c00 */
[----:B------:R-:W1:Y:S01]  /*5a30*/  LDCU UR53, c[0x0][0x374] ;  /* 0x00006e80ff3577ac */ /* 0x000e620008000800 */
[----:B------:R-:W-:Y:S01]  /*5a40*/  UMOV UR52, URZ ;  /* 0x000000ff00347c82 */ /* 0x000fe20008000000 */
[----:B------:R-:W-:Y:S01]  /*5a50*/  UMOV UR46, URZ ;  /* 0x000000ff002e7c82 */ /* 0x000fe20008000000 */
[----:B--2-4-:R-:W-:-:S07]  /*5a60*/  IMAD.IADD R69, R0, 0x1, R69 ;  /* 0x0000000100457824 */ /* 0x014fce00078e0245 */
.L_x_149:
[C---:B------:R-:W-:Y:S02]  /*5a70*/  LEA R3, R155.reuse, UR44, 0x3 ;  /* 0x0000002c9b037c11 */ /* 0x040fe4000f8e18ff */
[----:B------:R-:W-:Y:S02]  /*5a80*/  SHF.L.U32 R0, R158, 0x1f, RZ ;  /* 0x0000001f9e007819 */ /* 0x000fe400000006ff */
[----:B-1----:R-:W-:Y:S02]  /*5a90*/  LEA R5, R155, UR44, 0x4 ;  /* 0x0000002c9b057c11 */ /* 0x002fe4000f8e20ff */
[----:B------:R-:W2:Y:S02]  /*5aa0*/  SYNCS.PHASECHK.TRANS64.TRYWAIT P0, [R3+URZ+0xf0], R0 ;  /* 0x0000f000030075a7 */ /* 0x000ea400080011ff */
[----:B--2---:R-:W-:Y:S05]  /*5ab0*/  @!P0 BRA `(.L_x_106) ;  /* 0x0000006c00c48947 */ /* 0x004fea0003800000 */
.L_x_208:
[----:B------:R-:W4:Y:S01]  /*5ac0*/  LDS.128 R4, [R5+0x160] ;  /* 0x0001600005047984 */ /* 0x000f220000000c00 */
[----:B------:R-:W-:Y:S01]  /*5ad0*/  UISETP.GE.AND UP0, UPT, UR42, 0x1, UPT ;  /* 0x000000012a00788c */ /* 0x000fe2000bf06270 */
[----:B------:R-:W-:Y:S01]  /*5ae0*/  @!PT LDS RZ, [RZ] ;  /* 0x00000000fffff984 */ /* 0x000fe20000000800 */
[----:B------:R-:W-:Y:S01]  /*5af0*/  @!PT LDS RZ, [RZ] ;  /* 0x00000000fffff984 */ /* 0x000fe20000000800 */
[----:B------:R-:W-:Y:S01]  /*5b00*/  @!PT LDS RZ, [RZ] ;  /* 0x00000000fffff984 */ /* 0x000fe20000000800 */
[----:B------:R-:W-:Y:S01]  /*5b10*/  @!PT LDS RZ, [RZ] ;  /* 0x00000000fffff984 */ /* 0x000fe20000000800 */
[----:B------:R1:W-:Y:S06]  /*5b20*/  MEMBAR.ALL.CTA ;  /* 0x0000000000007992 */ /* 0x0003ec0000008000 */
[----:B-1----:R-:W1:Y:S01]  /*5b30*/  FENCE.VIEW.ASYNC.S ;  /* 0x00000000000073c6 */ /* 0x002e620000000000 */
[----:B----4-:R-:W-:Y:S11]  /*5b40*/  LOP3.LUT P0, RZ, R6, 0x1, RZ, 0xc0, !PT ;  /* 0x0000000106ff7812 */ /* 0x010ff6000780c0ff */
[----:B------:R-:W-:Y:S02]  /*5b50*/  @!UPT UIADD3 URZ, UPT, UPT, URZ, URZ, URZ ;  /* 0x000000fffffff290 */ /* 0x000fe4000fffe0ff */
[----:B-1----:R-:W-:Y:S01]  /*5b60*/  VOTEU.ANY UP1, P0 ;  /* 0x0000000000ff7886 */ /* 0x002fe20000020100 */
[----:B------:R-:W-:Y:S01]  /*5b70*/  PLOP3.LUT P0, PT, PT, PT, UP1, 0x80, 0x8 ;  /* 0x000000000008781c */ /* 0x000fe20003f0f018 */
[----:B------:R-:W-:Y:S11]  /*5b80*/  UP2UR UR62, UPR, URZ, 0x2 ;  /* 0x00000002ff3e7883 */ /* 0x000ff60008000000 */
[----:B------:R-:W-:Y:S01]  /*5b90*/  @!UPT UIADD3 URZ, UPT, UPT, URZ, URZ, URZ ;  /* 0x000000fffffff290 */ /* 0x000fe2000fffe0ff */
[----:B--2---:R-:W-:Y:S02]  /*5ba0*/  @P0 SHF.R.U32.HI R0, RZ, 0x10, R5 ;  /* 0x00000010ff000819 */ /* 0x004fe40000011605 */
        /* <DEDUP_REMOVED lines=12> */
[----:B------:R-:W2:Y:S01]  /*5c70*/  LDCU UR12, c[0x0][0xb20] ;  /* 0x00016400ff0c77ac */ /* 0x000ea20008000800 */
[----:B------:R-:W-:Y:S02]  /*5c80*/  UIMAD.WIDE.U32 UR4, UR53, UR59, URZ ;  /* 0x0000003b350472a5 */ /* 0x000fe4000f8e00ff */
[----:B------:R-:W-:Y:S02]  /*5c90*/  UIMAD.WIDE.U32 UR6, UR60, UR56, URZ ;  /* 0x000000383c0672a5 */ /* 0x000fe4000f8e00ff */
[----:B------:R-:W-:Y:S02]  /*5ca0*/  UISETP.NE.AND UP0, UPT, UR58, 0x1, UPT ;  /* 0x000000013a00788c */ /* 0x000fe4000bf05270 */
[----:B------:R-:W-:Y:S02]  /*5cb0*/  UIMAD.WIDE.U32 UR8, UR37, UR59, URZ ;  /* 0x0000003b250872a5 */ /* 0x000fe4000f8e00ff */
[----:B------:R-:W-:Y:S02]  /*5cc0*/  UIMAD.WIDE.U32 UR10, UR38, UR56, URZ ;  /* 0x00000038260a72a5 */ /* 0x000fe4000f8e00ff */
[----:B------:R-:W-:Y:S02]  /*5cd0*/  UISETP.NE.AND UP1, UPT, UR43, 0x1, UPT ;  /* 0x000000012b00788c */ /* 0x000fe4000bf25270 */
[----:B------:R-:W-:Y:S01]  /*5ce0*/  UISETP.NE.AND UP2, UPT, UR42, 0x1, UPT ;  /* 0x000000012a00788c */ /* 0x000fe2000bf45270 */
[----:B------:R-:W-:Y:S02]  /*5cf0*/  UMOV UR4, UR5 ;  /* 0x0000000500047c82 */ /* 0x000fe40008000000 */
[----:B--2---:R-:W-:Y:S03]  /*5d00*/  USHF.R.U32.HI UR5, URZ, UR12, UR4 ;  /* 0x0000000cff057299 */ /* 0x004fe60008011604 */
[----:B------:R-:W-:Y:S02]  /*5d10*/  UMOV UR4, UR7 ;  /* 0x0000000700047c82 */ /* 0x000fe40008000000 */
[----:B------:R-:W-:Y:S02]  /*5d20*/  USHF.R.U32.HI UR7, URZ, UR57, UR4 ;  /* 0x00000039ff077299 */ /* 0x000fe40008011604 */
[----:B------:R-:W-:Y:S02]  /*5d30*/  USEL UR4, UR53, UR5, !UP0 ;  /* 0x0000000535047287 */ /* 0x000fe4000c000000 */
[----:B------:R-:W-:Y:S01]  /*5d40*/  USEL UR7, UR60, UR7, !UP1 ;  /* 0x000000073c077287 */ /* 0x000fe2000c800000 */
[----:B------:R-:W-:Y:S01]  /*5d50*/  UMOV UR5, UR9 ;  /* 0x0000000900057c82 */ /* 0x000fe20008000000 */
[----:B------:R-:W-:Y:S02]  /*5d60*/  UIMAD.WIDE.U32 UR8, UR4, UR40, URZ ;  /* 0x00000028040872a5 */ /* 0x000fe4000f8e00ff */
[----:B------:R-:W-:Y:S03]  /*5d70*/  USHF.R.U32.HI UR6, URZ, UR12, UR5 ;  /* 0x0000000cff067299 */ /* 0x000fe60008011605 */
[----:B------:R-:W-:Y:S01]  /*5d80*/  UMOV UR5, UR11 ;  /* 0x0000000b00057c82 */ /* 0x000fe20008000000 */
[----:B------:R-:W-:Y:S02]  /*5d90*/  UIMAD.WIDE.U32 UR10, UR7, UR40, URZ ;  /* 0x00000028070a72a5 */ /* 0x000fe4000f8e00ff */
[----:B------:R-:W-:Y:S02]  /*5da0*/  USHF.R.U32.HI UR12, URZ, UR57, UR5 ;  /* 0x00000039ff0c7299 */ /* 0x000fe40008011605 */
[----:B------:R-:W-:Y:S01]  /*5db0*/  USEL UR6, UR37, UR6, !UP0 ;  /* 0x0000000625067287 */ /* 0x000fe2000c000000 */
[----:B------:R-:W-:Y:S02]  /*5dc0*/  UMOV UR5, UR9 ;  /* 0x0000000900057c82 */ /* 0x000fe40008000000 */
[----:B------:R-:W-:Y:S01]  /*5dd0*/  UMOV UR10, UR11 ;  /* 0x0000000b000a7c82 */ /* 0x000fe20008000000 */
[----:B------:R-:W-:Y:S02]  /*5de0*/  @UP2 USHF.R.U32.HI UR4, URZ, UR41, UR5 ;  /* 0x00000029ff042299 */ /* 0x000fe40008011605 */
[----:B------:R-:W-:Y:S02]  /*5df0*/  @UP2 USHF.R.U32.HI UR7, URZ, UR41, UR10 ;  /* 0x00000029ff072299 */ /* 0x000fe4000801160a */
[----:B------:R-:W-:Y:S02]  /*5e00*/  UIMAD UR4, UR42, UR4, URZ ;  /* 0x000000042a0472a4 */ /* 0x000fe4000f8e02ff */
        /* <DEDUP_REMOVED lines=8> */
[----:B------:R-:W-:Y:S02]  /*5e90*/  USEL UR11, UR6, UR4, !UP2 ;  /* 0x00000004060b7287 */ /* 0x000fe4000d000000 */
[----:B------:R-:W-:Y:S02]  /*5ea0*/  UIADD3 UR8, UPT, UPT, -UR5, URZ, URZ ;  /* 0x000000ff05087290 */ /* 0x000fe4000fffe1ff */
[----:B------:R-:W-:Y:S01]  /*5eb0*/  UIADD3 UR10, UPT, UPT, -UR11, URZ, URZ ;  /* 0x000000ff0b0a7290 */ /* 0x000fe2000fffe1ff */
[----:B------:R-:W-:Y:S01]  /*5ec0*/  @!UP0 UMOV UR4, UR9 ;  /* 0x0000000900048c82 */ /* 0x000fe20008000000 */
[----:B------:R-:W-:Y:S02]  /*5ed0*/  UIADD3 UR9, UPT, UPT, -UR6, URZ, URZ ;  /* 0x000000ff06097290 */ /* 0x000fe4000fffe1ff */
[----:B------:R-:W-:Y:S02]  /*5ee0*/  @!UP0 USHF.R.U32.HI UR4, URZ, UR41, UR4 ;  /* 0x00000029ff048299 */ /* 0x000fe40008011604 */
[----:B------:R-:W-:Y:S02]  /*5ef0*/  UIMAD UR10, UR42, UR10, UR6 ;  /* 0x0000000a2a0a72a4 */ /* 0x000fe4000f8e0206 */
[----:B------:R-:W-:Y:S04]  /*5f00*/  @!UP0 USEL UR4, UR5, UR4, !UP2 ;  /* 0x0000000405048287 */ /* 0x000fe8000d000000 */
[----:B------:R-:W-:Y:S02]  /*5f10*/  @!UP0 UIMAD UR10, UR7, UR10, UR4 ;  /* 0x0000000a070a82a4 */ /* 0x000fe4000f8e0204 */
[----:B------:R-:W-:Y:S02]  /*5f20*/  @!UP0 UIADD3 UR11, UPT, UPT, UR11, -UR4, URZ ;  /* 0x800000040b0b8290 */ /* 0x000fe4000fffe0ff */
[----:B------:R-:W-:Y:S02]  /*5f30*/  UIMAD UR7, UR43, UR8, UR38 ;  /* 0x000000082b0772a4 */ /* 0x000fe4000f8e0226 */
[----:B------:R-:W-:Y:S02]  /*5f40*/  @!UP0 UIMAD UR6, UR11, UR42, UR5 ;  /* 0x0000002a0b0682a4 */ /* 0x000fe4000f8e0205 */
[----:B------:R-:W-:Y:S01]  /*5f50*/  UIMAD UR4, UR58, UR9, UR37 ;  /* 0x000000093a0472a4 */ /* 0x000fe2000f8e0225 */
[----:B------:R-:W-:Y:S02]  /*5f60*/  @!UP0 UMOV UR5, UR10 ;  /* 0x0000000a00058c82 */ /* 0x000fe40008000000 */
[----:B------:R-:W-:Y:S02]  /*5f70*/  UIMAD UR38, UR5, UR43, UR7 ;  /* 0x0000002b052672a4 */ /* 0x000fe4000f8e0207 */
[----:B------:R-:W-:Y:S11]  /*5f80*/  UIMAD UR37, UR6, UR58, UR4 ;  /* 0x0000003a062572a4 */ /* 0x000ff6000f8e0204 */
[----:B------:R-:W-:Y:S01]  /*5f90*/  @!UPT UIADD3 URZ, UPT, UPT, URZ, URZ, URZ ;  /* 0x000000fffffff290 */ /* 0x000fe2000fffe0ff */
.L_x_107:
[----:B------:R-:W-:Y:S01]  /*5fa0*/  UISETP.NE.AND UP0, UPT, UR39, 0x1, UPT ;  /* 0x000000012700788c */ /* 0x000fe2000bf05270 */
[----:B------:R-:W-:Y:S01]  /*5fb0*/  LOP3.LUT P0, RZ, R153, 0x3f0, RZ, 0xc0, !PT ;  /* 0x000003f099ff7812 */ /* 0x000fe2000780c0ff */
[----:B------:R-:W-:Y:S01]  /*5fc0*/  USHF.L.U32 UR50, UR20, 0x7, URZ ;  /* 0x0000000714327899 */ /* 0x000fe200080006ff */
[----:B------:R-:W-:Y:S01]  /*5fd0*/  BSSY.RECONVERGENT B6, `(.L_x_108) ;  /* 0x0000034000067945 */ /* 0x000fe20003800200 */
[----:B------:R-:W-:Y:S01]  /*5fe0*/  USHF.L.U32 UR49, UR16, 0x8, URZ ;  /* 0x0000000810317899 */ /* 0x000fe200080006ff */
[----:B------:R-:W-:Y:S06]  /*5ff0*/  IADD3 R155, PT, PT, R155, 0x1, RZ ;  /* 0x000000019b9b7810 */ /* 0x000fec0007ffe0ff */
[----:B------:R-:W2:Y:S01]  /*6000*/  @!UP0 LDCU.128 UR12, c[0x0][0xb10] ;  /* 0x00016200ff0c87ac */ /* 0x000ea20008000c00 */
[----:B------:R-:W4:Y:S01]  /*6010*/  @!UP0 LDCU UR5, c[0x0][0xb0c] ;  /* 0x00016180ff0587ac */ /* 0x000f220008000800 */
[----:B------:R-:W3:Y:S01]  /*6020*/  @!UP0 LDCU UR10, c[0x0][0xb20] ;  /* 0x00016400ff0a87ac */ /* 0x000ee20008000800 */
[----:B--2---:R-:W-:Y:S02]  /*6030*/  UIMAD.WIDE.U32 UR8, UR38, UR12, URZ ;  /* 0x0000000c260872a5 */ /* 0x004fe4000f8e00ff */
[----:B------:R-:W-:Y:S02]  /*6040*/  UIMAD.WIDE.U32 UR6, UR37, UR15, URZ ;  /* 0x0000000f250672a5 */ /* 0x000fe4000f8e00ff */
[----:B------:R-:W-:Y:S03]  /*6050*/  @!UP0 UISETP.NE.AND UP1, UPT, UR14, 0x1, UPT ;  /* 0x000000010e00888c */ /* 0x000fe6000bf25270 */
[----:B------:R-:W-:Y:S01]  /*6060*/  @!UP0 UMOV UR4, UR9 ;  /* 0x0000000900048c82 */ /* 0x000fe20008000000 */
[----:B----4-:R-:W-:Y:S02]  /*6070*/  @!UP0 UISETP.NE.AND UP2, UPT, UR5, 0x1, UPT ;  /* 0x000000010500888c */ /* 0x010fe4000bf45270 */
[----:B------:R-:W-:Y:S01]  /*6080*/  @!UP0 USHF.R.U32.HI UR4, URZ, UR13, UR4 ;  /* 0x0000000dff048299 */ /* 0x000fe20008011604 */
[----:B------:R-:W-:Y:S02]  /*6090*/  @!UP0 UMOV UR6, UR7 ;  /* 0x0000000700068c82 */ /* 0x000fe40008000000 */
[----:B---3--:R-:W-:Y:S02]  /*60a0*/  @!UP0 USHF.R.U32.HI UR6, URZ, UR10, UR6 ;  /* 0x0000000aff068299 */ /* 0x008fe40008011606 */
[----:B------:R-:W-:Y:S02]  /*60b0*/  @!UP0 USEL UR7, UR38, UR4, !UP2 ;  /* 0x0000000426078287 */ /* 0x000fe4000d000000 */
[----:B------:R-:W-:Y:S04]  /*60c0*/  @!UP0 USEL UR6, UR37, UR6, !UP1 ;  /* 0x0000000625068287 */ /* 0x000fe8000c800000 */
[----:B------:R-:W-:Y:S02]  /*60d0*/  @!UP0 UIADD3 UR4, UPT, UPT, -UR7, UR6, URZ ;  /* 0x0000000607048290 */ /* 0x000fe4000fffe1ff */
[----:B------:R-:W-:Y:S02]  /*60e0*/  @!UP0 UIADD3 UR6, UPT, UPT, UR7, -UR6, URZ ;  /* 0x8000000607068290 */ /* 0x000fe4000fffe0ff */
[----:B------:R-:W-:Y:S02]  /*60f0*/  @!UP0 UIMAD UR38, UR4, UR5, UR38 ;  /* 0x00000005042682a4 */ /* 0x000fe4000f8e0226 */
[----:B------:R-:W-:Y:S01]  /*6100*/  @!UP0 UIMAD UR37, UR6, UR14, UR37 ;  /* 0x0000000e062582a4 */ /* 0x000fe2000f8e0225 */
[----:B------:R-:W-:Y:S11]  /*6110*/  @!P0 BRA `(.L_x_109) ;  /* 0x00000000007c8947 */ /* 0x000ff60003800000 */
[----:B------:R-:W2:Y:S01]  /*6120*/  LDCU.64 UR8, c[0x4][0x80] ;  /* 0x01001000ff0877ac */ /* 0x000ea20008000a00 */
[----:B------:R-:W-:Y:S01]  /*6130*/  MOV R2, 0x0 ;  /* 0x0000000000027802 */ /* 0x000fe20000000f00 */
[----:B------:R-:W-:Y:S02]  /*6140*/  HFMA2 R12, -RZ, RZ, 0, 5.9604644775390625e-08 ;  /* 0x00000001ff0c7431 */ /* 0x000fe400000001ff */
[----:B------:R-:W-:Y:S01]  /*6150*/  IMAD.MOV.U32 R8, RZ, RZ, 0x70 ;  /* 0x00000070ff087424 */ /* 0x000fe200078e00ff */
[----:B------:R3:W4:Y:S01]  /*6160*/  LDC.64 R14, c[0x4][R2] ;  /* 0x01000000020e7b82 */ /* 0x0007220000000a00 */
[----:B------:R-:W1:Y:S01]  /*6170*/  LDCU.64 UR6, c[0x4][0x88] ;  /* 0x01001100ff0677ac */ /* 0x000e620008000a00 */
[----:B------:R-:W-:Y:S01]  /*6180*/  IMAD.MOV.U32 R13, RZ, RZ, RZ ;  /* 0x000000ffff0d7224 */ /* 0x000fe200078e00ff */
[----:B------:R-:W1:Y:S01]  /*6190*/  LDCU.64 UR4, c[0x4][0x8] ;  /* 0x01000100ff0477ac */ /* 0x000e620008000a00 */
[----:B--2---:R-:W-:Y:S01]  /*61a0*/  MOV R5, UR9 ;  /* 0x0000000900057c02 */ /* 0x004fe20008000f00 */
[----:B------:R-:W-:Y:S01]  /*61b0*/  IMAD.U32 R4, RZ, RZ, UR8 ;  /* 0x00000008ff047e24 */ /* 0x000fe2000f8e00ff */
[----:B-1----:R-:W-:Y:S01]  /*61c0*/  MOV R7, UR7 ;  /* 0x0000000700077c02 */ /* 0x002fe20008000f00 */
[----:B------:R-:W-:Y:S01]  /*61d0*/  IMAD.U32 R6, RZ, RZ, UR6 ;  /* 0x00000006ff067e24 */ /* 0x000fe2000f8e00ff */
[----:B------:R-:W-:Y:S01]  /*61e0*/  MOV R11, UR5 ;  /* 0x00000005000b7c02 */ /* 0x000fe20008000f00 */
[----:B------:R-:W-:Y:S02]  /*61f0*/  IMAD.U32 R10, RZ, RZ, UR4 ;  /* 0x00000004ff0a7e24 */ /* 0x000fe4000f8e00ff */
[----:B------:R-:W-:Y:S07]  /*6200*/  LEPC R20, `(.L_x_110) ;  /* 0x000000001014794e */ /* 0x000fee0000000000 */
[----:B---345:R-:W-:Y:S05]  /*6210*/  CALL.ABS.NOINC R14 ;  /* 0x000000000e007343 */ /* 0x038fea0003c00000 */
.L_x_110:
[----:B------:R-:W1:Y:S01]  /*6220*/  LDCU.64 UR8, c[0x4][0x80] ;  /* 0x01001000ff0877ac */ /* 0x000e620008000a00 */
[----:B------:R-:W2:Y:S01]  /*6230*/  LDC.64 R2, c[0x4][R2] ;  /* 0x0100000002027b82 */ /* 0x000ea20000000a00 */
[----:B------:R-:W-:Y:S02]  /*6240*/  HFMA2 R12, -RZ, RZ, 0, 5.9604644775390625e-08 ;  /* 0x00000001ff0c7431 */ /* 0x000fe400000001ff */
[----:B------:R-:W-:Y:S02]  /*6250*/  IMAD.MOV.U32 R8, RZ, RZ, 0x70 ;  /* 0x00000070ff087424 */ /* 0x000fe400078e00ff */
[----:B------:R-:W-:Y:S01]  /*6260*/  IMAD.MOV.U32 R13, RZ, RZ, RZ ;  /* 0x000000ffff0d7224 */ /* 0x000fe200078e00ff */
[----:B------:R-:W3:Y:S01]  /*6270*/  LDCU.64 UR6, c[0x4][0x88] ;  /* 0x01001100ff0677ac */ /* 0x000ee20008000a00 */
[----:B------:R-:W4:Y:S01]  /*6280*/  LDCU.64 UR4, c[0x4][0x8] ;  /* 0x01000100ff0477ac */ /* 0x000f220008000a00 */
[----:B-1----:R-:W-:Y:S02]  /*6290*/  MOV R4, UR8 ;  /* 0x0000000800047c02 */ /* 0x002fe40008000f00 */
[----:B------:R-:W-:Y:S02]  /*62a0*/  MOV R5, UR9 ;  /* 0x0000000900057c02 */ /* 0x000fe40008000f00 */
[----:B---3--:R-:W-:Y:S01]  /*62b0*/  MOV R7, UR7 ;  /* 0x0000000700077c02 */ /* 0x008fe20008000f00 */
[----:B------:R-:W-:Y:S01]  /*62c0*/  IMAD.U32 R6, RZ, RZ, UR6 ;  /* 0x00000006ff067e24 */ /* 0x000fe2000f8e00ff */
[----:B----4-:R-:W-:Y:S01]  /*62d0*/  MOV R11, UR5 ;  /* 0x00000005000b7c02 */ /* 0x010fe20008000f00 */
[----:B------:R-:W-:Y:S02]  /*62e0*/  IMAD.U32 R10, RZ, RZ, UR4 ;  /* 0x00000004ff0a7e24 */ /* 0x000fe4000f8e00ff */
[----:B------:R-:W-:Y:S07]  /*62f0*/  LEPC R20, `(.L_x_109) ;  /* 0x000000001014794e */ /* 0x000fee0000000000 */
[----:B--2---:R-:W-:Y:S05]  /*6300*/  CALL.ABS.NOINC R2 ;  /* 0x0000000002007343 */ /* 0x004fea0003c00000 */
.L_x_109:
[----:B------:R-:W-:Y:S05]  /*6310*/  BSYNC.RECONVERGENT B6 ;  /* 0x0000000000067941 */ /* 0x000fea0003800200 */
.L_x_108:
[----:B------:R-:W-:Y:S02]  /*6320*/  ISETP.NE.U32.AND P0, PT, RZ, UR54, PT ;  /* 0x00000036ff007c0c */ /* 0x000fe4000bf05070 */
[C---:B------:R-:W-:Y:S02]  /*6330*/  ISETP.NE.U32.AND P1, PT, R146.reuse, RZ, PT ;  /* 0x000000ff9200720c */ /* 0x040fe40003f25070 */
[----:B------:R-:W-:Y:S02]  /*6340*/  ISETP.NE.U32.AND P4, PT, R146, RZ, PT ;  /* 0x000000ff9200720c */ /* 0x000fe40003f85070 */
[----:B------:R-:W-:Y:S02]  /*6350*/  ISETP.NE.AND.EX P0, PT, RZ, UR55, PT, P0 ;  /* 0x00000037ff007c0c */ /* 0x000fe4000bf05300 */
[C---:B------:R-:W-:Y:S02]  /*6360*/  ISETP.NE.AND.EX P1, PT, R147.reuse, RZ, PT, P1 ;  /* 0x000000ff9300720c */ /* 0x040fe40003f25310 */
[----:B------:R-:W-:Y:S02]  /*6370*/  ISETP.NE.AND.EX P4, PT, R147, RZ, P0, P4 ;  /* 0x000000ff9300720c */ /* 0x000fe40000785340 */
[----:B------:R-:W-:Y:S02]  /*6380*/  ISETP.NE.U32.AND P5, PT, R142, RZ, PT ;  /* 0x000000ff8e00720c */ /* 0x000fe40003fa5070 */
[----:B------:R-:W-:Y:S02]  /*6390*/  ISETP.NE.U32.AND P3, PT, RZ, UR54, PT ;  /* 0x00000036ff007c0c */ /* 0x000fe4000bf65070 */
[----:B------:R-:W-:Y:S02]  /*63a0*/  PLOP3.LUT P2, PT, PT, PT, PT, 0x8, 0x80 ;  /* 0x000000000080781c */ /* 0x000fe40003f4e170 */
[----:B------:R-:W-:Y:S02]  /*63b0*/  ISETP.NE.AND.EX P5, PT, R143, RZ, PT, P5 ;  /* 0x000000ff8f00720c */ /* 0x000fe40003fa5350 */
[----:B------:R-:W-:Y:S03]  /*63c0*/  ISETP.NE.AND.EX P3, PT, RZ, UR55, PT, P3 ;  /* 0x00000037ff007c0c */ /* 0x000fe6000bf65330 */
[----:B------:R-:W-:Y:S01]  /*63d0*/  @!P4 PLOP3.LUT P2, PT, P1, PT, PT, 0x80, 0x8 ;  /* 0x000000000008c81c */ /* 0x000fe20000f4f070 */
[----:B------:R-:W-:Y:S01]  /*63e0*/  @!UPT UIADD3 URZ, UPT, UPT, URZ, URZ, URZ ;  /* 0x000000fffffff290 */ /* 0x000fe2000fffe0ff */
[----:B------:R-:W-:Y:S11]  /*63f0*/  @!P1 BRA `(.L_x_111) ;  /* 0x0000000000309947 */ /* 0x000ff60003800000 */
[----:B------:R-:W-:Y:S01]  /*6400*/  ISETP.NE.U32.AND P0, PT, R144, RZ, PT ;  /* 0x000000ff9000720c */ /* 0x000fe20003f05070 */
[----:B------:R-:W2:Y:S01]  /*6410*/  LDCU.64 UR4, c[0x0][0x358] ;  /* 0x00006b00ff0477ac */ /* 0x000ea20008000a00 */
[----:B------:R-:W-:Y:S02]  /*6420*/  IMAD.MOV.U32 R150, RZ, RZ, 0x1 ;  /* 0x00000001ff967424 */ /* 0x000fe400078e00ff */
[----:B------:R-:W-:Y:S11]  /*6430*/  ISETP.NE.AND.EX P0, PT, R145, RZ, PT, P0 ;  /* 0x000000ff9100720c */ /* 0x000ff60003f05300 */
[----:B------:R-:W-:Y:S02]  /*6440*/  @!UPT UIADD3 URZ, UPT, UPT, URZ, URZ, URZ ;  /* 0x000000fffffff290 */ /* 0x000fe4000fffe0ff */
[----:B------:R-:W3:Y:S01]  /*6450*/  @P0 LDC.64 R2, c[0x0][0x888] ;  /* 0x00022200ff020b82 */ /* 0x000ee20000000a00 */
[----:B-1----:R-:W-:Y:S04]  /*6460*/  @P0 IMAD R0, R146, UR36, RZ ;  /* 0x0000002492000c24 */ /* 0x002fe8000f8e02ff */
[----:B---3--:R-:W-:Y:S04]  /*6470*/  @P0 IMAD.WIDE R2, R0, 0x4, R2 ;  /* 0x0000000400020825 */ /* 0x008fe800078e0202 */
[----:B------:R-:W-:Y:S01]  /*6480*/  HFMA2 R0, -RZ, RZ, 0, 5.9604644775390625e-08 ;  /* 0x00000001ff007431 */ /* 0x000fe200000001ff */
[----:B--2--5:R2:W5:Y:S04]  /*6490*/  @P0 LDG.E R73, desc[UR4][R2.64] ;  /* 0x0000000402490981 */ /* 0x024568000c1e1900 */
[----:B------:R-:W-:Y:S01]  /*64a0*/  @!P0 PRMT R150, R0, 0x7610, R150 ;  /* 0x0000761000968816 */ /* 0x000fe20000000096 */
[----:B--2---:R-:W3:Y:S06]  /*64b0*/  @!P0 LDC R73, c[0x0][0x880] ;  /* 0x00022000ff498b82 */ /* 0x004eec0000000800 */
.L_x_111:
[----:B------:R-:W-:Y:S05]  /*64c0*/  @!P5 BRA `(.L_x_112) ;  /* 0x000000000024d947 */ /* 0x000fea0003800000 */
[----:B------:R-:W-:Y:S01]  /*64d0*/  ISETP.NE.U32.AND P0, PT, R140, RZ, PT ;  /* 0x000000ff8c00720c */ /* 0x000fe20003f05070 */
[----:B------:R-:W2:Y:S03]  /*64e0*/  LDCU.64 UR4, c[0x0][0x358] ;  /* 0x00006b00ff0477ac */ /* 0x000ea60008000a00 */
[----:B------:R-:W-:Y:S11]  /*64f0*/  ISETP.NE.AND.EX P0, PT, R141, RZ, PT, P0 ;  /* 0x000000ff8d00720c */ /* 0x000ff60003f05300 */
[----:B------:R-:W-:Y:S02]  /*6500*/  @!UPT UIADD3 URZ, UPT, UPT, URZ, URZ, URZ ;  /* 0x000000fffffff290 */ /* 0x000fe4000fffe0ff */
[----:B------:R-:W4:Y:S01]  /*6510*/  @P0 LDC.64 R2, c[0x0][0x8a8] ;  /* 0x00022a00ff020b82 */ /* 0x000f220000000a00 */
[----:B-1----:R-:W-:Y:S04]  /*6520*/  @P0 IMAD R0, R142, UR36, RZ ;  /* 0x000000248e000c24 */ /* 0x002fe8000f8e02ff */
[----:B----4-:R-:W-:Y:S05]  /*6530*/  @P0 IMAD.WIDE R2, R0, 0x4, R2 ;  /* 0x0000000400020825 */ /* 0x010fea00078e0202 */
[----:B--2--5:R2:W5:Y:S02]  /*6540*/  @P0 LDG.E R70, desc[UR4][R2.64] ;  /* 0x0000000402460981 */ /* 0x024564000c1e1900 */
[----:B--2---:R-:W4:Y:S02]  /*6550*/  @!P0 LDC R70, c[0x0][0x8a0] ;  /* 0x00022800ff468b82 */ /* 0x004f240000000800 */
.L_x_112:
[----:B---3-5:R-:W-:Y:S01]  /*6560*/  FSETP.NEU.AND P0, PT, R73, RZ, PT ;  /* 0x000000ff4900720b */ /* 0x028fe20003f0d000 */
[----:B------:R-:W-:Y:S01]  /*6570*/  IMAD.SHL.U32 R166, R148, 0x2, RZ ;  /* 0x0000000294a67824 */ /* 0x000fe200078e00ff */
[----:B------:R-:W-:Y:S01]  /*6580*/  SEL R3, RZ, 0xffffffff, P3 ;  /* 0xffffffffff037807 */ /* 0x000fe20001800000 */
[----:B------:R-:W-:Y:S01]  /*6590*/  IMAD.SHL.U32 R78, R161, 0x10, RZ ;  /* 0x00000010a14e7824 */ /* 0x000fe200078e00ff */
[----:B------:R-:W-:Y:S01]  /*65a0*/  @!P4 LOP3.LUT P3, RZ, R150, 0xff, RZ, 0xc0, !PT ;  /* 0x000000ff96ffc812 */ /* 0x000fe2000786c0ff */
[----:B------:R-:W-:Y:S01]  /*65b0*/  VIADD R87, R166, UR44 ;  /* 0x0000002ca6577c36 */ /* 0x000fe20008000000 */
[----:B------:R-:W-:Y:S01]  /*65c0*/  @!P4 SEL R2, RZ, 0xffffffff, P0 ;  /* 0xffffffffff02c807 */ /* 0x000fe20000000000 */
[----:B------:R-:W-:Y:S01]  /*65d0*/  IMAD.SHL.U32 R84, R162, 0x10, RZ ;  /* 0x00000010a2547824 */ /* 0x000fe200078e00ff */
[----:B------:R-:W-:Y:S01]  /*65e0*/  LOP3.LUT R160, R160, 0x1, RZ, 0x3c, !PT ;  /* 0x00000001a0a07812 */ /* 0x000fe200078e3cff */
[----:B------:R-:W-:Y:S01]  /*65f0*/  IMAD.IADD R157, R87, 0x1, R78 ;  /* 0x00000001579d7824 */ /* 0x000fe200078e024e */
[----:B------:R-:W-:Y:S01]  /*6600*/  @P2 SEL R2, R3, R2, !P3 ;  /* 0x0000000203022207 */ /* 0x000fe20005800000 */
[----:B------:R-:W-:Y:S01]  /*6610*/  BSSY B1, `(.L_x_113) ;  /* 0x000004e000017945 */ /* 0x000fe20003800000 */
[----:B------:R-:W-:Y:S01]  /*6620*/  LEA R167, R68, UR44, 0x3 ;  /* 0x0000002c44a77c11 */ /* 0x000fe2000f8e18ff */
[----:B------:R-:W-:Y:S01]  /*6630*/  IMAD.MOV.U32 R85, RZ, RZ, 0x1 ;  /* 0x00000001ff557424 */ /* 0x000fe200078e00ff */
[----:B------:R-:W-:Y:S01]  /*6640*/  @!P4 LOP3.LUT R2, R2, 0x1, RZ, 0xc0, !PT ;  /* 0x000000010202c812 */ /* 0x000fe200078ec0ff */
[----:B------:R-:W-:Y:S01]  /*6650*/  IMAD R71, R68, 0x100, R69 ;  /* 0x0000010044477824 */ /* 0x000fe200078e0245 */
[----:B-1----:R-:W-:Y:S01]  /*6660*/  SHF.L.U32 R0, R159, 0x1f, RZ ;  /* 0x0000001f9f007819 */ /* 0x002fe200000006ff */
[----:B------:R-:W-:Y:S01]  /*6670*/  IMAD.MOV.U32 R79, RZ, RZ, RZ ;  /* 0x000000ffff4f7224 */ /* 0x000fe200078e00ff */
[----:B------:R-:W-:Y:S02]  /*6680*/  ISETP.NE.U32.OR P6, PT, R2, 0x1, P4 ;  /* 0x000000010200780c */ /* 0x000fe400027c5470 */
[----:B------:R-:W-:Y:S02]  /*6690*/  CS2R R138, SRZ ;  /* 0x00000000008a7805 */ /* 0x000fe4000001ff00 */
[----:B------:R-:W-:Y:S02]  /*66a0*/  LOP3.LUT P4, R154, R150, 0xff, RZ, 0xc0, !PT ;  /* 0x000000ff969a7812 */ /* 0x000fe4000788c0ff */
[----:B------:R-:W-:Y:S02]  /*66b0*/  CS2R R136, SRZ ;  /* 0x0000000000887805 */ /* 0x000fe4000001ff00 */
[----:B------:R-:W-:Y:S02]  /*66c0*/  SEL R2, RZ, 0xffffffff, P0 ;  /* 0xffffffffff027807 */ /* 0x000fe40000000000 */
[----:B------:R-:W-:Y:S02]  /*66d0*/  CS2R R130, SRZ ;  /* 0x0000000000827805 */ /* 0x000fe4000001ff00 */
[----:B------:R-:W-:Y:S02]  /*66e0*/  P2R R164, PR, RZ, 0x40 ;  /* 0x00000040ffa47803 */ /* 0x000fe40000000000 */
[----:B------:R-:W-:Y:S02]  /*66f0*/  CS2R R128, SRZ ;  /* 0x0000000000807805 */ /* 0x000fe4000001ff00 */
[----:B------:R-:W-:Y:S02]  /*6700*/  @P1 SEL R2, R3, R2, !P4 ;  /* 0x0000000203021207 */ /* 0x000fe40006000000 */
[----:B------:R-:W-:Y:S02]  /*6710*/  CS2R R122, SRZ ;  /* 0x00000000007a7805 */ /* 0x000fe4000001ff00 */
[----:B------:R-:W-:Y:S02]  /*6720*/  CS2R R120, SRZ ;  /* 0x0000000000787805 */ /* 0x000fe4000001ff00 */
[----:B------:R-:W-:Y:S02]  /*6730*/  CS2R R114, SRZ ;  /* 0x0000000000727805 */ /* 0x000fe4000001ff00 */
[----:B------:R-:W-:Y:S02]  /*6740*/  LOP3.LUT R2, R2, 0x1, RZ, 0xc0, !PT ;  /* 0x0000000102027812 */ /* 0x000fe400078ec0ff */
[----:B------:R-:W-:Y:S02]  /*6750*/  CS2R R112, SRZ ;  /* 0x0000000000707805 */ /* 0x000fe4000001ff00 */
[----:B------:R-:W-:Y:S02]  /*6760*/  @P6 SHF.L.U32 R4, R160, 0x1f, RZ ;  /* 0x0000001fa0046819 */ /* 0x000fe400000006ff */
[----:B------:R-:W-:Y:S02]  /*6770*/  CS2R R106, SRZ ;  /* 0x00000000006a7805 */ /* 0x000fe4000001ff00 */
[----:B------:R-:W-:Y:S02]  /*6780*/  ISETP.NE.U32.AND P5, PT, R2, 0x1, PT ;  /* 0x000000010200780c */ /* 0x000fe40003fa5070 */
[----:B------:R-:W-:Y:S01]  /*6790*/  CS2R R104, SRZ ;  /* 0x0000000000687805 */ /* 0x000fe2000001ff00 */
[----:B------:R-:W1:Y:S01]  /*67a0*/  @P6 SYNCS.PHASECHK.TRANS64.TRYWAIT P3, [UR44+0xa0], R4 ;  /* 0x0000a004ff0065a7 */ /* 0x000e62000806112c */
[----:B------:R-:W-:Y:S02]  /*67b0*/  CS2R R98, SRZ ;  /* 0x0000000000627805 */ /* 0x000fe4000001ff00 */
[----:B------:R-:W-:Y:S02]  /*67c0*/  P2R R86, PR, RZ, 0x20 ;  /* 0x00000020ff567803 */ /* 0x000fe40000000000 */
[----:B------:R-:W-:Y:S02]  /*67d0*/  CS2R R96, SRZ ;  /* 0x0000000000607805 */ /* 0x000fe4000001ff00 */
[----:B------:R-:W-:Y:S02]  /*67e0*/  CS2R R90, SRZ ;  /* 0x00000000005a7805 */ /* 0x000fe4000001ff00 */
[----:B------:R-:W-:Y:S02]  /*67f0*/  CS2R R88, SRZ ;  /* 0x0000000000587805 */ /* 0x000fe4000001ff00 */
[----:B------:R-:W-:Y:S02]  /*6800*/  CS2R R82, SRZ ;  /* 0x0000000000527805 */ /* 0x000fe4000001ff00 */
[----:B------:R-:W-:Y:S01]  /*6810*/  CS2R R80, SRZ ;  /* 0x0000000000507805 */ /* 0x000fe2000001ff00 */
[----:B------:R-:W-:Y:S02]  /*6820*/  IMAD.IADD R165, R87, 0x1, R84 ;  /* 0x0000000157a57824 */ /* 0x000fe400078e0254 */
[----:B------:R-:W-:Y:S01]  /*6830*/  IMAD.IADD R156, R84, 0x1, R157 ;  /* 0x00000001549c7824 */ /* 0x000fe200078e029d */
[----:B------:R2:W3:Y:S01]  /*6840*/  SYNCS.PHASECHK.TRANS64.TRYWAIT P2, [R167+URZ+0x110], R0 ;  /* 0x00011000a70075a7 */ /* 0x0004e200080411ff */
[----:B-1----:R-:W-:Y:S01]  /*6850*/  @P6 SEL R85, RZ, 0x1, !P3 ;  /* 0x00000001ff556807 */ /* 0x002fe20005800000 */
[----:B--2---:R-:W-:Y:S06]  /*6860*/  @!P6 BRA `(.L_x_114) ;  /* 0x0000000000a0e947 */ /* 0x004fec0003800000 */
[----:B------:R-:W-:Y:S01]  /*6870*/  @P5 IMAD.MOV.U32 R2, RZ, RZ, -0x10 ;  /* 0xfffffff0ff025424 */ /* 0x000fe200078e00ff */
[----:B------:R-:W-:Y:S01]  /*6880*/  ISETP.NE.AND P0, PT, R85, RZ, PT ;  /* 0x000000ff5500720c */ /* 0x000fe20003f05270 */
[----:B------:R-:W-:Y:S01]  /*6890*/  BSSY B0, `(.L_x_115) ;  /* 0x0000010000007945 */ /* 0x000fe20003800000 */
[----:B------:R-:W-:Y:S02]  /*68a0*/  ISETP.NE.U32.AND P6, PT, R149, 0x1, PT ;  /* 0x000000019500780c */ /* 0x000fe40003fc5070 */
[----:B------:R-:W-:Y:S02]  /*68b0*/  CS2R R90, SRZ ;  /* 0x00000000005a7805 */ /* 0x000fe4000001ff00 */
[----:B------:R-:W-:Y:S02]  /*68c0*/  CS2R R88, SRZ ;  /* 0x0000000000587805 */ /* 0x000fe4000001ff00 */
[----:B------:R-:W-:Y:S02]  /*68d0*/  CS2R R106, SRZ ;  /* 0x00000000006a7805 */ /* 0x000fe4000001ff00 */
[----:B------:R-:W-:Y:S02]  /*68e0*/  @P5 SEL R2, R2, 0x10, !P6 ;  /* 0x0000001002025807 */ /* 0x000fe40007000000 */
[----:B------:R-:W-:Y:S02]  /*68f0*/  CS2R R104, SRZ ;  /* 0x0000000000687805 */ /* 0x000fe4000001ff00 */
[----:B------:R-:W-:Y:S02]  /*6900*/  CS2R R122, SRZ ;  /* 0x00000000007a7805 */ /* 0x000fe4000001ff00 */
[----:B------:R-:W-:Y:S01]  /*6910*/  CS2R R120, SRZ ;  /* 0x0000000000787805 */ /* 0x000fe2000001ff00 */
[----:B------:R-:W-:Y:S02]  /*6920*/  @P5 IMAD.IADD R7, R87, 0x1, R2 ;  /* 0x0000000157075824 */ /* 0x000fe400078e0202 */
[C---:B------:R-:W-:Y:S02]  /*6930*/  @P5 IMAD.IADD R6, R2.reuse, 0x1, R165 ;  /* 0x0000000102065824 */ /* 0x040fe400078e02a5 */
[----:B------:R-:W-:Y:S01]  /*6940*/  @P5 IMAD.IADD R5, R2, 0x1, R157 ;  /* 0x0000000102055824 */ /* 0x000fe200078e029d */
[----:B------:R-:W-:Y:S06]  /*6950*/  @P0 BRA `(.L_x_116) ;  /* 0x00000000000c0947 */ /* 0x000fec0003800000 */
[----:B------:R-:W-:Y:S04]  /*6960*/  SHF.L.U32 R4, R160, 0x1f, RZ ;  /* 0x0000001fa0047819 */ /* 0x000fe800000006ff */
[----:B------:R-:W1:Y:S02]  /*6970*/  SYNCS.PHASECHK.TRANS64.TRYWAIT P0, [UR44+0xa0], R4 ;  /* 0x0000a004ff0075a7 */ /* 0x000e64000800112c */
[----:B-1----:R-:W-:Y:S05]  /*6980*/  @!P0 BRA `(.L_x_117) ;  /* 0x0000006000248947 */ /* 0x002fea0003800000 */
.L_x_116:
[----:B------:R-:W-:Y:S05]  /*6990*/  BSYNC B0 ;  /* 0x0000000000007941 */ /* 0x000fea0003800000 */
.L_x_115:
[----:B------:R-:W-:Y:S01]  /*69a0*/  ISETP.NE.AND P0, PT, R86, RZ, PT ;  /* 0x000000ff5600720c */ /* 0x000fe20003f05270 */
[----:B------:R-:W-:Y:S01]  /*69b0*/  IMAD.MOV.U32 R139, RZ, RZ, RZ ;  /* 0x000000ffff8b7224 */ /* 0x000fe200078e00ff */
[----:B------:R-:W-:Y:S02]  /*69c0*/  CS2R R136, SRZ ;  /* 0x0000000000887805 */ /* 0x000fe4000001ff00 */
[----:B------:R-:W-:Y:S02]  /*69d0*/  CS2R R82, SRZ ;  /* 0x0000000000527805 */ /* 0x000fe4000001ff00 */
[----:B------:R-:W-:Y:S02]  /*69e0*/  CS2R R80, SRZ ;  /* 0x0000000000507805 */ /* 0x000fe4000001ff00 */
[----:B------:R-:W-:Y:S02]  /*69f0*/  CS2R R98, SRZ ;  /* 0x0000000000627805 */ /* 0x000fe4000001ff00 */
[----:B------:R-:W-:Y:S02]  /*6a00*/  CS2R R96, SRZ ;  /* 0x0000000000607805 */ /* 0x000fe4000001ff00 */
[----:B------:R-:W-:Y:S02]  /*6a10*/  CS2R R114, SRZ ;  /* 0x0000000000727805 */ /* 0x000fe4000001ff00 */
[----:B------:R-:W-:Y:S02]  /*6a20*/  CS2R R112, SRZ ;  /* 0x0000000000707805 */ /* 0x000fe4000001ff00 */
[----:B------:R-:W-:Y:S02]  /*6a30*/  CS2R R130, SRZ ;  /* 0x0000000000827805 */ /* 0x000fe4000001ff00 */
[----:B------:R-:W-:Y:S01]  /*6a40*/  CS2R R128, SRZ ;  /* 0x0000000000807805 */ /* 0x000fe2000001ff00 */
[----:B------:R-:W-:Y:S01]  /*6a50*/  IMAD.MOV.U32 R79, RZ, RZ, 0x1 ;  /* 0x00000001ff4f7424 */ /* 0x000fe200078e00ff */
[----:B------:R2:W1:Y:S01]  /*6a60*/  @P0 LDS.128 R88, [R7+0x400] ;  /* 0x0004000007580984 */ /* 0x0004620000000c00 */
[----:B------:R-:W-:Y:S03]  /*6a70*/  @P0 IMAD.IADD R2, R2, 0x1, R156 ;  /* 0x0000000102020824 */ /* 0x000fe600078e029c */
[----:B------:R2:W1:Y:S04]  /*6a80*/  @P0 LDS.128 R104, [R6+0x400] ;  /* 0x0004000006680984 */ /* 0x0004680000000c00 */
[----:B------:R2:W1:Y:S04]  /*6a90*/  @P0 LDS.128 R120, [R5+0x400] ;  /* 0x0004000005780984 */ /* 0x0004680000000c00 */
[----:B------:R2:W1:Y:S04]  /*6aa0*/  @P0 LDS.128 R136, [R2+0x400] ;  /* 0x0004000002880984 */ /* 0x0004680000000c00 */
[----:B------:R2:W1:Y:S04]  /*6ab0*/  @P0 LDS.128 R80, [R166+UR44+0x400] ;  /* 0x0004002ca6500984 */ /* 0x0004680008000c00 */
[----:B------:R2:W1:Y:S04]  /*6ac0*/  @P0 LDS.128 R96, [R165+0x400] ;  /* 0x00040000a5600984 */ /* 0x0004680000000c00 */
[----:B------:R2:W1:Y:S04]  /*6ad0*/  @P0 LDS.128 R112, [R157+0x400] ;  /* 0x000400009d700984 */ /* 0x0004680000000c00 */
[----:B------:R2:W1:Y:S02]  /*6ae0*/  @P0 LDS.128 R128, [R156+0x400] ;  /* 0x000400009c800984 */ /* 0x0004640000000c00 */
.L_x_114:
[----:B------:R-:W-:Y:S05]  /*6af0*/  BSYNC B1 ;  /* 0x0000000000017941 */ /* 0x000fea0003800000 */
.L_x_113:
[----:B--2---:R-:W-:Y:S04]  /*6b00*/  SHF.R.U32.HI R2, RZ, 0x15, R71 ;  /* 0x00000015ff027819 */ /* 0x004fe80000011647 */
[----:B------:R-:W-:Y:S01]  /*6b10*/  LOP3.LUT P0, RZ, R2, 0x3, R151, 0x48, !PT ;  /* 0x0000000302ff7812 */ /* 0x000fe20007804897 */
[----:B------:R-:W-:Y:S01]  /*6b20*/  @!UPT UIADD3 URZ, UPT, UPT, URZ, URZ, URZ ;  /* 0x000000fffffff290 */ /* 0x000fe2000fffe0ff */
[----:B---3--:R-:W-:Y:S11]  /*6b30*/  @P2 BRA `(.L_x_118) ;  /* 0x0000000000082947 */ /* 0x008ff60003800000 */
[----:B------:R-:W2:Y:S02]  /*6b40*/  SYNCS.PHASECHK.TRANS64.TRYWAIT P1, [R167+URZ+0x110], R0 ;  /* 0x00011000a70075a7 */ /* 0x000ea400080211ff */
[----:B--2---:R-:W-:Y:S05]  /*6b50*/  @!P1 BRA `(.L_x_119) ;  /* 0x0000005c00c89947 */ /* 0x004fea0003800000 */
.L_x_118:
[----:B------:R-:W-:Y:S05]  /*6b60*/  @!P0 BRA `(.L_x_120) ;  /* 0x0000000000408947 */ /* 0x000fea0003800000 */
[----:B------:R-:W3:Y:S01]  /*6b70*/  LDCU.64 UR8, c[0x4][0x70] ;  /* 0x01000e00ff0877ac */ /* 0x000ee20008000a00 */
[----:B-1----:R-:W-:Y:S01]  /*6b80*/  MOV R3, 0x0 ;  /* 0x0000000000037802 */ /* 0x002fe20000000f00 */
[----:B------:R-:W-:Y:S02]  /*6b90*/  HFMA2 R12, -RZ, RZ, 0, 5.9604644775390625e-08 ;  /* 0x00000001ff0c7431 */ /* 0x000fe400000001ff */
[----:B------:R-:W-:Y:S02]  /*6ba0*/  IMAD.MOV.U32 R8, RZ, RZ, 0x192 ;  /* 0x00000192ff087424 */ /* 0x000fe400078e00ff */
[----:B------:R-:W-:Y:S01]  /*6bb0*/  IMAD.MOV.U32 R13, RZ, RZ, RZ ;  /* 0x000000ffff0d7224 */ /* 0x000fe200078e00ff */
[----:B------:R-:W1:Y:S01]  /*6bc0*/  LDCU.64 UR6, c[0x4][0x78] ;  /* 0x01000f00ff0677ac */ /* 0x000e620008000a00 */
[----:B------:R-:W2:Y:S01]  /*6bd0*/  LDC.64 R2, c[0x4][R3] ;  /* 0x0100000003027b82 */ /* 0x000ea20000000a00 */
[----:B------:R-:W5:Y:S01]  /*6be0*/  LDCU.64 UR4, c[0x4][0x10] ;  /* 0x01000200ff0477ac */ /* 0x000f620008000a00 */
[----:B---3--:R-:W-:Y:S01]  /*6bf0*/  MOV R5, UR9 ;  /* 0x0000000900057c02 */ /* 0x008fe20008000f00 */
[----:B------:R-:W-:Y:S01]  /*6c00*/  IMAD.U32 R4, RZ, RZ, UR8 ;  /* 0x00000008ff047e24 */ /* 0x000fe2000f8e00ff */
[----:B-1----:R-:W-:Y:S01]  /*6c10*/  MOV R7, UR7 ;  /* 0x0000000700077c02 */ /* 0x002fe20008000f00 */
[----:B------:R-:W-:Y:S01]  /*6c20*/  IMAD.U32 R6, RZ, RZ, UR6 ;  /* 0x00000006ff067e24 */ /* 0x000fe2000f8e00ff */
[----:B-----5:R-:W-:Y:S01]  /*6c30*/  MOV R11, UR5 ;  /* 0x00000005000b7c02 */ /* 0x020fe20008000f00 */
[----:B------:R-:W-:Y:S02]  /*6c40*/  IMAD.U32 R10, RZ, RZ, UR4 ;  /* 0x00000004ff0a7e24 */ /* 0x000fe4000f8e00ff */
[----:B------:R-:W-:Y:S07]  /*6c50*/  LEPC R20, `(.L_x_120) ;  /* 0x000000001014794e */ /* 0x000fee0000000000 */
[----:B--2-4-:R-:W-:Y:S05]  /*6c60*/  CALL.ABS.NOINC R2 ;  /* 0x0000000002007343 */ /* 0x014fea0003c00000 */
.L_x_120:
[----:B------:R-:W-:Y:S05]  /*6c70*/  WARPSYNC.ALL ;  /* 0x0000000000007948 */ /* 0x000fea0003800000 */
[----:B------:R-:W-:Y:S01]  /*6c80*/  R2UR UR4, R71 ;  /* 0x00000000470472ca */ /* 0x000fe200000e0000 */
[--C-:B-1----:R-:W-:Y:S01]  /*6c90*/  HADD2.F32 R72, -RZ, R80.reuse.H0_H0 ;  /* 0x20000050ff487230 */ /* 0x102fe20000004100 */
[----:B------:R-:W-:Y:S01]  /*6ca0*/  MOV R100, 0xfffffff0 ;  /* 0xfffffff000647802 */ /* 0x000fe20000000f00 */
[----:B------:R-:W-:Y:S01]  /*6cb0*/  HADD2.F32 R75, -RZ, R80.H1_H1 ;  /* 0x30000050ff4b7230 */ /* 0x000fe20000004100 */
[----:B------:R-:W-:Y:S01]  /*6cc0*/  ISETP.NE.U32.AND P6, PT, R149, 0x1, PT ;  /* 0x000000019500780c */ /* 0x000fe20003fc5070 */
[----:B------:R-:W-:Y:S01]  /*6cd0*/  HADD2.F32 R74, -RZ, R81.H1_H1 ;  /* 0x30000051ff4a7230 */ /* 0x000fe20000004100 */
[----:B------:R-:W-:Y:S01]  /*6ce0*/  ISETP.NE.AND P0, PT, R163, RZ, PT ;  /* 0x000000ffa300720c */ /* 0x000fe20003f05270 */
[--C-:B------:R-:W-:Y:S01]  /*6cf0*/  HADD2.F32 R77, -RZ, R99.reuse.H0_H0 ;  /* 0x20000063ff4d7230 */ /* 0x100fe20000004100 */
[----:B------:R-:W-:Y:S01]  /*6d00*/  SEL R100, R100, 0x10, !P6 ;  /* 0x0000001064647807 */ /* 0x000fe20007000000 */
[----:B------:R-:W-:Y:S01]  /*6d10*/  HADD2.F32 R76, -RZ, R99.H1_H1 ;  /* 0x30000063ff4c7230 */ /* 0x000fe20000004100 */
[----:B------:R-:W-:Y:S02]  /*6d20*/  BSSY.RECONVERGENT B0, `(.L_x_121) ;  /* 0x00000fb000007945 */ /* 0x000fe40003800200 */
[----:B------:R-:W-:Y:S01]  /*6d30*/  IADD3 R168, PT, PT, R87, R100, RZ ;  /* 0x0000006457a87210 */ /* 0x000fe20007ffe0ff */
[----:B------:R-:W2:Y:S01]  /*6d40*/  LDTM.x64 R4, tmem[UR4] ;  /* 0x00000004000479ee */ /* 0x000ea20008340000 */
[C---:B------:R-:W-:Y:S02]  /*6d50*/  IADD3 R169, PT, PT, R100.reuse, R165, RZ ;  /* 0x000000a564a97210 */ /* 0x040fe40007ffe0ff */
[C---:B------:R-:W-:Y:S02]  /*6d60*/  IADD3 R171, PT, PT, R100.reuse, R157, RZ ;  /* 0x0000009d64ab7210 */ /* 0x040fe40007ffe0ff */
[----:B------:R-:W-:Y:S01]  /*6d70*/  IADD3 R170, PT, PT, R100, R156, RZ ;  /* 0x0000009c64aa7210 */ /* 0x000fe20007ffe0ff */
[C---:B--2-4-:R-:W-:Y:S01]  /*6d80*/  FMUL R0, R70.reuse, R4 ;  /* 0x0000000446007220 */ /* 0x054fe20000400000 */
[C---:B------:R-:W-:Y:S01]  /*6d90*/  FMUL R2, R70.reuse, R5 ;  /* 0x0000000546027220 */ /* 0x040fe20000400000 */
[C---:B------:R-:W-:Y:S01]  /*6da0*/  FMUL R3, R70.reuse, R6 ;  /* 0x0000000646037220 */ /* 0x040fe20000400000 */
[C---:B------:R-:W-:Y:S01]  /*6db0*/  FMUL R7, R70.reuse, R7 ;  /* 0x0000000746077220 */ /* 0x040fe20000400000 */
[C---:B------:R-:W-:Y:S01]  /*6dc0*/  FFMA R0, R73.reuse, R72, R0 ;  /* 0x0000004849007223 */ /* 0x040fe20000000000 */
[----:B------:R-:W-:Y:S02]  /*6dd0*/  HADD2.F32 R72, -RZ, R81.H0_H0 ;  /* 0x20000051ff487230 */ /* 0x000fe40000004100 */
[C---:B------:R-:W-:Y:S01]  /*6de0*/  FFMA R2, R73.reuse, R75, R2 ;  /* 0x0000004b49027223 */ /* 0x040fe20000000002 */
[--C-:B------:R-:W-:Y:S02]  /*6df0*/  HADD2.F32 R75, -RZ, R82.reuse.H0_H0 ;  /* 0x20000052ff4b7230 */ /* 0x100fe40000004100 */
[C---:B------:R-:W-:Y:S01]  /*6e00*/  FMUL R4, R70.reuse, R8 ;  /* 0x0000000846047220 */ /* 0x040fe20000400000 */
[----:B------:R-:W-:Y:S01]  /*6e10*/  FMUL R5, R70, R9 ;  /* 0x0000000946057220 */ /* 0x000fe20000400000 */
[C---:B------:R-:W-:Y:S01]  /*6e20*/  FFMA R3, R73.reuse, R72, R3 ;  /* 0x0000004849037223 */ /* 0x040fe20000000003 */
[----:B------:R-:W-:Y:S01]  /*6e30*/  HADD2.F32 R72, -RZ, R82.H1_H1 ;  /* 0x30000052ff487230 */ /* 0x000fe20000004100 */
[----:B------:R-:W-:Y:S01]  /*6e40*/  F2FP.F16.F32.PACK_AB R92, R2, R0 ;  /* 0x00000000025c723e */ /* 0x000fe200000000ff */
[C---:B------:R-:W-:Y:S01]  /*6e50*/  FFMA R7, R73.reuse, R74, R7 ;  /* 0x0000004a49077223 */ /* 0x040fe20000000007 */
[C---:B------:R-:W-:Y:S01]  /*6e60*/  FFMA R4, R73.reuse, R75, R4 ;  /* 0x0000004b49047223 */ /* 0x040fe20000000004 */
[--C-:B------:R-:W-:Y:S02]  /*6e70*/  HADD2.F32 R74, -RZ, R83.reuse.H0_H0 ;  /* 0x20000053ff4a7230 */ /* 0x100fe40000004100 */
[----:B------:R-:W-:Y:S01]  /*6e80*/  FFMA R5, R73, R72, R5 ;  /* 0x0000004849057223 */ /* 0x000fe20000000005 */
[C---:B------:R-:W-:Y:S01]  /*6e90*/  FMUL R6, R70.reuse, R10 ;  /* 0x0000000a46067220 */ /* 0x040fe20000400000 */
[----:B------:R-:W-:Y:S01]  /*6ea0*/  HADD2.F32 R72, -RZ, R83.H1_H1 ;  /* 0x30000053ff487230 */ /* 0x000fe20000004100 */
[----:B------:R-:W-:Y:S01]  /*6eb0*/  F2FP.F16.F32.PACK_AB R93, R7, R3 ;  /* 0x00000003075d723e */ /* 0x000fe200000000ff */
[C---:B------:R-:W-:Y:S01]  /*6ec0*/  FMUL R11, R70.reuse, R11 ;  /* 0x0000000b460b7220 */ /* 0x040fe20000400000 */
[----:B------:R-:W-:Y:S01]  /*6ed0*/  F2FP.F16.F32.PACK_AB R94, R5, R4 ;  /* 0x00000004055e723e */ /* 0x000fe200000000ff */
[C---:B------:R-:W-:Y:S01]  /*6ee0*/  FFMA R6, R73.reuse, R74, R6 ;  /* 0x0000004a49067223 */ /* 0x040fe20000000006 */
[C---:B------:R-:W-:Y:S01]  /*6ef0*/  FMUL R8, R70.reuse, R12 ;  /* 0x0000000c46087220 */ /* 0x040fe20000400000 */
[----:B------:R-:W-:Y:S01]  /*6f00*/  FFMA R11, R73, R72, R11 ;  /* 0x00000048490b7223 */ /* 0x000fe2000000000b */
[--C-:B------:R-:W-:Y:S02]  /*6f10*/  HADD2.F32 R72, -RZ, R88.reuse.H0_H0 ;  /* 0x20000058ff487230 */ /* 0x100fe40000004100 */
[C---:B------:R-:W-:Y:S01]  /*6f20*/  FMUL R9, R70.reuse, R13 ;  /* 0x0000000d46097220 */ /* 0x040fe20000400000 */
[----:B------:R-:W-:Y:S02]  /*6f30*/  HADD2.F32 R74, -RZ, R88.H1_H1 ;  /* 0x30000058ff4a7230 */ /* 0x000fe40000004100 */
[C---:B------:R-:W-:Y:S01]  /*6f40*/  FMUL R10, R70.reuse, R14 ;  /* 0x0000000e460a7220 */ /* 0x040fe20000400000 */
[--C-:B------:R-:W-:Y:S01]  /*6f50*/  HADD2.F32 R75, -RZ, R89.reuse.H0_H0 ;  /* 0x20000059ff4b7230 */ /* 0x100fe20000004100 */
[----:B------:R-:W-:Y:S01]  /*6f60*/  F2FP.F16.F32.PACK_AB R95, R11, R6 ;  /* 0x000000060b5f723e */ /* 0x000fe200000000ff */
[C---:B------:R-:W-:Y:S01]  /*6f70*/  FFMA R8, R73.reuse, R72, R8 ;  /* 0x0000004849087223 */ /* 0x040fe20000000008 */
[----:B------:R-:W-:Y:S02]  /*6f80*/  HADD2.F32 R72, -RZ, R89.H1_H1 ;  /* 0x30000059ff487230 */ /* 0x000fe40000004100 */
[C---:B------:R-:W-:Y:S01]  /*6f90*/  FFMA R9, R73.reuse, R74, R9 ;  /* 0x0000004a49097223 */ /* 0x040fe20000000009 */
[----:B------:R-:W-:Y:S01]  /*6fa0*/  FFMA R10, R73, R75, R10 ;  /* 0x0000004b490a7223 */ /* 0x000fe2000000000a */
[----:B------:R1:W-:Y:S01]  /*6fb0*/  STS.128 [R166+UR44+0x400], R92 ;  /* 0x0004005ca6007988 */ /* 0x0003e20008000c2c */
[C---:B------:R-:W-:Y:S01]  /*6fc0*/  FMUL R15, R70.reuse, R15 ;  /* 0x0000000f460f7220 */ /* 0x040fe20000400000 */
[--C-:B------:R-:W-:Y:S01]  /*6fd0*/  HADD2.F32 R75, -RZ, R90.reuse.H0_H0 ;  /* 0x2000005aff4b7230 */ /* 0x100fe20000004100 */
[----:B------:R-:W-:Y:S01]  /*6fe0*/  F2FP.F16.F32.PACK_AB R108, R9, R8 ;  /* 0x00000008096c723e */ /* 0x000fe200000000ff */
[----:B------:R-:W-:Y:S02]  /*6ff0*/  HADD2.F32 R74, -RZ, R90.H1_H1 ;  /* 0x3000005aff4a7230 */ /* 0x000fe40000004100 */
[----:B------:R-:W-:Y:S01]  /*7000*/  FFMA R15, R73, R72, R15 ;  /* 0x00000048490f7223 */ /* 0x000fe2000000000f */
[C---:B------:R-:W-:Y:S01]  /*7010*/  FMUL R12, R70.reuse, R16 ;  /* 0x00000010460c7220 */ /* 0x040fe20000400000 */
[C---:B------:R-:W-:Y:S01]  /*7020*/  FMUL R13, R70.reuse, R17 ;  /* 0x00000011460d7220 */ /* 0x040fe20000400000 */
[--C-:B------:R-:W-:Y:S02]  /*7030*/  HADD2.F32 R72, -RZ, R91.reuse.H0_H0 ;  /* 0x2000005bff487230 */ /* 0x100fe40000004100 */
[C---:B------:R-:W-:Y:S01]  /*7040*/  FMUL R14, R70.reuse, R18 ;  /* 0x00000012460e7220 */ /* 0x040fe20000400000 */
[----:B------:R-:W-:Y:S01]  /*7050*/  F2FP.F16.F32.PACK_AB R109, R15, R10 ;  /* 0x0000000a0f6d723e */ /* 0x000fe200000000ff */
[C---:B------:R-:W-:Y:S01]  /*7060*/  FFMA R12, R73.reuse, R75, R12 ;  /* 0x0000004b490c7223 */ /* 0x040fe2000000000c */
[C---:B------:R-:W-:Y:S01]  /*7070*/  FFMA R13, R73.reuse, R74, R13 ;  /* 0x0000004a490d7223 */ /* 0x040fe2000000000d */
[----:B------:R-:W-:Y:S01]  /*7080*/  FFMA R14, R73, R72, R14 ;  /* 0x00000048490e7223 */ /* 0x000fe2000000000e */
[----:B------:R-:W-:Y:S02]  /*7090*/  HADD2.F32 R74, -RZ, R91.H1_H1 ;  /* 0x3000005bff4a7230 */ /* 0x000fe40000004100 */
[C---:B------:R-:W-:Y:S01]  /*70a0*/  FMUL R19, R70.reuse, R19 ;  /* 0x0000001346137220 */ /* 0x040fe20000400000 */
[--C-:B------:R-:W-:Y:S01]  /*70b0*/  HADD2.F32 R72, -RZ, R96.reuse.H0_H0 ;  /* 0x20000060ff487230 */ /* 0x100fe20000004100 */
[----:B------:R-:W-:Y:S01]  /*70c0*/  F2FP.F16.F32.PACK_AB R110, R13, R12 ;  /* 0x0000000c0d6e723e */ /* 0x000fe200000000ff */
[C---:B------:R-:W-:Y:S01]  /*70d0*/  FMUL R16, R70.reuse, R20 ;  /* 0x0000001446107220 */ /* 0x040fe20000400000 */
[C---:B------:R-:W-:Y:S01]  /*70e0*/  FFMA R19, R73.reuse, R74, R19 ;  /* 0x0000004a49137223 */ /* 0x040fe20000000013 */
[----:B------:R-:W-:Y:S02]  /*70f0*/  HADD2.F32 R74, -RZ, R96.H1_H1 ;  /* 0x30000060ff4a7230 */ /* 0x000fe40000004100 */
[C---:B------:R-:W-:Y:S01]  /*7100*/  FMUL R17, R70.reuse, R21 ;  /* 0x0000001546117220 */ /* 0x040fe20000400000 */
[----:B------:R-:W-:Y:S01]  /*7110*/  FFMA R16, R73, R72, R16 ;  /* 0x0000004849107223 */ /* 0x000fe20000000010 */
[--C-:B------:R-:W-:Y:S01]  /*7120*/  HADD2.F32 R72, -RZ, R97.reuse.H0_H0 ;  /* 0x20000061ff487230 */ /* 0x100fe20000004100 */
[----:B------:R-:W-:Y:S01]  /*7130*/  F2FP.F16.F32.PACK_AB R111, R19, R14 ;  /* 0x0000000e136f723e */ /* 0x000fe200000000ff */
[----:B------:R-:W-:Y:S01]  /*7140*/  FFMA R17, R73, R74, R17 ;  /* 0x0000004a49117223 */ /* 0x000fe20000000011 */
[C---:B------:R-:W-:Y:S01]  /*7150*/  FMUL R18, R70.reuse, R22 ;  /* 0x0000001646127220 */ /* 0x040fe20000400000 */
[C---:B------:R-:W-:Y:S01]  /*7160*/  FMUL R23, R70.reuse, R23 ;  /* 0x0000001746177220 */ /* 0x040fe20000400000 */
[--C-:B------:R-:W-:Y:S01]  /*7170*/  HADD2.F32 R75, -RZ, R98.reuse.H0_H0 ;  /* 0x20000062ff4b7230 */ /* 0x100fe20000004100 */
[----:B------:R2:W-:Y:S01]  /*7180*/  STS.128 [R168+0x400], R108 ;  /* 0x0004006ca8007388 */ /* 0x0005e20000000c00 */
[----:B------:R-:W-:Y:S01]  /*7190*/  F2FP.F16.F32.PACK_AB R116, R17, R16 ;  /* 0x000000101174723e */ /* 0x000fe200000000ff */
[C---:B------:R-:W-:Y:S01]  /*71a0*/  FFMA R18, R73.reuse, R72, R18 ;  /* 0x0000004849127223 */ /* 0x040fe20000000012 */
[----:B------:R-:W-:Y:S02]  /*71b0*/  HADD2.F32 R72, -RZ, R97.H1_H1 ;  /* 0x30000061ff487230 */ /* 0x000fe40000004100 */
[C---:B------:R-:W-:Y:S01]  /*71c0*/  FMUL R20, R70.reuse, R24 ;  /* 0x0000001846147220 */ /* 0x040fe20000400000 */
[----:B------:R-:W-:Y:S02]  /*71d0*/  HADD2.F32 R74, -RZ, R98.H1_H1 ;  /* 0x30000062ff4a7230 */ /* 0x000fe40000004100 */
[C---:B------:R-:W-:Y:S01]  /*71e0*/  FMUL R21, R70.reuse, R25 ;  /* 0x0000001946157220 */ /* 0x040fe20000400000 */
[C---:B------:R-:W-:Y:S01]  /*71f0*/  FMUL R22, R70.reuse, R26 ;  /* 0x0000001a46167220 */ /* 0x040fe20000400000 */
[C---:B------:R-:W-:Y:S01]  /*7200*/  FFMA R23, R73.reuse, R72, R23 ;  /* 0x0000004849177223 */ /* 0x040fe20000000017 */
[C---:B------:R-:W-:Y:S01]  /*7210*/  FFMA R20, R73.reuse, R75, R20 ;  /* 0x0000004b49147223 */ /* 0x040fe20000000014 */
[C---:B------:R-:W-:Y:S01]  /*7220*/  FFMA R21, R73.reuse, R74, R21 ;  /* 0x0000004a49157223 */ /* 0x040fe20000000015 */
[----:B------:R-:W-:Y:S01]  /*7230*/  FFMA R22, R73, R77, R22 ;  /* 0x0000004d49167223 */ /* 0x000fe20000000016 */
[C---:B------:R-:W-:Y:S01]  /*7240*/  FMUL R27, R70.reuse, R27 ;  /* 0x0000001b461b7220 */ /* 0x040fe20000400000 */
[--C-:B------:R-:W-:Y:S01]  /*7250*/  HADD2.F32 R72, -RZ, R104.reuse.H0_H0 ;  /* 0x20000068ff487230 */ /* 0x100fe20000004100 */
[----:B------:R-:W-:Y:S01]  /*7260*/  F2FP.F16.F32.PACK_AB R117, R23, R18 ;  /* 0x000000121775723e */ /* 0x000fe200000000ff */
[C---:B------:R-:W-:Y:S01]  /*7270*/  FMUL R24, R70.reuse, R28 ;  /* 0x0000001c46187220 */ /* 0x040fe20000400000 */
[----:B------:R-:W-:Y:S01]  /*7280*/  F2FP.F16.F32.PACK_AB R118, R21, R20 ;  /* 0x000000141576723e */ /* 0x000fe200000000ff */
[C---:B------:R-:W-:Y:S01]  /*7290*/  FFMA R27, R73.reuse, R76, R27 ;  /* 0x0000004c491b7223 */ /* 0x040fe2000000001b */
[----:B------:R-:W-:Y:S02]  /*72a0*/  HADD2.F32 R74, -RZ, R104.H1_H1 ;  /* 0x30000068ff4a7230 */ /* 0x000fe40000004100 */
[----:B------:R-:W-:Y:S01]  /*72b0*/  FFMA R24, R73, R72, R24 ;  /* 0x0000004849187223 */ /* 0x000fe20000000018 */
[C---:B------:R-:W-:Y:S01]  /*72c0*/  FMUL R25, R70.reuse, R29 ;  /* 0x0000001d46197220 */ /* 0x040fe20000400000 */
[--C-:B------:R-:W-:Y:S01]  /*72d0*/  HADD2.F32 R75, -RZ, R105.reuse.H0_H0 ;  /* 0x20000069ff4b7230 */ /* 0x100fe20000004100 */
[----:B------:R-:W-:Y:S01]  /*72e0*/  F2FP.F16.F32.PACK_AB R119, R27, R22 ;  /* 0x000000161b77723e */ /* 0x000fe200000000ff */
[C---:B------:R-:W-:Y:S01]  /*72f0*/  FMUL R26, R70.reuse, R30 ;  /* 0x0000001e461a7220 */ /* 0x040fe20000400000 */
[----:B------:R-:W-:Y:S02]  /*7300*/  HADD2.F32 R72, -RZ, R105.H1_H1 ;  /* 0x30000069ff487230 */ /* 0x000fe40000004100 */
[C---:B------:R-:W-:Y:S01]  /*7310*/  FFMA R25, R73.reuse, R74, R25 ;  /* 0x0000004a49197223 */ /* 0x040fe20000000019 */
[C---:B------:R-:W-:Y:S01]  /*7320*/  FMUL R31, R70.reuse, R31 ;  /* 0x0000001f461f7220 */ /* 0x040fe20000400000 */
[----:B------:R3:W-:Y:S01]  /*7330*/  STS.128 [R165+0x400], R116 ;  /* 0x00040074a5007388 */ /* 0x0007e20000000c00 */
[----:B------:R-:W-:Y:S01]  /*7340*/  FFMA R26, R73, R75, R26 ;  /* 0x0000004b491a7223 */ /* 0x000fe2000000001a */
[--C-:B------:R-:W-:Y:S01]  /*7350*/  HADD2.F32 R75, -RZ, R106.reuse.H0_H0 ;  /* 0x2000006aff4b7230 */ /* 0x100fe20000004100 */
[----:B-1----:R-:W-:Y:S01]  /*7360*/  F2FP.F16.F32.PACK_AB R92, R25, R24 ;  /* 0x00000018195c723e */ /* 0x002fe200000000ff */
[----:B------:R-:W-:Y:S01]  /*7370*/  FFMA R31, R73, R72, R31 ;  /* 0x00000048491f7223 */ /* 0x000fe2000000001f */
[C---:B------:R-:W-:Y:S01]  /*7380*/  FMUL R28, R70.reuse, R32 ;  /* 0x00000020461c7220 */ /* 0x040fe20000400000 */
[----:B------:R-:W-:Y:S02]  /*7390*/  HADD2.F32 R72, -RZ, R106.H1_H1 ;  /* 0x3000006aff487230 */ /* 0x000fe40000004100 */
[C---:B------:R-:W-:Y:S01]  /*73a0*/  FMUL R29, R70.reuse, R33 ;  /* 0x00000021461d7220 */ /* 0x040fe20000400000 */
[--C-:B------:R-:W-:Y:S01]  /*73b0*/  HADD2.F32 R77, -RZ, R107.reuse.H0_H0 ;  /* 0x2000006bff4d7230 */ /* 0x100fe20000004100 */
[----:B------:R-:W-:Y:S01]  /*73c0*/  F2FP.F16.F32.PACK_AB R93, R31, R26 ;  /* 0x0000001a1f5d723e */ /* 0x000fe200000000ff */
[C---:B------:R-:W-:Y:S01]  /*73d0*/  FFMA R28, R73.reuse, R75, R28 ;  /* 0x0000004b491c7223 */ /* 0x040fe2000000001c */
        /* <DEDUP_REMOVED lines=16> */
[----:B------:R-:W-:Y:S01]  /*74e0*/  HADD2.F32 R72, -RZ, R113.H1_H1 ;  /* 0x30000071ff487230 */ /* 0x000fe20000004100 */
[----:B------:R1:W-:Y:S01]  /*74f0*/  STS.128 [R169+0x400], R92 ;  /* 0x0004005ca9007388 */ /* 0x0003e20000000c00 */
[C---:B------:R-:W-:Y:S01]  /*7500*/  FMUL R39, R70.reuse, R39 ;  /* 0x0000002746277220 */ /* 0x040fe20000400000 */
[----:B--2---:R-:W-:Y:S01]  /*7510*/  F2FP.F16.F32.PACK_AB R108, R33, R32 ;  /* 0x00000020216c723e */ /* 0x004fe200000000ff */
[C---:B------:R-:W-:Y:S01]  /*7520*/  FFMA R34, R73.reuse, R75, R34 ;  /* 0x0000004b49227223 */ /* 0x040fe20000000022 */
[--C-:B------:R-:W-:Y:S02]  /*7530*/  HADD2.F32 R75, -RZ, R114.reuse.H0_H0 ;  /* 0x20000072ff4b7230 */ /* 0x100fe40000004100 */
        /* <DEDUP_REMOVED lines=26> */
[----:B---3--:R-:W-:Y:S01]  /*76e0*/  F2FP.F16.F32.PACK_AB R116, R41, R40 ;  /* 0x000000282974723e */ /* 0x008fe200000000ff */
        /* <DEDUP_REMOVED lines=9> */
[C---:B------:R-:W-:Y:S01]  /*7780*/  FFMA R45, R73.reuse, R74, R45 ;  /* 0x0000004a492d7223 */ /* 0x040fe2000000002d */
[C---:B------:R-:W-:Y:S01]  /*7790*/  FMUL R46, R70.reuse, R50 ;  /* 0x00000032462e7220 */ /* 0x040fe20000400000 */
[----:B------:R-:W-:Y:S02]  /*77a0*/  HADD2.F32 R72, -RZ, R123.H1_H1 ;  /* 0x3000007bff487230 */ /* 0x000fe40000004100 */
[C---:B------:R-:W-:Y:S01]  /*77b0*/  FMUL R51, R70.reuse, R51 ;  /* 0x0000003346337220 */ /* 0x040fe20000400000 */
[C---:B------:R-:W-:Y:S01]  /*77c0*/  FMUL R48, R70.reuse, R52 ;  /* 0x0000003446307220 */ /* 0x040fe20000400000 */
[C---:B------:R-:W-:Y:S01]  /*77d0*/  FFMA R46, R73.reuse, R75, R46 ;  /* 0x0000004b492e7223 */ /* 0x040fe2000000002e */
[--C-:B------:R-:W-:Y:S02]  /*77e0*/  HADD2.F32 R75, -RZ, R128.reuse.H0_H0 ;  /* 0x20000080ff4b7230 */ /* 0x100fe40000004100 */
[C---:B------:R-:W-:Y:S01]  /*77f0*/  FFMA R51, R73.reuse, R72, R51 ;  /* 0x0000004849337223 */ /* 0x040fe20000000033 */
[----:B------:R-:W-:Y:S02]  /*7800*/  HADD2.F32 R74, -RZ, R128.H1_H1 ;  /* 0x30000080ff4a7230 */ /* 0x000fe40000004100 */
[C---:B------:R-:W-:Y:S01]  /*7810*/  FMUL R49, R70.reuse, R53 ;  /* 0x0000003546317220 */ /* 0x040fe20000400000 */
[--C-:B------:R-:W-:Y:S02]  /*7820*/  HADD2.F32 R77, -RZ, R129.reuse.H0_H0 ;  /* 0x20000081ff4d7230 */ /* 0x100fe40000004100 */
[C---:B------:R-:W-:Y:S01]  /*7830*/  FMUL R50, R70.reuse, R54 ;  /* 0x0000003646327220 */ /* 0x040fe20000400000 */
[----:B------:R-:W-:Y:S02]  /*7840*/  HADD2.F32 R72, -RZ, R129.H1_H1 ;  /* 0x30000081ff487230 */ /* 0x000fe40000004100 */
[C---:B------:R-:W-:Y:S01]  /*7850*/  FMUL R55, R70.reuse, R55 ;  /* 0x0000003746377220 */ /* 0x040fe20000400000 */
[C---:B------:R-:W-:Y:S01]  /*7860*/  FFMA R48, R73.reuse, R75, R48 ;  /* 0x0000004b49307223 */ /* 0x040fe20000000030 */
[C---:B------:R-:W-:Y:S01]  /*7870*/  FFMA R49, R73.reuse, R74, R49 ;  /* 0x0000004a49317223 */ /* 0x040fe20000000031 */
[C---:B------:R-:W-:Y:S01]  /*7880*/  FFMA R50, R73.reuse, R77, R50 ;  /* 0x0000004d49327223 */ /* 0x040fe20000000032 */
[C---:B------:R-:W-:Y:S01]  /*7890*/  FFMA R55, R73.reuse, R72, R55 ;  /* 0x0000004849377223 */ /* 0x040fe20000000037 */
[--C-:B------:R-:W-:Y:S02]  /*78a0*/  HADD2.F32 R75, -RZ, R130.reuse.H0_H0 ;  /* 0x20000082ff4b7230 */ /* 0x100fe40000004100 */
[C---:B------:R-:W-:Y:S01]  /*78b0*/  FMUL R52, R70.reuse, R56 ;  /* 0x0000003846347220 */ /* 0x040fe20000400000 */
        /* <DEDUP_REMOVED lines=9> */
[----:B------:R-:W-:Y:S01]  /*7950*/  FFMA R59, R73, R74, R59 ;  /* 0x0000004a493b7223 */ /* 0x000fe2000000003b */
[--C-:B------:R-:W-:Y:S02]  /*7960*/  HADD2.F32 R72, -RZ, R136.reuse.H0_H0 ;  /* 0x20000088ff487230 */ /* 0x100fe40000004100 */
[C---:B------:R-:W-:Y:S01]  /*7970*/  FMUL R56, R70.reuse, R60 ;  /* 0x0000003c46387220 */ /* 0x040fe20000400000 */
[----:B------:R-:W-:Y:S02]  /*7980*/  HADD2.F32 R74, -RZ, R136.H1_H1 ;  /* 0x30000088ff4a7230 */ /* 0x000fe40000004100 */
[C---:B------:R-:W-:Y:S01]  /*7990*/  FMUL R57, R70.reuse, R61 ;  /* 0x0000003d46397220 */ /* 0x040fe20000400000 */
[--C-:B------:R-:W-:Y:S02]  /*79a0*/  HADD2.F32 R75, -RZ, R137.reuse.H0_H0 ;  /* 0x20000089ff4b7230 */ /* 0x100fe40000004100 */
[C---:B------:R-:W-:Y:S01]  /*79b0*/  FMUL R58, R70.reuse, R62 ;  /* 0x0000003e463a7220 */ /* 0x040fe20000400000 */
[----:B------:R-:W-:Y:S01]  /*79c0*/  F2FP.F16.F32.PACK_AB R118, R45, R44 ;  /* 0x0000002c2d76723e */ /* 0x000fe200000000ff */
[----:B------:R-:W-:Y:S01]  /*79d0*/  FFMA R56, R73, R72, R56 ;  /* 0x0000004849387223 */ /* 0x000fe20000000038 */
[----:B------:R-:W-:Y:S01]  /*79e0*/  F2FP.F16.F32.PACK_AB R119, R51, R46 ;  /* 0x0000002e3377723e */ /* 0x000fe200000000ff */
[C---:B------:R-:W-:Y:S01]  /*79f0*/  FFMA R57, R73.reuse, R74, R57 ;  /* 0x0000004a49397223 */ /* 0x040fe20000000039 */
[C---:B------:R-:W-:Y:S01]  /*7a00*/  FFMA R58, R73.reuse, R75, R58 ;  /* 0x0000004b493a7223 */ /* 0x040fe2000000003a */
[----:B------:R-:W-:Y:S02]  /*7a10*/  HADD2.F32 R72, -RZ, R137.H1_H1 ;  /* 0x30000089ff487230 */ /* 0x000fe40000004100 */
[C---:B------:R-:W-:Y:S01]  /*7a20*/  FMUL R63, R70.reuse, R63 ;  /* 0x0000003f463f7220 */ /* 0x040fe20000400000 */
[----:B------:R1:W-:Y:S01]  /*7a30*/  STS.128 [R171+0x400], R116 ;  /* 0x00040074ab007388 */ /* 0x0003e20000000c00 */
[--C-:B------:R-:W-:Y:S02]  /*7a40*/  HADD2.F32 R75, -RZ, R138.reuse.H0_H0 ;  /* 0x2000008aff4b7230 */ /* 0x100fe40000004100 */
[C---:B------:R-:W-:Y:S01]  /*7a50*/  FMUL R60, R70.reuse, R64 ;  /* 0x00000040463c7220 */ /* 0x040fe20000400000 */
[----:B------:R-:W-:Y:S02]  /*7a60*/  HADD2.F32 R74, -RZ, R138.H1_H1 ;  /* 0x3000008aff4a7230 */ /* 0x000fe40000004100 */
[C---:B------:R-:W-:Y:S01]  /*7a70*/  FMUL R61, R70.reuse, R65 ;  /* 0x00000041463d7220 */ /* 0x040fe20000400000 */
[--C-:B------:R-:W-:Y:S02]  /*7a80*/  HADD2.F32 R77, -RZ, R139.reuse.H0_H0 ;  /* 0x2000008bff4d7230 */ /* 0x100fe40000004100 */
[C---:B------:R-:W-:Y:S01]  /*7a90*/  FMUL R62, R70.reuse, R66 ;  /* 0x00000042463e7220 */ /* 0x040fe20000400000 */
[----:B------:R-:W-:Y:S02]  /*7aa0*/  HADD2.F32 R76, -RZ, R139.H1_H1 ;  /* 0x3000008bff4c7230 */ /* 0x000fe40000004100 */
[----:B------:R-:W-:Y:S01]  /*7ab0*/  FFMA R63, R73, R72, R63 ;  /* 0x00000048493f7223 */ /* 0x000fe2000000003f */
[----:B------:R-:W-:Y:S01]  /*7ac0*/  FMUL R67, R70, R67 ;  /* 0x0000004346437220 */ /* 0x000fe20000400000 */
[----:B------:R-:W-:Y:S01]  /*7ad0*/  F2FP.F16.F32.PACK_AB R124, R49, R48 ;  /* 0x00000030317c723e */ /* 0x000fe200000000ff */
[----:B------:R-:W-:Y:S01]  /*7ae0*/  FFMA R60, R73, R75, R60 ;  /* 0x0000004b493c7223 */ /* 0x000fe2000000003c */
[----:B------:R-:W-:Y:S01]  /*7af0*/  F2FP.F16.F32.PACK_AB R125, R55, R50 ;  /* 0x00000032377d723e */ /* 0x000fe200000000ff */
[----:B------:R-:W-:Y:S01]  /*7b00*/  FFMA R61, R73, R74, R61 ;  /* 0x0000004a493d7223 */ /* 0x000fe2000000003d */
[----:B------:R-:W-:Y:S01]  /*7b10*/  F2FP.F16.F32.PACK_AB R126, R53, R52 ;  /* 0x00000034357e723e */ /* 0x000fe200000000ff */
[----:B------:R-:W-:Y:S01]  /*7b20*/  FFMA R62, R73, R77, R62 ;  /* 0x0000004d493e7223 */ /* 0x000fe2000000003e */
[----:B------:R-:W-:Y:S01]  /*7b30*/  F2FP.F16.F32.PACK_AB R127, R59, R54 ;  /* 0x000000363b7f723e */ /* 0x000fe200000000ff */
[----:B------:R-:W-:Y:S01]  /*7b40*/  FFMA R67, R73, R76, R67 ;  /* 0x0000004c49437223 */ /* 0x000fe20000000043 */
[----:B------:R-:W-:Y:S02]  /*7b50*/  F2FP.F16.F32.PACK_AB R132, R57, R56 ;  /* 0x000000383984723e */ /* 0x000fe400000000ff */
[----:B------:R-:W-:Y:S01]  /*7b60*/  F2FP.F16.F32.PACK_AB R133, R63, R58 ;  /* 0x0000003a3f85723e */ /* 0x000fe200000000ff */
[----:B------:R1:W-:Y:S01]  /*7b70*/  STS.128 [R156+0x400], R124 ;  /* 0x0004007c9c007388 */ /* 0x0003e20000000c00 */
[----:B------:R-:W-:Y:S02]  /*7b80*/  F2FP.F16.F32.PACK_AB R134, R61, R60 ;  /* 0x0000003c3d86723e */ /* 0x000fe400000000ff */
[----:B------:R-:W-:Y:S05]  /*7b90*/  F2FP.F16.F32.PACK_AB R135, R67, R62 ;  /* 0x0000003e4387723e */ /* 0x000fea00000000ff */
[----:B------:R1:W-:Y:S01]  /*7ba0*/  STS.128 [R170+0x400], R132 ;  /* 0x00040084aa007388 */ /* 0x0003e20000000c00 */
[----:B------:R-:W-:Y:S01]  /*7bb0*/  @!PT LDS RZ, [RZ] ;  /* 0x00000000fffff984 */ /* 0x000fe20000000800 */
[----:B------:R-:W-:Y:S01]  /*7bc0*/  @!PT LDS RZ, [RZ] ;  /* 0x00000000fffff984 */ /* 0x000fe20000000800 */
[----:B------:R-:W-:Y:S01]  /*7bd0*/  @!PT LDS RZ, [RZ] ;  /* 0x00000000fffff984 */ /* 0x000fe20000000800 */
[----:B------:R-:W-:Y:S01]  /*7be0*/  @!PT LDS RZ, [RZ] ;  /* 0x00000000fffff984 */ /* 0x000fe20000000800 */
[----:B------:R2:W-:Y:S07]  /*7bf0*/  MEMBAR.ALL.CTA ;  /* 0x0000000000007992 */ /* 0x0005ee0000008000 */
[----:B--2---:R-:W2:Y:S02]  /*7c00*/  FENCE.VIEW.ASYNC.S ;  /* 0x00000000000073c6 */ /* 0x004ea40000000000 */
[----:B--2---:R-:W-:Y:S06]  /*7c10*/  BAR.SYNC.DEFER_BLOCKING 0x1, 0x80 ;  /* 0x0042000000007b1d */ /* 0x004fec0000010000 */
[----:B------:R-:W-:Y:S05]  /*7c20*/  @P0 BRA `(.L_x_122) ;  /* 0x0000000000280947 */ /* 0x000fea0003800000 */
[----:B------:R-:W2:Y:S01]  /*7c30*/  LDCU.64 UR6, c[0x0][0x348] ;  /* 0x00006900ff0677ac */ /* 0x000ea20008000a00 */
[----:B------:R-:W-:Y:S01]  /*7c40*/  UIADD3 UR4, UPT, UPT, UR44, 0x400, URZ ;  /* 0x000004002c047890 */ /* 0x000fe2000fffe0ff */
[----:B------:R-:W-:Y:S05]  /*7c50*/  UMOV UR51, UR36 ;  /* 0x0000002400337c82 */ /* 0x000fea0008000000 */
[----:B------:R-:W-:Y:S04]  /*7c60*/  MOV R153, UR4 ;  /* 0x0000000400997c02 */ /* 0x000fe80008000f00 */
[----:B------:R-:W-:Y:S01]  /*7c70*/  R2UR UR48, R153 ;  /* 0x00000000993072ca */ /* 0x000fe200000e0000 */
[----:B--2---:R-:W-:Y:S04]  /*7c80*/  UIADD3 UR4, UP0, UPT, UR6, 0x680, URZ ;  /* 0x0000068006047890 */ /* 0x004fe8000ff1e0ff */
[----:B------:R-:W-:Y:S09]  /*7c90*/  UIADD3.X UR5, UPT, UPT, URZ, UR7, URZ, UP0, !UPT ;  /* 0x00000007ff057290 */ /* 0x000ff200087fe4ff */
[----:B------:R2:W-:Y:S01]  /*7ca0*/  UTMASTG.3D [UR48], [UR4] ;  /* 0x00000030040073b5 */ /* 0x0005e20008010000 */
[----:B------:R0:W-:Y:S01]  /*7cb0*/  UTMACMDFLUSH ;  /* 0x00000000000079b7 */ /* 0x0001e20000000000 */
[----:B--2---:R-:W-:Y:S04]  /*7cc0*/  DEPBAR.LE SB0, 0x1 ;  /* 0x000080400000791a */ /* 0x004fe80000000000 */
.L_x_122:
[----:B------:R-:W-:Y:S05]  /*7cd0*/  BSYNC.RECONVERGENT B0 ;  /* 0x0000000000007941 */ /* 0x000fea0003800200 */
.L_x_121:
[----:B------:R-:W-:Y:S01]  /*7ce0*/  BAR.SYNC.DEFER_BLOCKING 0x1, 0x80 ;  /* 0x0042000000007b1d */ /* 0x000fe20000010000 */
[----:B------:R-:W-:Y:S01]  /*7cf0*/  ISETP.NE.AND P1, PT, R164, RZ, PT ;  /* 0x000000ffa400720c */ /* 0x000fe20003f25270 */
[----:B------:R-:W-:Y:S01]  /*7d00*/  UISETP.NE.AND UP0, UPT, UR52, URZ, UPT ;  /* 0x000000ff3400728c */ /* 0x000fe2000bf05270 */
[----:B------:R-:W-:Y:S11]  /*7d10*/  LEA R3, R79, UR44, 0x3 ;  /* 0x0000002c4f037c11 */ /* 0x000ff6000f8e18ff */
[----:B------:R-:W-:Y:S01]  /*7d20*/  @P1 SHF.L.U32 R2, R160, 0x1f, RZ ;  /* 0x0000001fa0021819 */ /* 0x000fe200000006ff */
[----:B------:R-:W-:Y:S06]  /*7d30*/  BRA.U !UP0, `(.L_x_123) ;  /* 0x0000000108247547 */ /* 0x000fec000b800000 */
[----:B------:R-:W-:Y:S01]  /*7d40*/  IMAD.U32 R5, RZ, RZ, UR46 ;  /* 0x0000002eff057e24 */ /* 0x000fe2000f8e00ff */
[----:B------:R-:W-:Y:S01]  /*7d50*/  MOV R0, UR47 ;  /* 0x0000002f00007c02 */ /* 0x000fe20008000f00 */
[----:B------:R-:W-:Y:S03]  /*7d60*/  UIADD3 UR4, UPT, UPT, UR46, 0x1, URZ ;  /* 0x000000012e047890 */ /* 0x000fe6000fffe0ff */
[----:B------:R-:W-:Y:S01]  /*7d70*/  @P1 LEA R5, R5, UR44, 0x3 ;  /* 0x0000002c05051c11 */ /* 0x000fe2000f8e18ff */
[----:B------:R-:W-:Y:S04]  /*7d80*/  UISETP.NE.AND UP0, UPT, UR4, 0x4, UPT ;  /* 0x000000040400788c */ /* 0x000fe8000bf05270 */
[----:B------:R-:W-:Y:S01]  /*7d90*/  @P1 VIADD R5, R5, 0xc0 ;  /* 0x000000c005051836 */ /* 0x000fe20000000000 */
[----:B------:R-:W-:Y:S04]  /*7da0*/  USEL UR46, UR4, URZ, UP0 ;  /* 0x000000ff042e7287 */ /* 0x000fe80008000000 */
[----:B------:R-:W-:Y:S04]  /*7db0*/  @P1 PRMT R0, R0, 0x654, R5 ;  /* 0x0000065400001816 */ /* 0x000fe80000000005 */
[----:B------:R2:W-:Y:S04]  /*7dc0*/  @P1 SYNCS.ARRIVE.TRANS64.RED.A1T0 RZ, [R0+URZ], RZ ;  /* 0x000000ff00ff19a7 */ /* 0x0005e800081004ff */
.L_x_123:
[----:B------:R-:W3:Y:S01]  /*7dd0*/  @P1 SYNCS.PHASECHK.TRANS64.TRYWAIT P0, [R3+URZ+0xa0], R2 ;  /* 0x0000a002030015a7 */ /* 0x000ee200080011ff */
[----:B------:R-:W-:Y:S01]  /*7de0*/  BSSY B1, `(.L_x_124) ;  /* 0x000001f000017945 */ /* 0x000fe20003800000 */
[----:B---3--:R-:W-:Y:S03]  /*7df0*/  @P1 SEL R85, RZ, 0x1, !P0 ;  /* 0x00000001ff551807 */ /* 0x008fe60004000000 */
[----:B------:R-:W-:Y:S05]  /*7e00*/  @!P1 BRA `(.L_x_125) ;  /* 0x0000000000709947 */ /* 0x000fea0003800000 */
[----:B------:R-:W-:Y:S01]  /*7e10*/  ISETP.NE.AND P1, PT, R86, RZ, PT ;  /* 0x000000ff5600720c */ /* 0x000fe20003f25270 */
[----:B------:R-:W-:Y:S01]  /*7e20*/  BSSY B0, `(.L_x_126) ;  /* 0x000000b000007945 */ /* 0x000fe20003800000 */
[----:B------:R-:W-:Y:S11]  /*7e30*/  ISETP.NE.AND P0, PT, R85, RZ, PT ;  /* 0x000000ff5500720c */ /* 0x000ff60003f05270 */
[----:B------:R-:W-:Y:S05]  /*7e40*/  @P1 IMAD R4, R79, 0x4000, R166 ;  /* 0x000040004f041824 */ /* 0x000fea00078e02a6 */
[----:B------:R-:W-:Y:S04]  /*7e50*/  @P1 IADD3 R9, PT, PT, R4, UR44, RZ ;  /* 0x0000002c04091c10 */ /* 0x000fe8000fffe0ff */
[----:B------:R-:W-:Y:S01]  /*7e60*/  @P1 IADD3 R7, PT, PT, R84, R9, RZ ;  /* 0x0000000954071210 */ /* 0x000fe20007ffe0ff */
[--C-:B------:R-:W-:Y:S02]  /*7e70*/  @P1 IMAD.IADD R5, R78, 0x1, R9.reuse ;  /* 0x000000014e051824 */ /* 0x100fe400078e0209 */
[----:B------:R-:W-:Y:S01]  /*7e80*/  @P1 IMAD.IADD R2, R100, 0x1, R9 ;  /* 0x0000000164021824 */ /* 0x000fe200078e0209 */
[----:B------:R-:W-:Y:S06]  /*7e90*/  @P0 BRA `(.L_x_127) ;  /* 0x00000000000c0947 */ /* 0x000fec0003800000 */
[----:B--2---:R-:W-:Y:S04]  /*7ea0*/  SHF.L.U32 R0, R160, 0x1f, RZ ;  /* 0x0000001fa0007819 */ /* 0x004fe800000006ff */
[----:B------:R-:W2:Y:S02]  /*7eb0*/  SYNCS.PHASECHK.TRANS64.TRYWAIT P0, [R3+URZ+0xa0], R0 ;  /* 0x0000a000030075a7 */ /* 0x000ea400080011ff */
[----:B--2---:R-:W-:Y:S05]  /*7ec0*/  @!P0 BRA `(.L_x_128) ;  /* 0x0000004c00008947 */ /* 0x004fea0003800000 */
.L_x_127:
[----:B------:R-:W-:Y:S05]  /*7ed0*/  BSYNC B0 ;  /* 0x0000000000007941 */ /* 0x000fea0003800000 */
.L_x_126:
[----:B------:R-:W-:Y:S01]  /*7ee0*/  ISETP.NE.AND P0, PT, R86, RZ, PT ;  /* 0x000000ff5600720c */ /* 0x000fe20003f05270 */
[----:B------:R-:W-:Y:S11]  /*7ef0*/  VIADD R79, R79, 0x1 ;  /* 0x000000014f4f7836 */ /* 0x000ff60000000000 */
[----:B------:R-:W-:Y:S01]  /*7f00*/  @!UPT UIADD3 URZ, UPT, UPT, URZ, URZ, URZ ;  /* 0x000000fffffff290 */ /* 0x000fe2000fffe0ff */
[----:B------:R3:W4:Y:S01]  /*7f10*/  @P0 LDS.128 R80, [R4+UR44+0x400] ;  /* 0x0004002c04500984 */ /* 0x0007220008000c00 */
[--C-:B--2---:R-:W-:Y:S01]  /*7f20*/  @P0 IMAD.IADD R3, R84, 0x1, R5.reuse ;  /* 0x0000000154030824 */ /* 0x104fe200078e0205 */
[C---:B------:R-:W-:Y:S01]  /*7f30*/  @P0 IADD3 R0, PT, PT, R100.reuse, R7, RZ ;  /* 0x0000000764000210 */ /* 0x040fe20007ffe0ff */
[C---:B------:R-:W-:Y:S01]  /*7f40*/  @P0 IMAD.IADD R6, R100.reuse, 0x1, R5 ;  /* 0x0000000164060824 */ /* 0x040fe200078e0205 */
[----:B------:R3:W2:Y:S02]  /*7f50*/  @P0 LDS.128 R88, [R2+0x400] ;  /* 0x0004000002580984 */ /* 0x0006a40000000c00 */
[----:B------:R-:W-:Y:S02]  /*7f60*/  @P0 IADD3 R8, PT, PT, R100, R3, RZ ;  /* 0x0000000364080210 */ /* 0x000fe40007ffe0ff */
[----:B------:R3:W1:Y:S04]  /*7f70*/  @P0 LDS.128 R96, [R7+0x400] ;  /* 0x0004000007600984 */ /* 0x0006680000000c00 */
[----:B------:R3:W1:Y:S04]  /*7f80*/  @P0 LDS.128 R104, [R0+0x400] ;  /* 0x0004000000680984 */ /* 0x0006680000000c00 */
[----:B------:R3:W1:Y:S04]  /*7f90*/  @P0 LDS.128 R112, [R5+0x400] ;  /* 0x0004000005700984 */ /* 0x0006680000000c00 */
[----:B------:R3:W1:Y:S04]  /*7fa0*/  @P0 LDS.128 R120, [R6+0x400] ;  /* 0x0004000006780984 */ /* 0x0006680000000c00 */
[----:B------:R3:W1:Y:S04]  /*7fb0*/  @P0 LDS.128 R128, [R3+0x400] ;  /* 0x0004000003800984 */ /* 0x0006680000000c00 */
[----:B------:R3:W1:Y:S02]  /*7fc0*/  @P0 LDS.128 R136, [R8+0x400] ;  /* 0x0004000008880984 */ /* 0x0006640000000c00 */
.L_x_125:
[----:B------:R-:W-:Y:S05]  /*7fd0*/  BSYNC B1 ;  /* 0x0000000000017941 */ /* 0x000fea0003800000 */
.L_x_124:
[----:B--23--:R-:W-:Y:S05]  /*7fe0*/  VIADD R0, R71, 0x40 ;  /* 0x0000004047007836 */ /* 0x00cfea0000000000 */
[----:B------:R-:W-:Y:S04]  /*7ff0*/  SHF.R.U32.HI R0, RZ, 0x15, R0 ;  /* 0x00000015ff007819 */ /* 0x000fe80000011600 */
[----:B------:R-:W-:Y:S11]  /*8000*/  LOP3.LUT P0, RZ, R0, 0x3, R151, 0x48, !PT ;  /* 0x0000000300ff7812 */ /* 0x000ff60007804897 */
[----:B------:R-:W-:Y:S02]  /*8010*/  @!UPT UIADD3 URZ, UPT, UPT, URZ, URZ, URZ ;  /* 0x000000fffffff290 */ /* 0x000fe4000fffe0ff */
[----:B------:R-:W-:Y:S05]  /*8020*/  @!P0 BRA `(.L_x_129) ;  /* 0x0000000000408947 */ /* 0x000fea0003800000 */
[----:B------:R-:W2:Y:S01]  /*8030*/  LDCU.64 UR8, c[0x4][0x70] ;  /* 0x01000e00ff0877ac */ /* 0x000ea20008000a00 */
[----:B------:R-:W-:Y:S01]  /*8040*/  MOV R3, 0x0 ;  /* 0x0000000000037802 */ /* 0x000fe20000000f00 */
[----:B------:R-:W-:Y:S02]  /*8050*/  HFMA2 R12, -RZ, RZ, 0, 5.9604644775390625e-08 ;  /* 0x00000001ff0c7431 */ /* 0x000fe400000001ff */
[----:B------:R-:W-:Y:S02]  /*8060*/  IMAD.MOV.U32 R8, RZ, RZ, 0x192 ;  /* 0x00000192ff087424 */ /* 0x000fe400078e00ff */
[----:B------:R-:W-:Y:S01]  /*8070*/  IMAD.MOV.U32 R13, RZ, RZ, RZ ;  /* 0x000000ffff0d7224 */ /* 0x000fe200078e00ff */
[----:B------:R-:W3:Y:S01]  /*8080*/  LDCU.64 UR6, c[0x4][0x78] ;  /* 0x01000f00ff0677ac */ /* 0x000ee20008000a00 */
[----:B------:R-:W1:Y:S01]  /*8090*/  LDC.64 R2, c[0x4][R3] ;  /* 0x0100000003027b82 */ /* 0x000e620000000a00 */
[----:B------:R-:W5:Y:S01]  /*80a0*/  LDCU.64 UR4, c[0x4][0x10] ;  /* 0x01000200ff0477ac */ /* 0x000f620008000a00 */
[----:B--2---:R-:W-:Y:S01]  /*80b0*/  MOV R5, UR9 ;  /* 0x0000000900057c02 */ /* 0x004fe20008000f00 */
[----:B------:R-:W-:Y:S01]  /*80c0*/  IMAD.U32 R4, RZ, RZ, UR8 ;  /* 0x00000008ff047e24 */ /* 0x000fe2000f8e00ff */
[----:B---3--:R-:W-:Y:S01]  /*80d0*/  MOV R7, UR7 ;  /* 0x0000000700077c02 */ /* 0x008fe20008000f00 */
[----:B------:R-:W-:Y:S01]  /*80e0*/  IMAD.U32 R6, RZ, RZ, UR6 ;  /* 0x00000006ff067e24 */ /* 0x000fe2000f8e00ff */
[----:B-----5:R-:W-:Y:S01]  /*80f0*/  MOV R11, UR5 ;  /* 0x00000005000b7c02 */ /* 0x020fe20008000f00 */
[----:B------:R-:W-:Y:S02]  /*8100*/  IMAD.U32 R10, RZ, RZ, UR4 ;  /* 0x00000004ff0a7e24 */ /* 0x000fe4000f8e00ff */
[----:B------:R-:W-:Y:S07]  /*8110*/  LEPC R20, `(.L_x_129) ;  /* 0x000000001014794e */ /* 0x000fee0000000000 */
[----:B-1--4-:R-:W-:Y:S05]  /*8120*/  CALL.ABS.NOINC R2 ;  /* 0x0000000002007343 */ /* 0x012fea0003c00000 */
.L_x_129:
[----:B------:R-:W-:Y:S05]  /*8130*/  WARPSYNC.ALL ;  /* 0x0000000000007948 */ /* 0x000fea0003800000 */
[----:B------:R-:W-:Y:S01]  /*8140*/  R2UR UR4, R71 ;  /* 0x00000000470472ca */ /* 0x000fe200000e0000 */
[--C-:B----4-:R-:W-:Y:S01]  /*8150*/  HADD2.F32 R72, -RZ, R80.reuse.H0_H0 ;  /* 0x20000050ff487230 */ /* 0x110fe20000004100 */
[----:B------:R-:W-:Y:S01]  /*8160*/  ISETP.NE.AND P6, PT, R164, RZ, PT ;  /* 0x000000ffa400720c */ /* 0x000fe20003fc5270 */
[----:B------:R-:W-:Y:S01]  /*8170*/  HADD2.F32 R75, -RZ, R80.H1_H1 ;  /* 0x30000050ff4b7230 */ /* 0x000fe20000004100 */
[----:B------:R-:W-:Y:S01]  /*8180*/  MOV R0, UR46 ;  /* 0x0000002e00007c02 */ /* 0x000fe20008000f00 */
[--C-:B------:R-:W-:Y:S01]  /*8190*/  HADD2.F32 R74, -RZ, R81.reuse.H0_H0 ;  /* 0x20000051ff4a7230 */ /* 0x100fe20000004100 */
[----:B------:R-:W-:Y:S01]  /*81a0*/  MOV R77, UR47 ;  /* 0x0000002f004d7c02 */ /* 0x000fe20008000f00 */
[----:B------:R-:W-:Y:S01]  /*81b0*/  HADD2.F32 R76, -RZ, R81.H1_H1 ;  /* 0x30000051ff4c7230 */ /* 0x000fe20000004100 */
[----:B------:R-:W-:Y:S01]  /*81c0*/  ISETP.NE.AND P0, PT, R163, RZ, PT ;  /* 0x000000ffa300720c */ /* 0x000fe20003f05270 */
[----:B------:R-:W-:Y:S04]  /*81d0*/  BSSY.RECONVERGENT B0, `(.L_x_130) ;  /* 0x00000fd000007945 */ /* 0x000fe80003800200 */
[----:B------:R-:W2:Y:S02]  /*81e0*/  LDTM.x64 R4, tmem[UR4+0x40] ;  /* 0x00004004000479ee */ /* 0x000ea40008340000 */
[----:B------:R-:W-:Y:S04]  /*81f0*/  @P6 LEA R0, R0, UR44, 0x3 ;  /* 0x0000002c00006c11 */ /* 0x000fe8000f8e18ff */
[----:B------:R-:W-:Y:S04]  /*8200*/  @P6 IADD3 R0, PT, PT, R0, 0xc0, RZ ;  /* 0x000000c000006810 */ /* 0x000fe80007ffe0ff */
[----:B------:R-:W-:Y:S01]  /*8210*/  @P6 PRMT R77, R77, 0x654, R0 ;  /* 0x000006544d4d6816 */ /* 0x000fe20000000000 */
[C---:B--2---:R-:W-:Y:S01]  /*8220*/  FMUL R0, R70.reuse, R4 ;  /* 0x0000000446007220 */ /* 0x044fe20000400000 */
[C---:B------:R-:W-:Y:S01]  /*8230*/  FMUL R2, R70.reuse, R5 ;  /* 0x0000000546027220 */ /* 0x040fe20000400000 */
[C---:B------:R-:W-:Y:S01]  /*8240*/  FMUL R3, R70.reuse, R6 ;  /* 0x0000000646037220 */ /* 0x040fe20000400000 */
[C---:B------:R-:W-:Y:S01]  /*8250*/  FMUL R7, R70.reuse, R7 ;  /* 0x0000000746077220 */ /* 0x040fe20000400000 */
[C---:B------:R-:W-:Y:S01]  /*8260*/  FFMA R0, R73.reuse, R72, R0 ;  /* 0x0000004849007223 */ /* 0x040fe20000000000 */
[C---:B------:R-:W-:Y:S01]  /*8270*/  FFMA R2, R73.reuse, R75, R2 ;  /* 0x0000004b49027223 */ /* 0x040fe20000000002 */
[--C-:B------:R-:W-:Y:S02]  /*8280*/  HADD2.F32 R75, -RZ, R82.reuse.H0_H0 ;  /* 0x20000052ff4b7230 */ /* 0x100fe40000004100 */
[C---:B------:R-:W-:Y:S01]  /*8290*/  FFMA R3, R73.reuse, R74, R3 ;  /* 0x0000004a49037223 */ /* 0x040fe20000000003 */
[----:B------:R-:W-:Y:S01]  /*82a0*/  FFMA R7, R73, R76, R7 ;  /* 0x0000004c49077223 */ /* 0x000fe20000000007 */
[----:B------:R-:W-:Y:S01]  /*82b0*/  FMUL R4, R70, R8 ;  /* 0x0000000846047220 */ /* 0x000fe20000400000 */
[----:B-1----:R-:W-:Y:S01]  /*82c0*/  F2FP.F16.F32.PACK_AB R92, R2, R0 ;  /* 0x00000000025c723e */ /* 0x002fe200000000ff */
[----:B------:R-:W-:Y:S02]  /*82d0*/  HADD2.F32 R72, -RZ, R82.H1_H1 ;  /* 0x30000052ff487230 */ /* 0x000fe40000004100 */
[C---:B------:R-:W-:Y:S01]  /*82e0*/  FMUL R5, R70.reuse, R9 ;  /* 0x0000000946057220 */ /* 0x040fe20000400000 */
[----:B------:R-:W-:Y:S01]  /*82f0*/  F2FP.F16.F32.PACK_AB R93, R7, R3 ;  /* 0x00000003075d723e */ /* 0x000fe200000000ff */
        /* <DEDUP_REMOVED lines=19> */
[----:B------:R1:W-:Y:S01]  /*8430*/  STS.128 [R166+UR44+0x4400], R92 ;  /* 0x0044005ca6007988 */ /* 0x0003e20008000c2c */
        /* <DEDUP_REMOVED lines=8> */
[C---:B------:R-:W-:Y:S01]  /*84c0*/  FMUL R14, R70.reuse, R18 ;  /* 0x00000012460e7220 */ /* 0x040fe20000400000 */
[----:B------:R-:W-:Y:S01]  /*84d0*/  F2FP.F16.F32.PACK_AB R109, R15, R10 ;  /* 0x0000000a0f6d723e */ /* 0x000fe200000000ff */
[C---:B------:R-:W-:Y:S01]  /*84e0*/  FFMA R12, R73.reuse, R3, R12 ;  /* 0x00000003490c7223 */ /* 0x040fe2000000000c */
[--C-:B------:R-:W-:Y:S02]  /*84f0*/  HADD2.F32 R3, -RZ, R91.reuse.H0_H0 ;  /* 0x2000005bff037230 */ /* 0x100fe40000004100 */
[C---:B------:R-:W-:Y:S01]  /*8500*/  FFMA R13, R73.reuse, R0, R13 ;  /* 0x00000000490d7223 */ /* 0x040fe2000000000d */
[----:B------:R-:W-:Y:S02]  /*8510*/  HADD2.F32 R2, -RZ, R91.H1_H1 ;  /* 0x3000005bff027230 */ /* 0x000fe40000004100 */
[C---:B------:R-:W-:Y:S01]  /*8520*/  FMUL R19, R70.reuse, R19 ;  /* 0x0000001346137220 */ /* 0x040fe20000400000 */
[--C-:B------:R-:W-:Y:S02]  /*8530*/  HADD2.F32 R75, -RZ, R96.reuse.H0_H0 ;  /* 0x20000060ff4b7230 */ /* 0x100fe40000004100 */
[----:B------:R-:W-:Y:S01]  /*8540*/  FFMA R14, R73, R3, R14 ;  /* 0x00000003490e7223 */ /* 0x000fe2000000000e */
[----:B------:R-:W-:Y:S01]  /*8550*/  F2FP.F16.F32.PACK_AB R110, R13, R12 ;  /* 0x0000000c0d6e723e */ /* 0x000fe200000000ff */
        /* <DEDUP_REMOVED lines=38> */
[C---:B------:R-:W-:Y:S01]  /*87c0*/  FMUL R31, R70.reuse, R31 ;  /* 0x0000001f461f7220 */ /* 0x040fe20000400000 */
[----:B------:R3:W-:Y:S01]  /*87d0*/  STS.128 [R165+0x4400], R116 ;  /* 0x00440074a5007388 */ /* 0x0007e20000000c00 */
[--C-:B------:R-:W-:Y:S02]  /*87e0*/  HADD2.F32 R3, -RZ, R106.reuse.H0_H0 ;  /* 0x2000006aff037230 */ /* 0x100fe40000004100 */
[----:B------:R-:W-:Y:S01]  /*87f0*/  FFMA R26, R73, R0, R26 ;  /* 0x00000000491a7223 */ /* 0x000fe2000000001a */
[----:B------:R-:W-:Y:S01]  /*8800*/  HADD2.F32 R0, -RZ, R105.H1_H1 ;  /* 0x30000069ff007230 */ /* 0x000fe20000004100 */
[----:B------:R-:W-:Y:S01]  /*8810*/  F2FP.F16.F32.PACK_AB R124, R25, R24 ;  /* 0x00000018197c723e */ /* 0x000fe200000000ff */
[C---:B------:R-:W-:Y:S01]  /*8820*/  FMUL R28, R70.reuse, R32 ;  /* 0x00000020461c7220 */ /* 0x040fe20000400000 */
[----:B------:R-:W-:Y:S02]  /*8830*/  HADD2.F32 R2, -RZ, R106.H1_H1 ;  /* 0x3000006aff027230 */ /* 0x000fe40000004100 */
[C---:B------:R-:W-:Y:S01]  /*8840*/  FMUL R29, R70.reuse, R33 ;  /* 0x00000021461d7220 */ /* 0x040fe20000400000 */
[--C-:B------:R-:W-:Y:S02]  /*8850*/  HADD2.F32 R75, -RZ, R107.reuse.H0_H0 ;  /* 0x2000006bff4b7230 */ /* 0x100fe40000004100 */
[C---:B------:R-:W-:Y:S01]  /*8860*/  FFMA R31, R73.reuse, R0, R31 ;  /* 0x00000000491f7223 */ /* 0x040fe2000000001f */
[C---:B------:R-:W-:Y:S01]  /*8870*/  FFMA R28, R73.reuse, R3, R28 ;  /* 0x00000003491c7223 */ /* 0x040fe2000000001c */
[----:B------:R-:W-:Y:S01]  /*8880*/  FFMA R29, R73, R2, R29 ;  /* 0x00000002491d7223 */ /* 0x000fe2000000001d */
[C---:B------:R-:W-:Y:S01]  /*8890*/  FMUL R30, R70.reuse, R34 ;  /* 0x00000022461e7220 */ /* 0x040fe20000400000 */
[----:B------:R-:W-:Y:S01]  /*88a0*/  HADD2.F32 R72, -RZ, R107.H1_H1 ;  /* 0x3000006bff487230 */ /* 0x000fe20000004100 */
[----:B------:R-:W-:Y:S01]  /*88b0*/  F2FP.F16.F32.PACK_AB R125, R31, R26 ;  /* 0x0000001a1f7d723e */ /* 0x000fe200000000ff */
        /* <DEDUP_REMOVED lines=16> */
[----:B-1----:R-:W-:Y:S01]  /*89c0*/  F2FP.F16.F32.PACK_AB R92, R33, R32 ;  /* 0x00000020215c723e */ /* 0x002fe200000000ff */
        /* <DEDUP_REMOVED lines=42> */
[--C-:B------:R-:W-:Y:S02]  /*8c70*/  HADD2.F32 R3, -RZ, R128.reuse.H0_H0 ;  /* 0x20000080ff037230 */ /* 0x100fe40000004100 */
[C---:B------:R-:W-:Y:S01]  /*8c80*/  FFMA R46, R73.reuse, R75, R46 ;  /* 0x0000004b492e7223 */ /* 0x040fe2000000002e */
[C---:B------:R-:W-:Y:S01]  /*8c90*/  FMUL R48, R70.reuse, R52 ;  /* 0x0000003446307220 */ /* 0x040fe20000400000 */
        /* <DEDUP_REMOVED lines=17> */
[C---:B------:R-:W-:Y:S01]  /*8db0*/  FFMA R52, R73.reuse, R0, R52 ;  /* 0x0000000049347223 */ /* 0x040fe20000000034 */
[C---:B------:R-:W-:Y:S01]  /*8dc0*/  FFMA R53, R73.reuse, R2, R53 ;  /* 0x0000000249357223 */ /* 0x040fe20000000035 */
[----:B------:R-:W-:Y:S02]  /*8dd0*/  HADD2.F32 R0, -RZ, R131.H1_H1 ;  /* 0x30000083ff007230 */ /* 0x000fe40000004100 */
[----:B------:R-:W-:Y:S01]  /*8de0*/  FFMA R54, R73, R3, R54 ;  /* 0x0000000349367223 */ /* 0x000fe20000000036 */
[C---:B------:R-:W-:Y:S01]  /*8df0*/  FMUL R59, R70.reuse, R59 ;  /* 0x0000003b463b7220 */ /* 0x040fe20000400000 */
[--C-:B------:R-:W-:Y:S02]  /*8e00*/  HADD2.F32 R3, -RZ, R136.reuse.H0_H0 ;  /* 0x20000088ff037230 */ /* 0x100fe40000004100 */
[C---:B------:R-:W-:Y:S01]  /*8e10*/  FMUL R56, R70.reuse, R60 ;  /* 0x0000003c46387220 */ /* 0x040fe20000400000 */
[----:B------:R-:W-:Y:S02]  /*8e20*/  HADD2.F32 R2, -RZ, R136.H1_H1 ;  /* 0x30000088ff027230 */ /* 0x000fe40000004100 */
[C---:B------:R-:W-:Y:S01]  /*8e30*/  FMUL R57, R70.reuse, R61 ;  /* 0x0000003d46397220 */ /* 0x040fe20000400000 */
[--C-:B------:R-:W-:Y:S01]  /*8e40*/  HADD2.F32 R75, -RZ, R137.reuse.H0_H0 ;  /* 0x20000089ff4b7230 */ /* 0x100fe20000004100 */
[----:B------:R-:W-:Y:S01]  /*8e50*/  F2FP.F16.F32.PACK_AB R110, R45, R44 ;  /* 0x0000002c2d6e723e */ /* 0x000fe200000000ff */
[C---:B------:R-:W-:Y:S01]  /*8e60*/  FMUL R58, R70.reuse, R62 ;  /* 0x0000003e463a7220 */ /* 0x040fe20000400000 */
[----:B------:R-:W-:Y:S01]  /*8e70*/  F2FP.F16.F32.PACK_AB R111, R51, R46 ;  /* 0x0000002e336f723e */ /* 0x000fe200000000ff */
[C---:B------:R-:W-:Y:S01]  /*8e80*/  FFMA R59, R73.reuse, R0, R59 ;  /* 0x00000000493b7223 */ /* 0x040fe2000000003b */
[C---:B------:R-:W-:Y:S01]  /*8e90*/  FFMA R56, R73.reuse, R3, R56 ;  /* 0x0000000349387223 */ /* 0x040fe20000000038 */
[----:B------:R-:W-:Y:S02]  /*8ea0*/  HADD2.F32 R0, -RZ, R137.H1_H1 ;  /* 0x30000089ff007230 */ /* 0x000fe40000004100 */
[C---:B------:R-:W-:Y:S01]  /*8eb0*/  FFMA R57, R73.reuse, R2, R57 ;  /* 0x0000000249397223 */ /* 0x040fe20000000039 */
[----:B------:R1:W-:Y:S01]  /*8ec0*/  STS.128 [R171+0x4400], R108 ;  /* 0x0044006cab007388 */ /* 0x0003e20000000c00 */
[C---:B------:R-:W-:Y:S01]  /*8ed0*/  FMUL R63, R70.reuse, R63 ;  /* 0x0000003f463f7220 */ /* 0x040fe20000400000 */
[--C-:B------:R-:W-:Y:S02]  /*8ee0*/  HADD2.F32 R3, -RZ, R138.reuse.H0_H0 ;  /* 0x2000008aff037230 */ /* 0x100fe40000004100 */
[C---:B------:R-:W-:Y:S01]  /*8ef0*/  FFMA R58, R73.reuse, R75, R58 ;  /* 0x0000004b493a7223 */ /* 0x040fe2000000003a */
        /* <DEDUP_REMOVED lines=8> */
[----:B---3--:R-:W-:Y:S01]  /*8f80*/  F2FP.F16.F32.PACK_AB R116, R49, R48 ;  /* 0x000000303174723e */ /* 0x008fe200000000ff */
[----:B------:R-:W-:Y:S01]  /*8f90*/  FFMA R60, R73, R3, R60 ;  /* 0x00000003493c7223 */ /* 0x000fe2000000003c */
[----:B------:R-:W-:Y:S01]  /*8fa0*/  F2FP.F16.F32.PACK_AB R117, R55, R50 ;  /* 0x000000323775723e */ /* 0x000fe200000000ff */
[----:B------:R-:W-:Y:S01]  /*8fb0*/  FFMA R61, R73, R2, R61 ;  /* 0x00000002493d7223 */ /* 0x000fe2000000003d */
[----:B------:R-:W-:Y:S01]  /*8fc0*/  F2FP.F16.F32.PACK_AB R118, R53, R52 ;  /* 0x000000343576723e */ /* 0x000fe200000000ff */
[----:B------:R-:W-:Y:S01]  /*8fd0*/  FFMA R62, R73, R75, R62 ;  /* 0x0000004b493e7223 */ /* 0x000fe2000000003e */
[----:B------:R-:W-:Y:S01]  /*8fe0*/  F2FP.F16.F32.PACK_AB R119, R59, R54 ;  /* 0x000000363b77723e */ /* 0x000fe200000000ff */
[----:B------:R-:W-:Y:S01]  /*8ff0*/  FFMA R67, R73, R72, R67 ;  /* 0x0000004849437223 */ /* 0x000fe20000000043 */
[----:B----4-:R-:W-:Y:S02]  /*9000*/  F2FP.F16.F32.PACK_AB R124, R57, R56 ;  /* 0x00000038397c723e */ /* 0x010fe400000000ff */
[----:B------:R-:W-:Y:S01]  /*9010*/  F2FP.F16.F32.PACK_AB R125, R63, R58 ;  /* 0x0000003a3f7d723e */ /* 0x000fe200000000ff */
[----:B------:R1:W-:Y:S01]  /*9020*/  STS.128 [R156+0x4400], R116 ;  /* 0x004400749c007388 */ /* 0x0003e20000000c00 */
[----:B------:R-:W-:Y:S02]  /*9030*/  F2FP.F16.F32.PACK_AB R126, R61, R60 ;  /* 0x0000003c3d7e723e */ /* 0x000fe400000000ff */
[----:B------:R-:W-:Y:S02]  /*9040*/  F2FP.F16.F32.PACK_AB R127, R67, R62 ;  /* 0x0000003e437f723e */ /* 0x000fe400000000ff */
[----:B------:R-:W-:Y:S02]  /*9050*/  LEA R0, R79, UR44, 0x3 ;  /* 0x0000002c4f007c11 */ /* 0x000fe4000f8e18ff */
[----:B------:R-:W-:Y:S01]  /*9060*/  @P6 SHF.L.U32 R3, R160, 0x1f, RZ ;  /* 0x0000001fa0036819 */ /* 0x000fe200000006ff */
        /* <DEDUP_REMOVED lines=10> */
[----:B------:R-:W-:Y:S02]  /*9110*/  UIADD3 UR9, UPT, UPT, UR49, 0x40, URZ ;  /* 0x0000004031097890 */ /* 0x000fe4000fffe0ff */
[----:B------:R-:W-:Y:S01]  /*9120*/  UIADD3 UR8, UPT, UPT, UR44, 0x4400, URZ ;  /* 0x000044002c087890 */ /* 0x000fe2000fffe0ff */
[----:B------:R-:W-:Y:S01]  /*9130*/  UMOV UR10, UR50 ;  /* 0x00000032000a7c82 */ /* 0x000fe20008000000 */
[----:B------:R-:W-:Y:S01]  /*9140*/  UMOV UR11, UR36 ;  /* 0x00000024000b7c82 */ /* 0x000fe20008000000 */
[----:B--2---:R-:W-:Y:S04]  /*9150*/  UIADD3 UR4, UP0, UPT, UR6, 0x680, URZ ;  /* 0x0000068006047890 */ /* 0x004fe8000ff1e0ff */
[----:B------:R-:W-:Y:S09]  /*9160*/  UIADD3.X UR5, UPT, UPT, URZ, UR7, URZ, UP0, !UPT ;  /* 0x00000007ff057290 */ /* 0x000ff200087fe4ff */
[----:B------:R2:W-:Y:S01]  /*9170*/  UTMASTG.3D [UR8], [UR4] ;  /* 0x00000008040073b5 */ /* 0x0005e20008010000 */
[----:B------:R0:W-:Y:S01]  /*9180*/  UTMACMDFLUSH ;  /* 0x00000000000079b7 */ /* 0x0001e20000000000 */
[----:B--2---:R-:W-:Y:S04]  /*9190*/  DEPBAR.LE SB0, 0x1 ;  /* 0x000080400000791a */ /* 0x004fe80000000000 */
.L_x_131:
[----:B------:R-:W-:Y:S05]  /*91a0*/  BSYNC.RECONVERGENT B0 ;  /* 0x0000000000007941 */ /* 0x000fea0003800200 */
.L_x_130:
[----:B------:R-:W-:Y:S01]  /*91b0*/  BAR.SYNC.DEFER_BLOCKING 0x1, 0x80 ;  /* 0x0042000000007b1d */ /* 0x000fe20000010000 */
[----:B------:R-:W-:Y:S04]  /*91c0*/  UIADD3 UR4, UPT, UPT, UR46, 0x1, URZ ;  /* 0x000000012e047890 */ /* 0x000fe8000fffe0ff */
[----:B------:R-:W-:Y:S04]  /*91d0*/  UISETP.NE.AND UP0, UPT, UR4, 0x4, UPT ;  /* 0x000000040400788c */ /* 0x000fe8000bf05270 */
[----:B------:R-:W-:Y:S01]  /*91e0*/  USEL UR45, UR4, URZ, UP0 ;  /* 0x000000ff042d7287 */ /* 0x000fe20008000000 */
[----:B------:R2:W-:Y:S01]  /*91f0*/  @P6 SYNCS.ARRIVE.TRANS64.RED.A1T0 RZ, [R77+URZ], RZ ;  /* 0x000000ff4dff69a7 */ /* 0x0005e200081004ff */
[----:B------:R-:W-:Y:S01]  /*9200*/  BSSY B1, `(.L_x_132) ;  /* 0x0000020000017945 */ /* 0x000fe20003800000 */
[----:B------:R-:W3:Y:S02]  /*9210*/  @P6 SYNCS.PHASECHK.TRANS64.TRYWAIT P0, [R0+URZ+0xa0], R3 ;  /* 0x0000a003000065a7 */ /* 0x000ee400080011ff */
[----:B---3--:R-:W-:Y:S01]  /*9220*/  @P6 SEL R85, RZ, 0x1, !P0 ;  /* 0x00000001ff556807 */ /* 0x008fe20004000000 */
[----:B--2---:R-:W-:Y:S06]  /*9230*/  @!P6 BRA `(.L_x_133) ;  /* 0x000000000070e947 */ /* 0x004fec0003800000 */
        /* <DEDUP_REMOVED lines=9> */
[----:B------:R-:W-:Y:S04]  /*92d0*/  SHF.L.U32 R7, R160, 0x1f, RZ ;  /* 0x0000001fa0077819 */ /* 0x000fe800000006ff */
[----:B------:R-:W2:Y:S02]  /*92e0*/  SYNCS.PHASECHK.TRANS64.TRYWAIT P0, [R0+URZ+0xa0], R7 ;  /* 0x0000a007000075a7 */ /* 0x000ea400080011ff */
[----:B--2---:R-:W-:Y:S05]  /*92f0*/  @!P0 BRA `(.L_x_136) ;  /* 0x0000003800088947 */ /* 0x004fea0003800000 */
.L_x_135:
[----:B------:R-:W-:Y:S05]  /*9300*/  BSYNC B0 ;  /* 0x0000000000007941 */ /* 0x000fea0003800000 */
.L_x_134:
        /* <DEDUP_REMOVED lines=15> */
.L_x_133:
[----:B------:R-:W-:Y:S05]  /*9400*/  BSYNC B1 ;  /* 0x0000000000017941 */ /* 0x000fea0003800000 */
.L_x_132:
[----:B---3--:R-:W-:Y:S05]  /*9410*/  VIADD R0, R71, 0x80 ;  /* 0x0000008047007836 */ /* 0x008fea0000000000 */
[----:B------:R-:W-:Y:S04]  /*9420*/  SHF.R.U32.HI R0, RZ, 0x15, R0 ;  /* 0x00000015ff007819 */ /* 0x000fe80000011600 */
[----:B------:R-:W-:Y:S11]  /*9430*/  LOP3.LUT P0, RZ, R0, 0x3, R151, 0x48, !PT ;  /* 0x0000000300ff7812 */ /* 0x000ff60007804897 */
[----:B------:R-:W-:Y:S02]  /*9440*/  @!UPT UIADD3 URZ, UPT, UPT, URZ, URZ, URZ ;  /* 0x000000fffffff290 */ /* 0x000fe4000fffe0ff */
[----:B------:R-:W-:Y:S05]  /*9450*/  @!P0 BRA `(.L_x_137) ;  /* 0x0000000000408947 */ /* 0x000fea0003800000 */
[----:B------:R-:W3:Y:S01]  /*9460*/  LDCU.64 UR8, c[0x4][0x70] ;  /* 0x01000e00ff0877ac */ /* 0x000ee20008000a00 */
[----:B------:R-:W-:Y:S01]  /*9470*/  MOV R3, 0x0 ;  /* 0x0000000000037802 */ /* 0x000fe20000000f00 */
[----:B------:R-:W-:Y:S02]  /*9480*/  HFMA2 R12, -RZ, RZ, 0, 5.9604644775390625e-08 ;  /* 0x00000001ff0c7431 */ /* 0x000fe400000001ff */
[----:B------:R-:W-:Y:S02]  /*9490*/  IMAD.MOV.U32 R8, RZ, RZ, 0x192 ;  /* 0x00000192ff087424 */ /* 0x000fe400078e00ff */
[----:B------:R-:W-:Y:S01]  /*94a0*/  IMAD.MOV.U32 R13, RZ, RZ, RZ ;  /* 0x000000ffff0d7224 */ /* 0x000fe200078e00ff */
[----:B------:R-:W5:Y:S01]  /*94b0*/  LDCU.64 UR6, c[0x4][0x78] ;  /* 0x01000f00ff0677ac */ /* 0x000f620008000a00 */
[----:B------:R-:W1:Y:S01]  /*94c0*/  LDC.64 R2, c[0x4][R3] ;  /* 0x0100000003027b82 */ /* 0x000e620000000a00 */
[----:B------:R-:W2:Y:S01]  /*94d0*/  LDCU.64 UR4, c[0x4][0x10] ;  /* 0x01000200ff0477ac */ /* 0x000ea20008000a00 */
[----:B---3--:R-:W-:Y:S01]  /*94e0*/  MOV R5, UR9 ;  /* 0x0000000900057c02 */ /* 0x008fe20008000f00 */
[----:B------:R-:W-:Y:S01]  /*94f0*/  IMAD.U32 R4, RZ, RZ, UR8 ;  /* 0x00000008ff047e24 */ /* 0x000fe2000f8e00ff */
[----:B-----5:R-:W-:Y:S01]  /*9500*/  MOV R7, UR7 ;  /* 0x0000000700077c02 */ /* 0x020fe20008000f00 */
[----:B------:R-:W-:Y:S01]  /*9510*/  IMAD.U32 R6, RZ, RZ, UR6 ;  /* 0x00000006ff067e24 */ /* 0x000fe2000f8e00ff */
[----:B--2---:R-:W-:Y:S01]  /*9520*/  MOV R11, UR5 ;  /* 0x00000005000b7c02 */ /* 0x004fe20008000f00 */
[----:B------:R-:W-:Y:S02]  /*9530*/  IMAD.U32 R10, RZ, RZ, UR4 ;  /* 0x00000004ff0a7e24 */ /* 0x000fe4000f8e00ff */
[----:B------:R-:W-:Y:S07]  /*9540*/  LEPC R20, `(.L_x_137) ;  /* 0x000000001014794e */ /* 0x000fee0000000000 */
[----:B-1--4-:R-:W-:Y:S05]  /*9550*/  CALL.ABS.NOINC R2 ;  /* 0x0000000002007343 */ /* 0x012fea0003c00000 */
.L_x_137:
[----:B------:R-:W-:Y:S05]  /*9560*/  WARPSYNC.ALL ;  /* 0x0000000000007948 */ /* 0x000fea0003800000 */
[----:B------:R-:W-:Y:S01]  /*9570*/  R2UR UR4, R71 ;  /* 0x00000000470472ca */ /* 0x000fe200000e0000 */
[--C-:B----4-:R-:W-:Y:S01]  /*9580*/  HADD2.F32 R72, -RZ, R80.reuse.H0_H0 ;  /* 0x20000050ff487230 */ /* 0x110fe20000004100 */
[----:B------:R-:W-:Y:S01]  /*9590*/  ISETP.NE.AND P6, PT, R164, RZ, PT ;  /* 0x000000ffa400720c */ /* 0x000fe20003fc5270 */
[----:B------:R-:W-:Y:S01]  /*95a0*/  HADD2.F32 R75, -RZ, R80.H1_H1 ;  /* 0x30000050ff4b7230 */ /* 0x000fe20000004100 */
[----:B------:R-:W-:Y:S01]  /*95b0*/  MOV R3, UR45 ;  /* 0x0000002d00037c02 */ /* 0x000fe20008000f00 */
[----:B------:R-:W-:Y:S01]  /*95c0*/  BSSY.RECONVERGENT B0, `(.L_x_138) ;  /* 0x0000101000007945 */ /* 0x000fe20003800200 */
[----:B------:R-:W-:Y:S02]  /*95d0*/  MOV R74, UR47 ;  /* 0x0000002f004a7c02 */ /* 0x000fe40008000f00 */
[----:B------:R-:W-:Y:S05]  /*95e0*/  ISETP.NE.AND P0, PT, R163, RZ, PT ;  /* 0x000000ffa300720c */ /* 0x000fea0003f05270 */
[----:B------:R-:W3:Y:S02]  /*95f0*/  LDTM.x64 R4, tmem[UR4+0x80] ;  /* 0x00008004000479ee */ /* 0x000ee40008340000 */
[----:B------:R-:W-:Y:S04]  /*9600*/  @P6 LEA R3, R3, UR44, 0x3 ;  /* 0x0000002c03036c11 */ /* 0x000fe8000f8e18ff */
[----:B------:R-:W-:Y:S04]  /*9610*/  @P6 IADD3 R3, PT, PT, R3, 0xc0, RZ ;  /* 0x000000c003036810 */ /* 0x000fe80007ffe0ff */
[----:B------:R-:W-:Y:S01]  /*9620*/  @P6 PRMT R74, R74, 0x654, R3 ;  /* 0x000006544a4a6816 */ /* 0x000fe20000000003 */
[C---:B---3--:R-:W-:Y:S01]  /*9630*/  FMUL R0, R70.reuse, R4 ;  /* 0x0000000446007220 */ /* 0x048fe20000400000 */
[C---:B------:R-:W-:Y:S01]  /*9640*/  FMUL R3, R70.reuse, R6 ;  /* 0x0000000646037220 */ /* 0x040fe20000400000 */
[C---:B------:R-:W-:Y:S01]  /*9650*/  FMUL R4, R70.reuse, R8 ;  /* 0x0000000846047220 */ /* 0x040fe20000400000 */
[C---:B------:R-:W-:Y:S01]  /*9660*/  FMUL R6, R70.reuse, R10 ;  /* 0x0000000a46067220 */ /* 0x040fe20000400000 */
[C---:B------:R-:W-:Y:S01]  /*9670*/  FFMA R0, R73.reuse, R72, R0 ;  /* 0x0000004849007223 */ /* 0x040fe20000000000 */
[C---:B------:R-:W-:Y:S01]  /*9680*/  FMUL R8, R70.reuse, R12 ;  /* 0x0000000c46087220 */ /* 0x040fe20000400000 */
        /* <DEDUP_REMOVED lines=38> */
[--C-:B------:R-:W-:Y:S02]  /*98f0*/  HADD2.F32 R64, -RZ, R81.reuse.H0_H0 ;  /* 0x20000051ff407230 */ /* 0x100fe40000004100 */
[C---:B------:R-:W-:Y:S01]  /*9900*/  FMUL R49, R70.reuse, R53 ;  /* 0x0000003546317220 */ /* 0x040fe20000400000 */
[C---:B------:R-:W-:Y:S01]  /*9910*/  FMUL R62, R70.reuse, R66 ;  /* 0x00000042463e7220 */ /* 0x040fe20000400000 */
[----:B------:R-:W-:Y:S02]  /*9920*/  HADD2.F32 R66, -RZ, R81.H1_H1 ;  /* 0x30000051ff427230 */ /* 0x000fe40000004100 */
[C---:B------:R-:W-:Y:S01]  /*9930*/  FMUL R53, R70.reuse, R57 ;  /* 0x0000003946357220 */ /* 0x040fe20000400000 */
[C---:B------:R-:W-:Y:S01]  /*9940*/  FMUL R7, R70.reuse, R7 ;  /* 0x0000000746077220 */ /* 0x040fe20000400000 */
[C---:B------:R-:W-:Y:S01]  /*9950*/  FMUL R57, R70.reuse, R61 ;  /* 0x0000003d46397220 */ /* 0x040fe20000400000 */
[----:B------:R-:W-:Y:S01]  /*9960*/  FMUL R61, R70, R65 ;  /* 0x00000041463d7220 */ /* 0x000fe20000400000 */
[--C-:B------:R-:W-:Y:S02]  /*9970*/  HADD2.F32 R65, -RZ, R82.reuse.H0_H0 ;  /* 0x20000052ff417230 */ /* 0x100fe40000004100 */
[C---:B------:R-:W-:Y:S01]  /*9980*/  FFMA R2, R73.reuse, R75, R2 ;  /* 0x0000004b49027223 */ /* 0x040fe20000000002 */
[C---:B------:R-:W-:Y:S01]  /*9990*/  FFMA R3, R73.reuse, R64, R3 ;  /* 0x0000004049037223 */ /* 0x040fe20000000003 */
[----:B------:R-:W-:Y:S02]  /*99a0*/  HADD2.F32 R64, -RZ, R82.H1_H1 ;  /* 0x30000052ff407230 */ /* 0x000fe40000004100 */
[C---:B------:R-:W-:Y:S01]  /*99b0*/  FFMA R7, R73.reuse, R66, R7 ;  /* 0x0000004249077223 */ /* 0x040fe20000000007 */
[----:B------:R-:W-:Y:S01]  /*99c0*/  FFMA R4, R73, R65, R4 ;  /* 0x0000004149047223 */ /* 0x000fe20000000004 */
[--C-:B------:R-:W-:Y:S01]  /*99d0*/  HADD2.F32 R65, -RZ, R83.reuse.H0_H0 ;  /* 0x20000053ff417230 */ /* 0x100fe20000004100 */
[----:B-1----:R-:W-:Y:S01]  /*99e0*/  F2FP.F16.F32.PACK_AB R92, R2, R0 ;  /* 0x00000000025c723e */ /* 0x002fe200000000ff */
[----:B------:R-:W-:Y:S01]  /*99f0*/  HADD2.F32 R0, -RZ, R83.H1_H1 ;  /* 0x30000053ff007230 */ /* 0x000fe20000004100 */
[----:B------:R-:W-:Y:S01]  /*9a00*/  F2FP.F16.F32.PACK_AB R93, R7, R3 ;  /* 0x00000003075d723e */ /* 0x000fe200000000ff */
[--C-:B--2---:R-:W-:Y:S02]  /*9a10*/  HADD2.F32 R3, -RZ, R88.reuse.H0_H0 ;  /* 0x20000058ff037230 */ /* 0x104fe40000004100 */
[C---:B------:R-:W-:Y:S01]  /*9a20*/  FMUL R11, R70.reuse, R11 ;  /* 0x0000000b460b7220 */ /* 0x040fe20000400000 */
[----:B------:R-:W-:Y:S02]  /*9a30*/  HADD2.F32 R2, -RZ, R88.H1_H1 ;  /* 0x30000058ff027230 */ /* 0x000fe40000004100 */
[C---:B------:R-:W-:Y:S01]  /*9a40*/  FFMA R5, R73.reuse, R64, R5 ;  /* 0x0000004049057223 */ /* 0x040fe20000000005 */
[C---:B------:R-:W-:Y:S01]  /*9a50*/  FFMA R6, R73.reuse, R65, R6 ;  /* 0x0000004149067223 */ /* 0x040fe20000000006 */
[C---:B------:R-:W-:Y:S01]  /*9a60*/  FFMA R11, R73.reuse, R0, R11 ;  /* 0x00000000490b7223 */ /* 0x040fe2000000000b */
[--C-:B------:R-:W-:Y:S02]  /*9a70*/  HADD2.F32 R0, -RZ, R89.reuse.H0_H0 ;  /* 0x20000059ff007230 */ /* 0x100fe40000004100 */
[C---:B------:R-:W-:Y:S01]  /*9a80*/  FFMA R8, R73.reuse, R3, R8 ;  /* 0x0000000349087223 */ /* 0x040fe20000000008 */
[--C-:B------:R-:W-:Y:S02]  /*9a90*/  HADD2.F32 R3, -RZ, R90.reuse.H0_H0 ;  /* 0x2000005aff037230 */ /* 0x100fe40000004100 */
[C---:B------:R-:W-:Y:S01]  /*9aa0*/  FFMA R9, R73.reuse, R2, R9 ;  /* 0x0000000249097223 */ /* 0x040fe20000000009 */
[----:B------:R-:W-:Y:S02]  /*9ab0*/  HADD2.F32 R2, -RZ, R89.H1_H1 ;  /* 0x30000059ff027230 */ /* 0x000fe40000004100 */
[C---:B------:R-:W-:Y:S01]  /*9ac0*/  FMUL R15, R70.reuse, R15 ;  /* 0x0000000f460f7220 */ /* 0x040fe20000400000 */
[----:B------:R-:W-:Y:S01]  /*9ad0*/  FFMA R10, R73, R0, R10 ;  /* 0x00000000490a7223 */ /* 0x000fe2000000000a */
[----:B------:R-:W-:Y:S01]  /*9ae0*/  HADD2.F32 R0, -RZ, R90.H1_H1 ;  /* 0x3000005aff007230 */ /* 0x000fe20000004100 */
[----:B------:R-:W-:Y:S01]  /*9af0*/  F2FP.F16.F32.PACK_AB R94, R5, R4 ;  /* 0x00000004055e723e */ /* 0x000fe200000000ff */
[--C-:B------:R-:W-:Y:S02]  /*9b00*/  HADD2.F32 R5, -RZ, R96.reuse.H0_H0 ;  /* 0x20000060ff057230 */ /* 0x100fe40000004100 */
[C---:B------:R-:W-:Y:S01]  /*9b10*/  FFMA R15, R73.reuse, R2, R15 ;  /* 0x00000002490f7223 */ /* 0x040fe2000000000f */
[--C-:B------:R-:W-:Y:S02]  /*9b20*/  HADD2.F32 R2, -RZ, R91.reuse.H1_H1 ;  /* 0x3000005bff027230 */ /* 0x100fe40000004100 */
[C---:B------:R-:W-:Y:S01]  /*9b30*/  FFMA R12, R73.reuse, R3, R12 ;  /* 0x00000003490c7223 */ /* 0x040fe2000000000c */
[----:B------:R-:W-:Y:S02]  /*9b40*/  HADD2.F32 R3, -RZ, R91.H0_H0 ;  /* 0x2000005bff037230 */ /* 0x000fe40000004100 */
[C---:B------:R-:W-:Y:S01]  /*9b50*/  FMUL R19, R70.reuse, R19 ;  /* 0x0000001346137220 */ /* 0x040fe20000400000 */
[----:B------:R-:W-:Y:S02]  /*9b60*/  HADD2.F32 R4, -RZ, R99.H1_H1 ;  /* 0x30000063ff047230 */ /* 0x000fe40000004100 */
[C---:B------:R-:W-:Y:S01]  /*9b70*/  FFMA R13, R73.reuse, R0, R13 ;  /* 0x00000000490d7223 */ /* 0x040fe2000000000d */
[----:B------:R-:W-:Y:S02]  /*9b80*/  HADD2.F32 R0, -RZ, R96.H1_H1 ;  /* 0x30000060ff007230 */ /* 0x000fe40000004100 */
[C---:B------:R-:W-:Y:S01]  /*9b90*/  FFMA R14, R73.reuse, R3, R14 ;  /* 0x00000003490e7223 */ /* 0x040fe2000000000e */
[--C-:B------:R-:W-:Y:S02]  /*9ba0*/  HADD2.F32 R3, -RZ, R98.reuse.H0_H0 ;  /* 0x20000062ff037230 */ /* 0x100fe40000004100 */
[C---:B------:R-:W-:Y:S01]  /*9bb0*/  FFMA R19, R73.reuse, R2, R19 ;  /* 0x0000000249137223 */ /* 0x040fe20000000013 */
[----:B------:R-:W-:Y:S02]  /*9bc0*/  HADD2.F32 R2, -RZ, R97.H0_H0 ;  /* 0x20000061ff027230 */ /* 0x000fe40000004100 */
[C---:B------:R-:W-:Y:S01]  /*9bd0*/  FFMA R16, R73.reuse, R5, R16 ;  /* 0x0000000549107223 */ /* 0x040fe20000000010 */
[----:B------:R-:W-:Y:S02]  /*9be0*/  HADD2.F32 R5, -RZ, R99.H0_H0 ;  /* 0x20000063ff057230 */ /* 0x000fe40000004100 */
[C---:B------:R-:W-:Y:S01]  /*9bf0*/  FFMA R17, R73.reuse, R0, R17 ;  /* 0x0000000049117223 */ /* 0x040fe20000000011 */
[----:B------:R-:W-:Y:S02]  /*9c00*/  HADD2.F32 R0, -RZ, R97.H1_H1 ;  /* 0x30000061ff007230 */ /* 0x000fe40000004100 */
[C---:B------:R-:W-:Y:S01]  /*9c10*/  FMUL R23, R70.reuse, R23 ;  /* 0x0000001746177220 */ /* 0x040fe20000400000 */
[C---:B------:R-:W-:Y:S01]  /*9c20*/  FFMA R18, R73.reuse, R2, R18 ;  /* 0x0000000249127223 */ /* 0x040fe20000000012 */
[----:B------:R-:W-:Y:S02]  /*9c30*/  HADD2.F32 R2, -RZ, R98.H1_H1 ;  /* 0x30000062ff027230 */ /* 0x000fe40000004100 */
[C---:B------:R-:W-:Y:S01]  /*9c40*/  FMUL R27, R70.reuse, R27 ;  /* 0x0000001b461b7220 */ /* 0x040fe20000400000 */
[C---:B------:R-:W-:Y:S01]  /*9c50*/  FFMA R23, R73.reuse, R0, R23 ;  /* 0x0000000049177223 */ /* 0x040fe20000000017 */
[----:B------:R-:W-:Y:S02]  /*9c60*/  HADD2.F32 R0, -RZ, R104.H0_H0 ;  /* 0x20000068ff007230 */ /* 0x000fe40000004100 */
[C---:B------:R-:W-:Y:S01]  /*9c70*/  FFMA R20, R73.reuse, R3, R20 ;  /* 0x0000000349147223 */ /* 0x040fe20000000014 */
[----:B------:R-:W-:Y:S02]  /*9c80*/  HADD2.F32 R3, -RZ, R106.H0_H0 ;  /* 0x2000006aff037230 */ /* 0x000fe40000004100 */
[C---:B------:R-:W-:Y:S01]  /*9c90*/  FFMA R21, R73.reuse, R2, R21 ;  /* 0x0000000249157223 */ /* 0x040fe20000000015 */
[C---:B------:R-:W-:Y:S01]  /*9ca0*/  FFMA R22, R73.reuse, R5, R22 ;  /* 0x0000000549167223 */ /* 0x040fe20000000016 */
[C---:B------:R-:W-:Y:S01]  /*9cb0*/  FFMA R27, R73.reuse, R4, R27 ;  /* 0x00000004491b7223 */ /* 0x040fe2000000001b */
[C---:B------:R-:W-:Y:S01]  /*9cc0*/  FFMA R24, R73.reuse, R0, R24 ;  /* 0x0000000049187223 */ /* 0x040fe20000000018 */
[----:B------:R-:W-:Y:S02]  /*9cd0*/  HADD2.F32 R2, -RZ, R104.H1_H1 ;  /* 0x30000068ff027230 */ /* 0x000fe40000004100 */
[C---:B------:R-:W-:Y:S01]  /*9ce0*/  FMUL R31, R70.reuse, R31 ;  /* 0x0000001f461f7220 */ /* 0x040fe20000400000 */
[----:B------:R-:W-:Y:S02]  /*9cf0*/  HADD2.F32 R0, -RZ, R105.H0_H0 ;  /* 0x20000069ff007230 */ /* 0x000fe40000004100 */
[C---:B------:R-:W-:Y:S01]  /*9d00*/  FMUL R35, R70.reuse, R35 ;  /* 0x0000002346237220 */ /* 0x040fe20000400000 */
[----:B------:R-:W-:Y:S02]  /*9d10*/  HADD2.F32 R5, -RZ, R107.H0_H0 ;  /* 0x2000006bff057230 */ /* 0x000fe40000004100 */
[C---:B------:R-:W-:Y:S01]  /*9d20*/  FFMA R25, R73.reuse, R2, R25 ;  /* 0x0000000249197223 */ /* 0x040fe20000000019 */
[----:B------:R-:W-:Y:S02]  /*9d30*/  HADD2.F32 R2, -RZ, R106.H1_H1 ;  /* 0x3000006aff027230 */ /* 0x000fe40000004100 */
[----:B------:R-:W-:Y:S01]  /*9d40*/  FFMA R26, R73, R0, R26 ;  /* 0x00000000491a7223 */ /* 0x000fe2000000001a */
[----:B------:R-:W-:Y:S02]  /*9d50*/  HADD2.F32 R0, -RZ, R105.H1_H1 ;  /* 0x30000069ff007230 */ /* 0x000fe40000004100 */
[C---:B------:R-:W-:Y:S01]  /*9d60*/  FMUL R39, R70.reuse, R39 ;  /* 0x0000002746277220 */ /* 0x040fe20000400000 */
[----:B------:R-:W-:Y:S01]  /*9d70*/  HADD2.F32 R4, -RZ, R107.H1_H1 ;  /* 0x3000006bff047230 */ /* 0x000fe20000004100 */
[----:B------:R-:W-:Y:S01]  /*9d80*/  F2FP.F16.F32.PACK_AB R95, R11, R6 ;  /* 0x000000060b5f723e */ /* 0x000fe200000000ff */
[C---:B------:R-:W-:Y:S01]  /*9d90*/  FMUL R43, R70.reuse, R43 ;  /* 0x0000002b462b7220 */ /* 0x040fe20000400000 */
[C---:B------:R-:W-:Y:S01]  /*9da0*/  FFMA R31, R73.reuse, R0, R31 ;  /* 0x00000000491f7223 */ /* 0x040fe2000000001f */
[--C-:B------:R-:W-:Y:S02]  /*9db0*/  HADD2.F32 R0, -RZ, R112.reuse.H0_H0 ;  /* 0x20000070ff007230 */ /* 0x100fe40000004100 */
[C---:B------:R-:W-:Y:S01]  /*9dc0*/  FFMA R28, R73.reuse, R3, R28 ;  /* 0x00000003491c7223 */ /* 0x040fe2000000001c */
[----:B------:R1:W-:Y:S01]  /*9dd0*/  STS.128 [R166+UR44+0x8400], R92 ;  /* 0x0084005ca6007988 */ /* 0x0003e20008000c2c */
[C---:B------:R-:W-:Y:S01]  /*9de0*/  FFMA R29, R73.reuse, R2, R29 ;  /* 0x00000002491d7223 */ /* 0x040fe2000000001d */
[C---:B------:R-:W-:Y:S01]  /*9df0*/  FFMA R30, R73.reuse, R5, R30 ;  /* 0x00000005491e7223 */ /* 0x040fe2000000001e */
[C---:B------:R-:W-:Y:S01]  /*9e00*/  FFMA R35, R73.reuse, R4, R35 ;  /* 0x0000000449237223 */ /* 0x040fe20000000023 */
[----:B------:R-:W-:Y:S02]  /*9e10*/  HADD2.F32 R2, -RZ, R112.H1_H1 ;  /* 0x30000070ff027230 */ /* 0x000fe40000004100 */
[----:B------:R-:W-:Y:S01]  /*9e20*/  FFMA R32, R73, R0, R32 ;  /* 0x0000000049207223 */ /* 0x000fe20000000020 */
[--C-:B------:R-:W-:Y:S01]  /*9e30*/  HADD2.F32 R3, -RZ, R113.reuse.H0_H0 ;  /* 0x20000071ff037230 */ /* 0x100fe20000004100 */
[----:B------:R-:W-:Y:S01]  /*9e40*/  F2FP.F16.F32.PACK_AB R8, R9, R8 ;  /* 0x000000080908723e */ /* 0x000fe200000000ff */
[----:B------:R-:W-:Y:S02]  /*9e50*/  HADD2.F32 R0, -RZ, R113.H1_H1 ;  /* 0x30000071ff007230 */ /* 0x000fe40000004100 */
[C---:B------:R-:W-:Y:S01]  /*9e60*/  FFMA R33, R73.reuse, R2, R33 ;  /* 0x0000000249217223 */ /* 0x040fe20000000021 */
[--C-:B------:R-:W-:Y:S02]  /*9e70*/  HADD2.F32 R5, -RZ, R115.reuse.H0_H0 ;  /* 0x20000073ff057230 */ /* 0x100fe40000004100 */
[C---:B------:R-:W-:Y:S01]  /*9e80*/  FFMA R34, R73.reuse, R3, R34 ;  /* 0x0000000349227223 */ /* 0x040fe20000000022 */
[--C-:B------:R-:W-:Y:S02]  /*9e90*/  HADD2.F32 R3, -RZ, R114.reuse.H0_H0 ;  /* 0x20000072ff037230 */ /* 0x100fe40000004100 */
[----:B------:R-:W-:Y:S01]  /*9ea0*/  FFMA R39, R73, R0, R39 ;  /* 0x0000000049277223 */ /* 0x000fe20000000027 */
[----:B------:R-:W-:Y:S01]  /*9eb0*/  HADD2.F32 R0, -RZ, R114.H1_H1 ;  /* 0x30000072ff007230 */ /* 0x000fe20000004100 */
[----:B------:R-:W-:Y:S01]  /*9ec0*/  F2FP.F16.F32.PACK_AB R9, R15, R10 ;  /* 0x0000000a0f09723e */ /* 0x000fe200000000ff */
[----:B------:R-:W-:Y:S02]  /*9ed0*/  HADD2.F32 R2, -RZ, R115.H1_H1 ;  /* 0x30000073ff027230 */ /* 0x000fe40000004100 */
[C---:B------:R-:W-:Y:S01]  /*9ee0*/  FFMA R36, R73.reuse, R3, R36 ;  /* 0x0000000349247223 */ /* 0x040fe20000000024 */
[--C-:B------:R-:W-:Y:S02]  /*9ef0*/  HADD2.F32 R3, -RZ, R121.reuse.H0_H0 ;  /* 0x20000079ff037230 */ /* 0x100fe40000004100 */
[C---:B------:R-:W-:Y:S01]  /*9f00*/  FFMA R37, R73.reuse, R0, R37 ;  /* 0x0000000049257223 */ /* 0x040fe20000000025 */
[C---:B------:R-:W-:Y:S01]  /*9f10*/  FFMA R38, R73.reuse, R5, R38 ;  /* 0x0000000549267223 */ /* 0x040fe20000000026 */
[--C-:B------:R-:W-:Y:S02]  /*9f20*/  HADD2.F32 R0, -RZ, R120.reuse.H0_H0 ;  /* 0x20000078ff007230 */ /* 0x100fe40000004100 */
[----:B------:R-:W-:Y:S01]  /*9f30*/  FFMA R43, R73, R2, R43 ;  /* 0x00000002492b7223 */ /* 0x000fe2000000002b */
[----:B------:R-:W-:Y:S01]  /*9f40*/  HADD2.F32 R2, -RZ, R120.H1_H1 ;  /* 0x30000078ff027230 */ /* 0x000fe20000004100 */
[----:B------:R-:W-:Y:S01]  /*9f50*/  F2FP.F16.F32.PACK_AB R10, R13, R12 ;  /* 0x0000000c0d0a723e */ /* 0x000fe200000000ff */
[C---:B------:R-:W-:Y:S01]  /*9f60*/  FMUL R47, R70.reuse, R47 ;  /* 0x0000002f462f7220 */ /* 0x040fe20000400000 */
[----:B------:R-:W-:Y:S01]  /*9f70*/  F2FP.F16.F32.PACK_AB R11, R19, R14 ;  /* 0x0000000e130b723e */ /* 0x000fe200000000ff */
[C---:B------:R-:W-:Y:S01]  /*9f80*/  FFMA R40, R73.reuse, R0, R40 ;  /* 0x0000000049287223 */ /* 0x040fe20000000028 */
[----:B------:R-:W-:Y:S02]  /*9f90*/  HADD2.F32 R0, -RZ, R121.H1_H1 ;  /* 0x30000079ff007230 */ /* 0x000fe40000004100 */
[C---:B------:R-:W-:Y:S01]  /*9fa0*/  FFMA R41, R73.reuse, R2, R41 ;  /* 0x0000000249297223 */ /* 0x040fe20000000029 */
[----:B------:R-:W-:Y:S01]  /*9fb0*/  FFMA R42, R73, R3, R42 ;  /* 0x00000003492a7223 */ /* 0x000fe2000000002a */
[----:B------:R1:W-:Y:S01]  /*9fc0*/  STS.128 [R168+0x8400], R8 ;  /* 0x00840008a8007388 */ /* 0x0003e20000000c00 */
[--C-:B------:R-:W-:Y:S01]  /*9fd0*/  HADD2.F32 R3, -RZ, R122.reuse.H0_H0 ;  /* 0x2000007aff037230 */ /* 0x100fe20000004100 */
[----:B------:R-:W-:Y:S01]  /*9fe0*/  F2FP.F16.F32.PACK_AB R16, R17, R16 ;  /* 0x000000101110723e */ /* 0x000fe200000000ff */
[----:B------:R-:W-:Y:S01]  /*9ff0*/  HADD2.F32 R2, -RZ, R122.H1_H1 ;  /* 0x3000007aff027230 */ /* 0x000fe20000004100 */
[----:B------:R-:W-:Y:S01]  /*a000*/  F2FP.F16.F32.PACK_AB R17, R23, R18 ;  /* 0x000000121711723e */ /* 0x000fe200000000ff */
[----:B------:R-:W-:Y:S01]  /*a010*/  FFMA R47, R73, R0, R47 ;  /* 0x00000000492f7223 */ /* 0x000fe2000000002f */
[--C-:B------:R-:W-:Y:S01]  /*a020*/  HADD2.F32 R5, -RZ, R123.reuse.H0_H0 ;  /* 0x2000007bff057230 */ /* 0x100fe20000004100 */
[----:B------:R-:W-:Y:S01]  /*a030*/  F2FP.F16.F32.PACK_AB R18, R21, R20 ;  /* 0x000000141512723e */ /* 0x000fe200000000ff */
[----:B------:R-:W-:Y:S01]  /*a040*/  HADD2.F32 R0, -RZ, R123.H1_H1 ;  /* 0x3000007bff007230 */ /* 0x000fe20000004100 */
[----:B------:R-:W-:Y:S01]  /*a050*/  F2FP.F16.F32.PACK_AB R19, R27, R22 ;  /* 0x000000161b13723e */ /* 0x000fe200000000ff */
[C---:B------:R-:W-:Y:S01]  /*a060*/  FMUL R51, R70.reuse, R51 ;  /* 0x0000003346337220 */ /* 0x040fe20000400000 */
[C---:B------:R-:W-:Y:S01]  /*a070*/  FFMA R44, R73.reuse, R3, R44 ;  /* 0x00000003492c7223 */ /* 0x040fe2000000002c */
[C---:B------:R-:W-:Y:S01]  /*a080*/  FFMA R45, R73.reuse, R2, R45 ;  /* 0x00000002492d7223 */ /* 0x040fe2000000002d */
[C---:B------:R-:W-:Y:S01]  /*a090*/  FFMA R46, R73.reuse, R5, R46 ;  /* 0x00000005492e7223 */ /* 0x040fe2000000002e */
[----:B------:R1:W-:Y:S01]  /*a0a0*/  STS.128 [R165+0x8400], R16 ;  /* 0x00840010a5007388 */ /* 0x0003e20000000c00 */
[----:B------:R-:W-:Y:S01]  /*a0b0*/  FFMA R51, R73, R0, R51 ;  /* 0x0000000049337223 */ /* 0x000fe20000000033 */
[--C-:B------:R-:W-:Y:S01]  /*a0c0*/  HADD2.F32 R3, -RZ, R128.reuse.H0_H0 ;  /* 0x20000080ff037230 */ /* 0x100fe20000004100 */
[----:B------:R-:W-:Y:S01]  /*a0d0*/  F2FP.F16.F32.PACK_AB R24, R25, R24 ;  /* 0x000000181918723e */ /* 0x000fe200000000ff */
[----:B------:R-:W-:Y:S01]  /*a0e0*/  HADD2.F32 R0, -RZ, R128.H1_H1 ;  /* 0x30000080ff007230 */ /* 0x000fe20000004100 */
[----:B------:R-:W-:Y:S01]  /*a0f0*/  F2FP.F16.F32.PACK_AB R25, R31, R26 ;  /* 0x0000001a1f19723e */ /* 0x000fe200000000ff */
        /* <DEDUP_REMOVED lines=16> */
[----:B------:R-:W-:Y:S01]  /*a200*/  FFMA R52, R73, R0, R52 ;  /* 0x0000000049347223 */ /* 0x000fe20000000034 */
[----:B------:R-:W-:Y:S01]  /*a210*/  F2FP.F16.F32.PACK_AB R35, R43, R38 ;  /* 0x000000262b23723e */ /* 0x000fe200000000ff */
[C---:B------:R-:W-:Y:S01]  /*a220*/  FFMA R53, R73.reuse, R2, R53 ;  /* 0x0000000249357223 */ /* 0x040fe20000000035 */
[----:B------:R-:W-:Y:S01]  /*a230*/  FFMA R54, R73, R3, R54 ;  /* 0x0000000349367223 */ /* 0x000fe20000000036 */
[----:B------:R-:W-:Y:S01]  /*a240*/  HADD2.F32 R0, -RZ, R131.H1_H1 ;  /* 0x30000083ff007230 */ /* 0x000fe20000004100 */
[----:B------:R-:W-:Y:S01]  /*a250*/  F2FP.F16.F32.PACK_AB R40, R41, R40 ;  /* 0x000000282928723e */ /* 0x000fe200000000ff */
[----:B------:R1:W-:Y:S01]  /*a260*/  STS.128 [R157+0x8400], R32 ;  /* 0x008400209d007388 */ /* 0x0003e20000000c00 */
[C---:B------:R-:W-:Y:S01]  /*a270*/  FMUL R59, R70.reuse, R59 ;  /* 0x0000003b463b7220 */ /* 0x040fe20000400000 */
[--C-:B------:R-:W-:Y:S01]  /*a280*/  HADD2.F32 R3, -RZ, R136.reuse.H0_H0 ;  /* 0x20000088ff037230 */ /* 0x100fe20000004100 */
[----:B------:R-:W-:Y:S01]  /*a290*/  F2FP.F16.F32.PACK_AB R41, R47, R42 ;  /* 0x0000002a2f29723e */ /* 0x000fe200000000ff */
[----:B------:R-:W-:Y:S01]  /*a2a0*/  HADD2.F32 R2, -RZ, R136.H1_H1 ;  /* 0x30000088ff027230 */ /* 0x000fe20000004100 */
[----:B------:R-:W-:Y:S01]  /*a2b0*/  F2FP.F16.F32.PACK_AB R42, R45, R44 ;  /* 0x0000002c2d2a723e */ /* 0x000fe200000000ff */
[--C-:B------:R-:W-:Y:S01]  /*a2c0*/  HADD2.F32 R5, -RZ, R137.reuse.H0_H0 ;  /* 0x20000089ff057230 */ /* 0x100fe20000004100 */
        /* <DEDUP_REMOVED lines=8> */
[----:B------:R-:W-:Y:S01]  /*a350*/  FFMA R58, R73, R5, R58 ;  /* 0x00000005493a7223 */ /* 0x000fe2000000003a */
[----:B------:R-:W-:Y:S01]  /*a360*/  HADD2.F32 R2, -RZ, R138.H1_H1 ;  /* 0x3000008aff027230 */ /* 0x000fe20000004100 */
[----:B------:R-:W-:Y:S01]  /*a370*/  F2FP.F16.F32.PACK_AB R48, R49, R48 ;  /* 0x000000303130723e */ /* 0x000fe200000000ff */
[--C-:B------:R-:W-:Y:S01]  /*a380*/  HADD2.F32 R5, -RZ, R139.reuse.H0_H0 ;  /* 0x2000008bff057230 */ /* 0x100fe20000004100 */
[----:B------:R-:W-:Y:S01]  /*a390*/  F2FP.F16.F32.PACK_AB R49, R55, R50 ;  /* 0x000000323731723e */ /* 0x000fe200000000ff */
[----:B------:R-:W-:Y:S02]  /*a3a0*/  HADD2.F32 R4, -RZ, R139.H1_H1 ;  /* 0x3000008bff047230 */ /* 0x000fe40000004100 */
[----:B------:R-:W-:Y:S01]  /*a3b0*/  FFMA R63, R73, R0, R63 ;  /* 0x00000000493f7223 */ /* 0x000fe2000000003f */
[----:B------:R-:W-:Y:S01]  /*a3c0*/  FMUL R67, R70, R67 ;  /* 0x0000004346437220 */ /* 0x000fe20000400000 */
[----:B------:R-:W-:Y:S01]  /*a3d0*/  F2FP.F16.F32.PACK_AB R50, R53, R52 ;  /* 0x000000343532723e */ /* 0x000fe200000000ff */
[----:B------:R-:W-:Y:S01]  /*a3e0*/  FFMA R60, R73, R3, R60 ;  /* 0x00000003493c7223 */ /* 0x000fe2000000003c */
[----:B------:R-:W-:Y:S01]  /*a3f0*/  F2FP.F16.F32.PACK_AB R51, R59, R54 ;  /* 0x000000363b33723e */ /* 0x000fe200000000ff */
[C---:B------:R-:W-:Y:S01]  /*a400*/  FFMA R61, R73.reuse, R2, R61 ;  /* 0x00000002493d7223 */ /* 0x040fe2000000003d */
[C---:B------:R-:W-:Y:S01]  /*a410*/  FFMA R62, R73.reuse, R5, R62 ;  /* 0x00000005493e7223 */ /* 0x040fe2000000003e */
[----:B------:R-:W-:Y:S01]  /*a420*/  FFMA R67, R73, R4, R67 ;  /* 0x0000000449437223 */ /* 0x000fe20000000043 */
[----:B------:R-:W-:Y:S01]  /*a430*/  F2FP.F16.F32.PACK_AB R56, R57, R56 ;  /* 0x000000383938723e */ /* 0x000fe200000000ff */
[----:B------:R1:W-:Y:S01]  /*a440*/  STS.128 [R156+0x8400], R48 ;  /* 0x008400309c007388 */ /* 0x0003e20000000c00 */
[----:B------:R-:W-:Y:S02]  /*a450*/  F2FP.F16.F32.PACK_AB R57, R63, R58 ;  /* 0x0000003a3f39723e */ /* 0x000fe400000000ff */
        /* <DEDUP_REMOVED lines=23> */
.L_x_139:
[----:B------:R-:W-:Y:S05]  /*a5d0*/  BSYNC.RECONVERGENT B0 ;  /* 0x0000000000007941 */ /* 0x000fea0003800200 */
.L_x_138:
        /* <DEDUP_REMOVED lines=13> */
[----:B-1----:R-:W-:Y:S04]  /*a6b0*/  @P1 IADD3 R9, PT, PT, R79, UR44, RZ ;  /* 0x0000002c4f091c10 */ /* 0x002fe8000fffe0ff */
[----:B------:R-:W-:Y:S01]  /*a6c0*/  @P1 IADD3 R7, PT, PT, R84, R9, RZ ;  /* 0x0000000954071210 */ /* 0x000fe20007ffe0ff */
[--C-:B------:R-:W-:Y:S02]  /*a6d0*/  @P1 IMAD.IADD R5, R78, 0x1, R9.reuse ;  /* 0x000000014e051824 */ /* 0x100fe400078e0209 */
[----:B------:R-:W-:Y:S01]  /*a6e0*/  @P1 IMAD.IADD R2, R100, 0x1, R9 ;  /* 0x0000000164021824 */ /* 0x000fe200078e0209 */
[----:B------:R-:W-:Y:S06]  /*a6f0*/  @P0 BRA `(.L_x_143) ;  /* 0x00000000000c0947 */ /* 0x000fec0003800000 */
[----:B------:R-:W-:Y:S04]  /*a700*/  SHF.L.U32 R0, R160, 0x1f, RZ ;  /* 0x0000001fa0007819 */ /* 0x000fe800000006ff */
[----:B------:R-:W1:Y:S02]  /*a710*/  SYNCS.PHASECHK.TRANS64.TRYWAIT P0, [R3+URZ+0xa0], R0 ;  /* 0x0000a000030075a7 */ /* 0x000e6400080011ff */
[----:B-1----:R-:W-:Y:S05]  /*a720*/  @!P0 BRA `(.L_x_144) ;  /* 0x0000002400108947 */ /* 0x002fea0003800000 */
.L_x_143:
[----:B------:R-:W-:Y:S05]  /*a730*/  BSYNC B0 ;  /* 0x0000000000007941 */ /* 0x000fea0003800000 */
.L_x_142:
[----:B------:R-:W-:Y:S11]  /*a740*/  ISETP.NE.AND P0, PT, R86, RZ, PT ;  /* 0x000000ff5600720c */ /* 0x000ff60003f05270 */
[----:B------:R-:W-:Y:S02]  /*a750*/  @!UPT UIADD3 URZ, UPT, UPT, URZ, URZ, URZ ;  /* 0x000000fffffff290 */ /* 0x000fe4000fffe0ff */
[----:B------:R2:W3:Y:S01]  /*a760*/  @P0 LDS.128 R80, [R79+UR44+0x400] ;  /* 0x0004002c4f500984 */ /* 0x0004e20008000c00 */
[----:B-1----:R-:W-:Y:S01]  /*a770*/  @P0 IMAD.IADD R3, R84, 0x1, R5 ;  /* 0x0000000154030824 */ /* 0x002fe200078e0205 */
[C---:B------:R-:W-:Y:S01]  /*a780*/  @P0 IADD3 R4, PT, PT, R100.reuse, R5, RZ ;  /* 0x0000000564040210 */ /* 0x040fe20007ffe0ff */
[C---:B------:R-:W-:Y:S01]  /*a790*/  @P0 IMAD.IADD R0, R100.reuse, 0x1, R7 ;  /* 0x0000000164000824 */ /* 0x040fe200078e0207 */
[----:B------:R2:W4:Y:S02]  /*a7a0*/  @P0 LDS.128 R88, [R2+0x400] ;  /* 0x0004000002580984 */ /* 0x0005240000000c00 */
[----:B------:R-:W-:Y:S02]  /*a7b0*/  @P0 IADD3 R100, PT, PT, R100, R3, RZ ;  /* 0x0000000364640210 */ /* 0x000fe40007ffe0ff */
[----:B------:R2:W1:Y:S04]  /*a7c0*/  @P0 LDS.128 R96, [R7+0x400] ;  /* 0x0004000007600984 */ /* 0x0004680000000c00 */
[----:B------:R2:W1:Y:S04]  /*a7d0*/  @P0 LDS.128 R104, [R0+0x400] ;  /* 0x0004000000680984 */ /* 0x0004680000000c00 */
[----:B------:R2:W1:Y:S04]  /*a7e0*/  @P0 LDS.128 R112, [R5+0x400] ;  /* 0x0004000005700984 */ /* 0x0004680000000c00 */
[----:B------:R2:W1:Y:S04]  /*a7f0*/  @P0 LDS.128 R120, [R4+0x400] ;  /* 0x0004000004780984 */ /* 0x0004680000000c00 */
[----:B------:R2:W1:Y:S04]  /*a800*/  @P0 LDS.128 R128, [R3+0x400] ;  /* 0x0004000003800984 */ /* 0x0004680000000c00 */
[----:B------:R2:W1:Y:S02]  /*a810*/  @P0 LDS.128 R136, [R100+0x400] ;  /* 0x0004000064880984 */ /* 0x0004640000000c00 */
.L_x_141:
[----:B------:R-:W-:Y:S05]  /*a820*/  BSYNC B1 ;  /* 0x0000000000017941 */ /* 0x000fea0003800000 */
.L_x_140:
[----:B--2---:R-:W-:Y:S05]  /*a830*/  VIADD R0, R71, 0xc0 ;  /* 0x000000c047007836 */ /* 0x004fea0000000000 */
[----:B------:R-:W-:Y:S04]  /*a840*/  SHF.R.U32.HI R0, RZ, 0x15, R0 ;  /* 0x00000015ff007819 */ /* 0x000fe80000011600 */
[----:B------:R-:W-:Y:S11]  /*a850*/  LOP3.LUT P0, RZ, R0, 0x3, R151, 0x48, !PT ;  /* 0x0000000300ff7812 */ /* 0x000ff60007804897 */
[----:B------:R-:W-:Y:S02]  /*a860*/  @!UPT UIADD3 URZ, UPT, UPT, URZ, URZ, URZ ;  /* 0x000000fffffff290 */ /* 0x000fe4000fffe0ff */
[----:B------:R-:W-:Y:S05]  /*a870*/  @!P0 BRA `(.L_x_145) ;  /* 0x0000000000408947 */ /* 0x000fea0003800000 */
[----:B------:R-:W2:Y:S01]  /*a880*/  LDCU.64 UR8, c[0x4][0x70] ;  /* 0x01000e00ff0877ac */ /* 0x000ea20008000a00 */
[----:B------:R-:W-:Y:S01]  /*a890*/  MOV R3, 0x0 ;  /* 0x0000000000037802 */ /* 0x000fe20000000f00 */
[----:B------:R-:W-:Y:S02]  /*a8a0*/  HFMA2 R12, -RZ, RZ, 0, 5.9604644775390625e-08 ;  /* 0x00000001ff0c7431 */ /* 0x000fe400000001ff */
[----:B-1----:R-:W-:Y:S02]  /*a8b0*/  IMAD.MOV.U32 R8, RZ, RZ, 0x192 ;  /* 0x00000192ff087424 */ /* 0x002fe400078e00ff */
[----:B------:R-:W-:Y:S01]  /*a8c0*/  IMAD.MOV.U32 R13, RZ, RZ, RZ ;  /* 0x000000ffff0d7224 */ /* 0x000fe200078e00ff */
[----:B------:R-:W1:Y:S01]  /*a8d0*/  LDCU.64 UR6, c[0x4][0x78] ;  /* 0x01000f00ff0677ac */ /* 0x000e620008000a00 */
[----:B------:R-:W3:Y:S01]  /*a8e0*/  LDC.64 R2, c[0x4][R3] ;  /* 0x0100000003027b82 */ /* 0x000ee20000000a00 */
[----:B------:R-:W5:Y:S01]  /*a8f0*/  LDCU.64 UR4, c[0x4][0x10] ;  /* 0x01000200ff0477ac */ /* 0x000f620008000a00 */
[----:B--2---:R-:W-:Y:S01]  /*a900*/  MOV R5, UR9 ;  /* 0x0000000900057c02 */ /* 0x004fe20008000f00 */
[----:B------:R-:W-:Y:S01]  /*a910*/  IMAD.U32 R4, RZ, RZ, UR8 ;  /* 0x00000008ff047e24 */ /* 0x000fe2000f8e00ff */
[----:B-1----:R-:W-:Y:S01]  /*a920*/  MOV R7, UR7 ;  /* 0x0000000700077c02 */ /* 0x002fe20008000f00 */
[----:B------:R-:W-:Y:S01]  /*a930*/  IMAD.U32 R6, RZ, RZ, UR6 ;  /* 0x00000006ff067e24 */ /* 0x000fe2000f8e00ff */
[----:B-----5:R-:W-:Y:S01]  /*a940*/  MOV R11, UR5 ;  /* 0x00000005000b7c02 */ /* 0x020fe20008000f00 */
[----:B------:R-:W-:Y:S02]  /*a950*/  IMAD.U32 R10, RZ, RZ, UR4 ;  /* 0x00000004ff0a7e24 */ /* 0x000fe4000f8e00ff */
[----:B------:R-:W-:Y:S07]  /*a960*/  LEPC R20, `(.L_x_145) ;  /* 0x000000001014794e */ /* 0x000fee0000000000 */
[----:B---34-:R-:W-:Y:S05]  /*a970*/  CALL.ABS.NOINC R2 ;  /* 0x0000000002007343 */ /* 0x018fea0003c00000 */
.L_x_145:
[----:B------:R-:W-:Y:S01]  /*a980*/  ISETP.NE.AND P0, PT, R163, RZ, PT ;  /* 0x000000ffa300720c */ /* 0x000fe20003f05270 */
[----:B------:R-:W-:Y:S05]  /*a990*/  WARPSYNC.ALL ;  /* 0x0000000000007948 */ /* 0x000fea0003800000 */
[----:B------:R-:W-:Y:S01]  /*a9a0*/  R2UR UR4, R71 ;  /* 0x00000000470472ca */ /* 0x000fe200000e0000 */
[--C-:B---3--:R-:W-:Y:S01]  /*a9b0*/  HADD2.F32 R72, -RZ, R80.reuse.H0_H0 ;  /* 0x20000050ff487230 */ /* 0x108fe20000004100 */
[----:B------:R-:W-:Y:S01]  /*a9c0*/  IADD3 R167, PT, PT, R167, 0x120, RZ ;  /* 0x00000120a7a77810 */ /* 0x000fe20007ffe0ff */
[----:B------:R-:W-:Y:S01]  /*a9d0*/  HADD2.F32 R74, -RZ, R80.H1_H1 ;  /* 0x30000050ff4a7230 */ /* 0x000fe20000004100 */
[----:B------:R-:W-:Y:S01]  /*a9e0*/  BSSY.RECONVERGENT B0, `(.L_x_146) ;  /* 0x00000fd000007945 */ /* 0x000fe20003800200 */
[--C-:B------:R-:W-:Y:S01]  /*a9f0*/  HADD2.F32 R75, -RZ, R81.reuse.H0_H0 ;  /* 0x20000051ff4b7230 */ /* 0x100fe20000004100 */
[----:B------:R-:W-:Y:S01]  /*aa00*/  LOP3.LUT R167, R167, 0xfefffff8, RZ, 0xc0, !PT ;  /* 0xfefffff8a7a77812 */ /* 0x000fe200078ec0ff */
[----:B------:R-:W-:Y:S02]  /*aa10*/  HADD2.F32 R76, -RZ, R81.H1_H1 ;  /* 0x30000051ff4c7230 */ /* 0x000fe40000004100 */
[--C-:B------:R-:W-:Y:S02]  /*aa20*/  HADD2.F32 R77, -RZ, R82.reuse.H0_H0 ;  /* 0x20000052ff4d7230 */ /* 0x100fe40000004100 */
[----:B------:R-:W-:Y:S02]  /*aa30*/  HADD2.F32 R78, -RZ, R82.H1_H1 ;  /* 0x30000052ff4e7230 */ /* 0x000fe40000004100 */
[----:B-1----:R-:W1:Y:S01]  /*aa40*/  LDTM.x64 R4, tmem[UR4+0xc0] ;  /* 0x0000c004000479ee */ /* 0x002e620008340000 */
[----:B------:R-:W-:Y:S01]  /*aa50*/  NOP ;  /* 0x0000000000007918 */ /* 0x000fe20000000000 */
[----:B-1----:R1:W-:Y:S01]  /*aa60*/  SYNCS.ARRIVE.TRANS64.RED.A1T0 RZ, [R167+URZ], RZ ;  /* 0x000000ffa7ff79a7 */ /* 0x0023e200081004ff */
[--C-:B------:R-:W-:Y:S02]  /*aa70*/  HADD2.F32 R79, -RZ, R83.reuse.H0_H0 ;  /* 0x20000053ff4f7230 */ /* 0x100fe40000004100 */
[----:B------:R-:W-:Y:S02]  /*aa80*/  HADD2.F32 R80, -RZ, R83.H1_H1 ;  /* 0x30000053ff507230 */ /* 0x000fe40000004100 */
[--C-:B----4-:R-:W-:Y:S02]  /*aa90*/  HADD2.F32 R81, -RZ, R88.reuse.H0_H0 ;  /* 0x20000058ff517230 */ /* 0x110fe40000004100 */
[----:B------:R-:W-:Y:S02]  /*aaa0*/  HADD2.F32 R83, -RZ, R88.H1_H1 ;  /* 0x30000058ff537230 */ /* 0x000fe40000004100 */
[--C-:B------:R-:W-:Y:S02]  /*aab0*/  HADD2.F32 R82, -RZ, R89.reuse.H0_H0 ;  /* 0x20000059ff527230 */ /* 0x100fe40000004100 */
[----:B------:R-:W-:Y:S02]  /*aac0*/  HADD2.F32 R84, -RZ, R89.H1_H1 ;  /* 0x30000059ff547230 */ /* 0x000fe40000004100 */
[--C-:B------:R-:W-:Y:S02]  /*aad0*/  HADD2.F32 R85, -RZ, R90.reuse.H0_H0 ;  /* 0x2000005aff557230 */ /* 0x100fe40000004100 */
[----:B------:R-:W-:Y:S02]  /*aae0*/  HADD2.F32 R86, -RZ, R90.H1_H1 ;  /* 0x3000005aff567230 */ /* 0x000fe40000004100 */
[--C-:B------:R-:W-:Y:S02]  /*aaf0*/  HADD2.F32 R87, -RZ, R91.reuse.H0_H0 ;  /* 0x2000005bff577230 */ /* 0x100fe40000004100 */
[----:B------:R-:W-:Y:S02]  /*ab00*/  HADD2.F32 R88, -RZ, R91.H1_H1 ;  /* 0x3000005bff587230 */ /* 0x000fe40000004100 */
[--C-:B------:R-:W-:Y:S02]  /*ab10*/  HADD2.F32 R89, -RZ, R96.reuse.H0_H0 ;  /* 0x20000060ff597230 */ /* 0x100fe40000004100 */
[C---:B------:R-:W-:Y:S01]  /*ab20*/  FMUL R4, R70.reuse, R4 ;  /* 0x0000000446047220 */ /* 0x040fe20000400000 */
[C---:B------:R-:W-:Y:S01]  /*ab30*/  FMUL R5, R70.reuse, R5 ;  /* 0x0000000546057220 */ /* 0x040fe20000400000 */
[C---:B------:R-:W-:Y:S01]  /*ab40*/  FMUL R6, R70.reuse, R6 ;  /* 0x0000000646067220 */ /* 0x040fe20000400000 */
[C---:B------:R-:W-:Y:S01]  /*ab50*/  FMUL R7, R70.reuse, R7 ;  /* 0x0000000746077220 */ /* 0x040fe20000400000 */
[C---:B------:R-:W-:Y:S01]  /*ab60*/  FFMA R4, R73.reuse, R72, R4 ;  /* 0x0000004849047223 */ /* 0x040fe20000000004 */
[C---:B------:R-:W-:Y:S01]  /*ab70*/  FFMA R5, R73.reuse, R74, R5 ;  /* 0x0000004a49057223 */ /* 0x040fe20000000005 */
[C---:B------:R-:W-:Y:S01]  /*ab80*/  FFMA R6, R73.reuse, R75, R6 ;  /* 0x0000004b49067223 */ /* 0x040fe20000000006 */
[----:B------:R-:W-:Y:S01]  /*ab90*/  FFMA R7, R73, R76, R7 ;  /* 0x0000004c49077223 */ /* 0x000fe20000000007 */
[C---:B------:R-:W-:Y:S01]  /*aba0*/  FMUL R8, R70.reuse, R8 ;  /* 0x0000000846087220 */ /* 0x040fe20000400000 */
[C---:B------:R-:W-:Y:S01]  /*abb0*/  FMUL R9, R70.reuse, R9 ;  /* 0x0000000946097220 */ /* 0x040fe20000400000 */
[----:B------:R-:W-:Y:S01]  /*abc0*/  F2FP.F16.F32.PACK_AB R4, R5, R4 ;  /* 0x000000040504723e */ /* 0x000fe200000000ff */
[C---:B------:R-:W-:Y:S01]  /*abd0*/  FMUL R10, R70.reuse, R10 ;  /* 0x0000000a460a7220 */ /* 0x040fe20000400000 */
[----:B------:R-:W-:Y:S01]  /*abe0*/  F2FP.F16.F32.PACK_AB R5, R7, R6 ;  /* 0x000000060705723e */ /* 0x000fe200000000ff */
[C---:B------:R-:W-:Y:S01]  /*abf0*/  FFMA R8, R73.reuse, R77, R8 ;  /* 0x0000004d49087223 */ /* 0x040fe20000000008 */
[C---:B------:R-:W-:Y:S01]  /*ac00*/  FFMA R9, R73.reuse, R78, R9 ;  /* 0x0000004e49097223 */ /* 0x040fe20000000009 */
[----:B------:R-:W-:Y:S01]  /*ac10*/  FFMA R10, R73, R79, R10 ;  /* 0x0000004f490a7223 */ /* 0x000fe2000000000a */
[C---:B------:R-:W-:Y:S01]  /*ac20*/  FMUL R11, R70.reuse, R11 ;  /* 0x0000000b460b7220 */ /* 0x040fe20000400000 */
[C---:B------:R-:W-:Y:S01]  /*ac30*/  FMUL R0, R70.reuse, R12 ;  /* 0x0000000c46007220 */ /* 0x040fe20000400000 */
[C---:B------:R-:W-:Y:S01]  /*ac40*/  FMUL R2, R70.reuse, R13 ;  /* 0x0000000d46027220 */ /* 0x040fe20000400000 */
[----:B------:R-:W-:Y:S01]  /*ac50*/  F2FP.F16.F32.PACK_AB R6, R9, R8 ;  /* 0x000000080906723e */ /* 0x000fe200000000ff */
[C---:B------:R-:W-:Y:S01]  /*ac60*/  FFMA R11, R73.reuse, R80, R11 ;  /* 0x00000050490b7223 */ /* 0x040fe2000000000b */
[C---:B------:R-:W-:Y:S01]  /*ac70*/  FFMA R0, R73.reuse, R81, R0 ;  /* 0x0000005149007223 */ /* 0x040fe20000000000 */
[----:B------:R-:W-:Y:S01]  /*ac80*/  FFMA R2, R73, R83, R2 ;  /* 0x0000005349027223 */ /* 0x000fe20000000002 */
[C---:B------:R-:W-:Y:S01]  /*ac90*/  FMUL R3, R70.reuse, R14 ;  /* 0x0000000e46037220 */ /* 0x040fe20000400000 */
[C---:B------:R-:W-:Y:S01]  /*aca0*/  FMUL R15, R70.reuse, R15 ;  /* 0x0000000f460f7220 */ /* 0x040fe20000400000 */
[----:B------:R-:W-:Y:S01]  /*acb0*/  F2FP.F16.F32.PACK_AB R7, R11, R10 ;  /* 0x0000000a0b07723e */ /* 0x000fe200000000ff */
[----:B------:R-:W-:Y:S01]  /*acc0*/  FMUL R12, R70, R16 ;  /* 0x00000010460c7220 */ /* 0x000fe20000400000 */
[----:B------:R-:W-:Y:S01]  /*acd0*/  F2FP.F16.F32.PACK_AB R8, R2, R0 ;  /* 0x000000000208723e */ /* 0x000fe200000000ff */
[C---:B------:R-:W-:Y:S01]  /*ace0*/  FFMA R3, R73.reuse, R82, R3 ;  /* 0x0000005249037223 */ /* 0x040fe20000000003 */
[C---:B------:R-:W-:Y:S01]  /*acf0*/  FFMA R15, R73.reuse, R84, R15 ;  /* 0x00000054490f7223 */ /* 0x040fe2000000000f */
[----:B------:R1:W-:Y:S01]  /*ad00*/  STS.128 [R166+UR44+0xc400], R4 ;  /* 0x00c40004a6007988 */ /* 0x0003e20008000c2c */
[----:B------:R-:W-:Y:S01]  /*ad10*/  FFMA R12, R73, R85, R12 ;  /* 0x00000055490c7223 */ /* 0x000fe2000000000c */
[C---:B------:R-:W-:Y:S01]  /*ad20*/  FMUL R13, R70.reuse, R17 ;  /* 0x00000011460d7220 */ /* 0x040fe20000400000 */
[C---:B------:R-:W-:Y:S01]  /*ad30*/  FMUL R14, R70.reuse, R18 ;  /* 0x00000012460e7220 */ /* 0x040fe20000400000 */
[----:B------:R-:W-:Y:S01]  /*ad40*/  F2FP.F16.F32.PACK_AB R9, R15, R3 ;  /* 0x000000030f09723e */ /* 0x000fe200000000ff */
[C---:B------:R-:W-:Y:S01]  /*ad50*/  FMUL R19, R70.reuse, R19 ;  /* 0x0000001346137220 */ /* 0x040fe20000400000 */
[C---:B------:R-:W-:Y:S01]  /*ad60*/  FFMA R13, R73.reuse, R86, R13 ;  /* 0x00000056490d7223 */ /* 0x040fe2000000000d */
[C---:B------:R-:W-:Y:S01]  /*ad70*/  FFMA R14, R73.reuse, R87, R14 ;  /* 0x00000057490e7223 */ /* 0x040fe2000000000e */
[----:B------:R-:W-:Y:S02]  /*ad80*/  HADD2.F32 R90, -RZ, R96.H1_H1 ;  /* 0x30000060ff5a7230 */ /* 0x000fe40000004100 */
[----:B------:R-:W-:Y:S01]  /*ad90*/  FFMA R19, R73, R88, R19 ;  /* 0x0000005849137223 */ /* 0x000fe20000000013 */
[C---:B------:R-:W-:Y:S01]  /*ada0*/  FMUL R16, R70.reuse, R20 ;  /* 0x0000001446107220 */ /* 0x040fe20000400000 */
[----:B------:R-:W-:Y:S01]  /*adb0*/  F2FP.F16.F32.PACK_AB R10, R13, R12 ;  /* 0x0000000c0d0a723e */ /* 0x000fe200000000ff */
[--C-:B------:R-:W-:Y:S02]  /*adc0*/  HADD2.F32 R91, -RZ, R97.reuse.H0_H0 ;  /* 0x20000061ff5b7230 */ /* 0x100fe40000004100 */
[C---:B------:R-:W-:Y:S01]  /*add0*/  FMUL R17, R70.reuse, R21 ;  /* 0x0000001546117220 */ /* 0x040fe20000400000 */
[----:B------:R-:W-:Y:S01]  /*ade0*/  F2FP.F16.F32.PACK_AB R11, R19, R14 ;  /* 0x0000000e130b723e */ /* 0x000fe200000000ff */
[C---:B------:R-:W-:Y:S01]  /*adf0*/  FFMA R16, R73.reuse, R89, R16 ;  /* 0x0000005949107223 */ /* 0x040fe20000000010 */
[----:B------:R-:W-:Y:S02]  /*ae00*/  HADD2.F32 R92, -RZ, R97.H1_H1 ;  /* 0x30000061ff5c7230 */ /* 0x000fe40000004100 */
[----:B------:R-:W-:Y:S01]  /*ae10*/  FFMA R17, R73, R90, R17 ;  /* 0x0000005a49117223 */ /* 0x000fe20000000011 */
[C---:B------:R-:W-:Y:S01]  /*ae20*/  FMUL R18, R70.reuse, R22 ;  /* 0x0000001646127220 */ /* 0x040fe20000400000 */
[----:B------:R1:W-:Y:S01]  /*ae30*/  STS.128 [R168+0xc400], R8 ;  /* 0x00c40008a8007388 */ /* 0x0003e20000000c00 */
[--C-:B------:R-:W-:Y:S02]  /*ae40*/  HADD2.F32 R93, -RZ, R98.reuse.H0_H0 ;  /* 0x20000062ff5d7230 */ /* 0x100fe40000004100 */
[C---:B------:R-:W-:Y:S01]  /*ae50*/  FMUL R23, R70.reuse, R23 ;  /* 0x0000001746177220 */ /* 0x040fe20000400000 */
[----:B------:R-:W-:Y:S01]  /*ae60*/  F2FP.F16.F32.PACK_AB R16, R17, R16 ;  /* 0x000000101110723e */ /* 0x000fe200000000ff */
[C---:B------:R-:W-:Y:S01]  /*ae70*/  FFMA R18, R73.reuse, R91, R18 ;  /* 0x0000005b49127223 */ /* 0x040fe20000000012 */
[----:B------:R-:W-:Y:S02]  /*ae80*/  HADD2.F32 R94, -RZ, R98.H1_H1 ;  /* 0x30000062ff5e7230 */ /* 0x000fe40000004100 */
[----:B------:R-:W-:Y:S01]  /*ae90*/  FFMA R23, R73, R92, R23 ;  /* 0x0000005c49177223 */ /* 0x000fe20000000017 */
[C---:B------:R-:W-:Y:S01]  /*aea0*/  FMUL R20, R70.reuse, R24 ;  /* 0x0000001846147220 */ /* 0x040fe20000400000 */
[--C-:B------:R-:W-:Y:S02]  /*aeb0*/  HADD2.F32 R95, -RZ, R99.reuse.H0_H0 ;  /* 0x20000063ff5f7230 */ /* 0x100fe40000004100 */
[C---:B------:R-:W-:Y:S01]  /*aec0*/  FMUL R21, R70.reuse, R25 ;  /* 0x0000001946157220 */ /* 0x040fe20000400000 */
[----:B------:R-:W-:Y:S01]  /*aed0*/  HADD2.F32 R96, -RZ, R99.H1_H1 ;  /* 0x30000063ff607230 */ /* 0x000fe20000004100 */
[----:B------:R-:W-:Y:S01]  /*aee0*/  F2FP.F16.F32.PACK_AB R17, R23, R18 ;  /* 0x000000121711723e */ /* 0x000fe200000000ff */
[C---:B------:R-:W-:Y:S01]  /*aef0*/  FFMA R20, R73.reuse, R93, R20 ;  /* 0x0000005d49147223 */ /* 0x040fe20000000014 */
        /* <DEDUP_REMOVED lines=16> */
[--C-:B------:R-:W-:Y:S01]  /*b000*/  HADD2.F32 R101, -RZ, R106.reuse.H0_H0 ;  /* 0x2000006aff657230 */ /* 0x100fe20000004100 */
[----:B------:R1:W-:Y:S01]  /*b010*/  STS.128 [R165+0xc400], R16 ;  /* 0x00c40010a5007388 */ /* 0x0003e20000000c00 */
        /* <DEDUP_REMOVED lines=69> */
[C---:B------:R-:W-:Y:S01]  /*b470*/  FFMA R45, R73.reuse, R118, R45 ;  /* 0x00000076492d7223 */ /* 0x040fe2000000002d */
[C---:B------:R-:W-:Y:S01]  /*b480*/  FMUL R46, R70.reuse, R50 ;  /* 0x00000032462e7220 */ /* 0x040fe20000400000 */
[--C-:B------:R-:W-:Y:S02]  /*b490*/  HADD2.F32 R121, -RZ, R128.reuse.H0_H0 ;  /* 0x20000080ff797230 */ /* 0x100fe40000004100 */
[C---:B------:R-:W-:Y:S01]  /*b4a0*/  FMUL R51, R70.reuse, R51 ;  /* 0x0000003346337220 */ /* 0x040fe20000400000 */
[----:B------:R-:W-:Y:S02]  /*b4b0*/  HADD2.F32 R122, -RZ, R128.H1_H1 ;  /* 0x30000080ff7a7230 */ /* 0x000fe40000004100 */
[C---:B------:R-:W-:Y:S01]  /*b4c0*/  FMUL R48, R70.reuse, R52 ;  /* 0x0000003446307220 */ /* 0x040fe20000400000 */
[--C-:B------:R-:W-:Y:S02]  /*b4d0*/  HADD2.F32 R123, -RZ, R129.reuse.H0_H0 ;  /* 0x20000081ff7b7230 */ /* 0x100fe40000004100 */
[C---:B------:R-:W-:Y:S01]  /*b4e0*/  FMUL R49, R70.reuse, R53 ;  /* 0x0000003546317220 */ /* 0x040fe20000400000 */
[C---:B------:R-:W-:Y:S01]  /*b4f0*/  FFMA R46, R73.reuse, R119, R46 ;  /* 0x00000077492e7223 */ /* 0x040fe2000000002e */
[----:B------:R-:W-:Y:S02]  /*b500*/  HADD2.F32 R124, -RZ, R129.H1_H1 ;  /* 0x30000081ff7c7230 */ /* 0x000fe40000004100 */
[C---:B------:R-:W-:Y:S01]  /*b510*/  FMUL R50, R70.reuse, R54 ;  /* 0x0000003646327220 */ /* 0x040fe20000400000 */
[C---:B------:R-:W-:Y:S01]  /*b520*/  FFMA R51, R73.reuse, R120, R51 ;  /* 0x0000007849337223 */ /* 0x040fe20000000033 */
        /* <DEDUP_REMOVED lines=11> */
[----:B------:R-:W-:Y:S01]  /*b5e0*/  FFMA R55, R73, R124, R55 ;  /* 0x0000007c49377223 */ /* 0x000fe20000000037 */
[--C-:B------:R-:W-:Y:S02]  /*b5f0*/  HADD2.F32 R129, -RZ, R136.reuse.H0_H0 ;  /* 0x20000088ff817230 */ /* 0x100fe40000004100 */
[C---:B------:R-:W-:Y:S01]  /*b600*/  FMUL R59, R70.reuse, R59 ;  /* 0x0000003b463b7220 */ /* 0x040fe20000400000 */
[----:B------:R-:W-:Y:S01]  /*b610*/  F2FP.F16.F32.PACK_AB R42, R45, R44 ;  /* 0x0000002c2d2a723e */ /* 0x000fe200000000ff */
[----:B------:R-:W-:Y:S01]  /*b620*/  FFMA R52, R73, R125, R52 ;  /* 0x0000007d49347223 */ /* 0x000fe20000000034 */
[----:B------:R-:W-:Y:S01]  /*b630*/  F2FP.F16.F32.PACK_AB R43, R51, R46 ;  /* 0x0000002e332b723e */ /* 0x000fe200000000ff */
[----:B------:R-:W-:Y:S02]  /*b640*/  HADD2.F32 R130, -RZ, R136.H1_H1 ;  /* 0x30000088ff827230 */ /* 0x000fe40000004100 */
[C---:B------:R-:W-:Y:S01]  /*b650*/  FMUL R56, R70.reuse, R60 ;  /* 0x0000003c46387220 */ /* 0x040fe20000400000 */
[C---:B------:R-:W-:Y:S01]  /*b660*/  FFMA R53, R73.reuse, R126, R53 ;  /* 0x0000007e49357223 */ /* 0x040fe20000000035 */
[--C-:B------:R-:W-:Y:S01]  /*b670*/  HADD2.F32 R131, -RZ, R137.reuse.H0_H0 ;  /* 0x20000089ff837230 */ /* 0x100fe20000004100 */
[----:B------:R1:W-:Y:S01]  /*b680*/  STS.128 [R171+0xc400], R40 ;  /* 0x00c40028ab007388 */ /* 0x0003e20000000c00 */
        /* <DEDUP_REMOVED lines=15> */
[----:B------:R-:W-:Y:S02]  /*b780*/  HADD2.F32 R136, -RZ, R139.H1_H1 ;  /* 0x3000008bff887230 */ /* 0x000fe40000004100 */
[C---:B------:R-:W-:Y:S01]  /*b790*/  FMUL R62, R70.reuse, R66 ;  /* 0x00000042463e7220 */ /* 0x040fe20000400000 */
[----:B------:R-:W-:Y:S01]  /*b7a0*/  F2FP.F16.F32.PACK_AB R49, R55, R50 ;  /* 0x000000323731723e */ /* 0x000fe200000000ff */
        /* <DEDUP_REMOVED lines=32> */
.L_x_147:
[----:B------:R-:W-:Y:S05]  /*b9b0*/  BSYNC.RECONVERGENT B0 ;  /* 0x0000000000007941 */ /* 0x000fea0003800200 */
.L_x_146:
[----:B------:R-:W-:Y:S01]  /*b9c0*/  BAR.SYNC.DEFER_BLOCKING 0x1, 0x80 ;  /* 0x0042000000007b1d */ /* 0x000fe20000010000 */
[----:B------:R-:W-:Y:S01]  /*b9d0*/  UISETP.NE.AND UP0, UPT, UR52, -0x4, UPT ;  /* 0xfffffffc3400788c */ /* 0x000fe2000bf05270 */
[----:B------:R-:W-:Y:S08]  /*b9e0*/  IADD3 R68, PT, PT, R68, 0x1, RZ ;  /* 0x0000000144447810 */ /* 0x000ff00007ffe0ff */
[----:B------:R-:W-:Y:S05]  /*b9f0*/  BRA.U !UP0, `(.L_x_148) ;  /* 0x0000000108287547 */ /* 0x000fea000b800000 */
[----:B------:R-:W-:Y:S01]  /*ba00*/  ISETP.NE.AND P0, PT, R164, RZ, PT ;  /* 0x000000ffa400720c */ /* 0x000fe20003f05270 */
[----:B------:R-:W-:Y:S01]  /*ba10*/  IMAD.U32 R3, RZ, RZ, UR46 ;  /* 0x0000002eff037e24 */ /* 0x000fe2000f8e00ff */
[----:B------:R-:W-:Y:S01]  /*ba20*/  UIADD3 UR4, UPT, UPT, UR46, 0x1, URZ ;  /* 0x000000012e047890 */ /* 0x000fe2000fffe0ff */
[----:B------:R-:W-:Y:S03]  /*ba30*/  IMAD.U32 R0, RZ, RZ, UR47 ;  /* 0x0000002fff007e24 */ /* 0x000fe6000f8e00ff */
[----:B------:R-:W-:Y:S04]  /*ba40*/  UISETP.NE.AND UP0, UPT, UR4, 0x4, UPT ;  /* 0x000000040400788c */ /* 0x000fe8000bf05270 */
[----:B------:R-:W-:Y:S03]  /*ba50*/  USEL UR46, UR4, URZ, UP0 ;  /* 0x000000ff042e7287 */ /* 0x000fe60008000000 */
[----:B------:R-:W-:Y:S05]  /*ba60*/  @P0 LEA R3, R3, UR44, 0x3 ;  /* 0x0000002c03030c11 */ /* 0x000fea000f8e18ff */
[----:B------:R-:W-:Y:S05]  /*ba70*/  @P0 VIADD R3, R3, 0xc0 ;  /* 0x000000c003030836 */ /* 0x000fea0000000000 */
[----:B------:R-:W-:Y:S04]  /*ba80*/  @P0 PRMT R0, R0, 0x654, R3 ;  /* 0x0000065400000816 */ /* 0x000fe80000000003 */
[----:B------:R2:W-:Y:S03]  /*ba90*/  @P0 SYNCS.ARRIVE.TRANS64.RED.A1T0 RZ, [R0+URZ], RZ ;  /* 0x000000ff00ff09a7 */ /* 0x0005e600081004ff */
.L_x_148:
[----:B------:R-:W-:Y:S01]  /*baa0*/  R2UR UR4, R152 ;  /* 0x00000000980472ca */ /* 0x000fe200000e0000 */
[----:B------:R-:W-:Y:S01]  /*bab0*/  UISETP.NE.AND UP0, UPT, UR62, URZ, UPT ;  /* 0x000000ff3e00728c */ /* 0x000fe2000bf05270 */
[----:B------:R-:W-:Y:S01]  /*bac0*/  ISETP.NE.AND P0, PT, R155, 0x2, PT ;  /* 0x000000029b00780c */ /* 0x000fe20003f05270 */
[----:B------:R-:W-:Y:S01]  /*bad0*/  UIADD3 UR16, UPT, UPT, UR37, UR63, URZ ;  /* 0x0000003f25107290 */ /* 0x000fe2000fffe0ff */
[----:B------:R-:W-:Y:S01]  /*bae0*/  ISETP.NE.AND P1, PT, R68, 0x2, PT ;  /* 0x000000024400780c */ /* 0x000fe20003f25270 */
[----:B------:R-:W-:Y:S01]  /*baf0*/  UIADD3 UR52, UPT, UPT, UR52, 0x4, URZ ;  /* 0x0000000434347890 */ /* 0x000fe2000fffe0ff */
[----:B------:R-:W-:Y:S01]  /*bb00*/  SEL R3, RZ, 0x1, P0 ;  /* 0x00000001ff037807 */ /* 0x000fe20000000000 */
[----:B------:R-:W-:Y:S01]  /*bb10*/  UMOV UR36, UR61 ;  /* 0x0000003d00247c82 */ /* 0x000fe20008000000 */
[----:B--2---:R-:W-:Y:S02]  /*bb20*/  SEL R0, RZ, 0x1, P1 ;  /* 0x00000001ff007807 */ /* 0x004fe40000800000 */
[----:B------:R-:W-:Y:S02]  /*bb30*/  LOP3.LUT R158, R158, R3, RZ, 0x3c, !PT ;  /* 0x000000039e9e7212 */ /* 0x000fe400078e3cff */
[----:B------:R-:W-:Y:S01]  /*bb40*/  LOP3.LUT R159, R159, R0, RZ, 0x3c, !PT ;  /* 0x000000009f9f7212 */ /* 0x000fe200078e3cff */
[----:B------:R-:W-:Y:S01]  /*bb50*/  UIADD3 UR20, UPT, UPT, UR38, UR4, URZ ;  /* 0x0000000426147290 */ /* 0x000fe2000fffe0ff */
[----:B------:R-:W-:Y:S02]  /*bb60*/  SEL R155, R155, RZ, P0 ;  /* 0x000000ff9b9b7207 */ /* 0x000fe40000000000 */
[----:B------:R-:W-:Y:S01]  /*bb70*/  SEL R68, R68, RZ, P1 ;  /* 0x000000ff44447207 */ /* 0x000fe20000800000 */
[----:B------:R-:W-:Y:S08]  /*bb80*/  BRA.U UP0, `(.L_x_149) ;  /* 0xffffff9d00b87547 */ /* 0x000ff0000b83ffff */
[----:B------:R-:W2:Y:S01]  /*bb90*/  LDCU.64 UR4, c[0x0][0x888] ;  /* 0x00011100ff0477ac */ /* 0x000ea20008000a00 */
[----:B------:R-:W3:Y:S01]  /*bba0*/  LDCU.64 UR6, c[0x0][0x890] ;  /* 0x00011200ff0677ac */ /* 0x000ee20008000a00 */
[----:B--2---:R-:W-:Y:S02]  /*bbb0*/  ISETP.NE.U32.AND P2, PT, RZ, UR4, PT ;  /* 0x00000004ff007c0c */ /* 0x004fe4000bf45070 */
[----:B---3--:R-:W-:Y:S02]  /*bbc0*/  ISETP.NE.U32.AND P1, PT, RZ, UR6, PT ;  /* 0x00000006ff007c0c */ /* 0x008fe4000bf25070 */
[----:B------:R-:W-:Y:S02]  /*bbd0*/  ISETP.NE.AND.EX P2, PT, RZ, UR5, PT, P2 ;  /* 0x00000005ff007c0c */ /* 0x000fe4000bf45320 */
[----:B------:R-:W-:-:S13]  /*bbe0*/  ISETP.NE.AND.EX P0, PT, RZ, UR7, PT, P1 ;  /* 0x00000007ff007c0c */ /* 0x000fda000bf05310 */
[----:B------:R-:W-:Y:S05]  /*bbf0*/  @P2 BRA P0, `(.L_x_150) ;  /* 0x00000000003c2947 */ /* 0x000fea0000000000 */
[----:B------:R-:W-:-:S13]  /*bc00*/  ISETP.NE.AND.EX P1, PT, RZ, UR7, PT, P1 ;  /* 0x00000007ff007c0c */ /* 0x000fda000bf25310 */
[----:B------:R-:W-:Y:S05]  /*bc10*/  @P1 BRA `(.L_x_151) ;  /* 0x00000000000c1947 */ /* 0x000fea0003800000 */
[----:B------:R-:W-:-:S13]  /*bc20*/  FSETP.NEU.AND P0, PT, R73, RZ, PT ;  /* 0x000000ff4900720b */ /* 0x000fda0003f0d000 */
[----:B------:R-:W-:Y:S05]  /*bc30*/  @!P0 EXIT ;  /* 0x000000000000894d */ /* 0x000fea0003800000 */
[----:B------:R-:W-:Y:S05]  /*bc40*/  BRA `(.L_x_150) ;  /* 0x0000000000287947 */ /* 0x000fea0003800000 */
.L_x_151:
[----:B------:R-:W-:Y:S01]  /*bc50*/  ISETP.NE.AND P0, PT, R154, RZ, PT ;  /* 0x000000ff9a00720c */ /* 0x000fe20003f05270 */
[----:B------:R-:W-:-:S12]  /*bc60*/  BSSY.RECONVERGENT B0, `(.L_x_150) ;  /* 0x0000008000007945 */ /* 0x000fd80003800200 */
[----:B------:R-:W-:Y:S05]  /*bc70*/  @P0 BRA `(.L_x_152) ;  /* 0x0000000000100947 */ /* 0x000fea0003800000 */
[----:B------:R-:W-:-:S04]  /*bc80*/  ISETP.NE.U32.AND P0, PT, RZ, UR4, PT ;  /* 0x00000004ff007c0c */ /* 0x000fc8000bf05070 */
[----:B------:R-:W-:-:S13]  /*bc90*/  ISETP.NE.AND.EX P0, PT, RZ, UR5, PT, P0 ;  /* 0x00000005ff007c0c */ /* 0x000fda000bf05300 */
[----:B------:R-:W-:Y:S05]  /*bca0*/  @!P0 EXIT ;  /* 0x000000000000894d */ /* 0x000fea0003800000 */
[----:B------:R-:W-:Y:S05]  /*bcb0*/  BRA `(.L_x_153) ;  /* 0x0000000000087947 */ /* 0x000fea0003800000 */
.L_x_152:
[----:B------:R-:W-:-:S13]  /*bcc0*/  FSETP.NEU.AND P0, PT, R73, RZ, PT ;  /* 0x000000ff4900720b */ /* 0x000fda0003f0d000 */
[----:B------:R-:W-:Y:S05]  /*bcd0*/  @!P0 EXIT ;  /* 0x000000000000894d */ /* 0x000fea0003800000 */
.L_x_153:
[----:B------:R-:W-:Y:S05]  /*bce0*/  BSYNC.RECONVERGENT B0 ;  /* 0x0000000000007941 */ /* 0x000fea0003800200 */
.L_x_150:
[----:B------:R-:W-:Y:S01]  /*bcf0*/  ULEA UR6, UR46, UR44, 0x3 ;  /* 0x0000002c2e067291 */ /* 0x000fe2000f8e18ff */
[----:B------:R-:W-:-:S04]  /*bd00*/  DEPBAR.LE SB0, 0x0 ;  /* 0x000080000000791a */ /* 0x000fc80000000000 */
[----:B------:R-:W-:-:S04]  /*bd10*/  UIADD3 UR6, UPT, UPT, UR6, 0xc0, URZ ;  /* 0x000000c006067890 */ /* 0x000fc8000fffe0ff */
[----:B------:R-:W-:-:S09]  /*bd20*/  UPRMT UR6, UR47, 0x654, UR6 ;  /* 0x000006542f067896 */ /* 0x000fd20008000006 */
[----:B------:R-:W-:Y:S01]  /*bd30*/  SYNCS.ARRIVE.TRANS64.RED.A1T0 RZ, [UR6], RZ ;  /* 0x000000ffffff79a7 */ /* 0x000fe20008100406 */
[----:B------:R-:W-:Y:S05]  /*bd40*/  EXIT ;  /* 0x000000000000794d */ /* 0x000fea0003800000 */
.L_x_25:
[----:B--2---:R2:W3:Y:S02]  /*bd50*/  SYNCS.PHASECHK.TRANS64.TRYWAIT P0, [R3+URZ+0x140], R2 ;  /* 0x00014002030075a7 */ /* 0x0044e400080011ff */
[----:B---3--:R-:W-:Y:S05]  /*bd60*/  @!P0 NANOSLEEP.SYNCS 0x989680 ;  /* 0x009896800000895d */ /* 0x008fea0003900000 */
[----:B------:R-:W3:Y:S02]  /*bd70*/  @!P0 SYNCS.PHASECHK.TRANS64 P0, [R3+URZ+0x140], R2 ;  /* 0x00014002030085a7 */ /* 0x000ee400080010ff */
[----:B---3--:R-:W-:Y:S05]  /*bd80*/  @!P0 BRA `(.L_x_25) ;  /* 0xfffffffc00f08947 */ /* 0x008fea000383ffff */
[----:B------:R-:W-:Y:S05]  /*bd90*/  BRA `(.L_x_154) ;  /* 0xffffff5c00647947 */ /* 0x000fea000383ffff */
.L_x_28:
[----:B-1----:R-:W-:-:S07]  /*bda0*/  MOV R0, UR33 ;  /* 0x0000002100007c02 */ /* 0x002fce0008000f00 */
.L_x_155:
[----:B-1----:R1:W2:Y:S02]  /*bdb0*/  SYNCS.PHASECHK.TRANS64.TRYWAIT P0, [R0+URZ+0x50], R3 ;  /* 0x00005003000075a7 */ /* 0x0022a400080011ff */
[----:B--2---:R-:W-:Y:S05]  /*bdc0*/  @!P0 NANOSLEEP.SYNCS 0x989680 ;  /* 0x009896800000895d */ /* 0x004fea0003900000 */
[----:B------:R-:W2:Y:S02]  /*bdd0*/  @!P0 SYNCS.PHASECHK.TRANS64 P0, [R0+URZ+0x50], R3 ;  /* 0x00005003000085a7 */ /* 0x000ea400080010ff */
[----:B--2---:R-:W-:Y:S05]  /*bde0*/  @!P0 BRA `(.L_x_155) ;  /* 0xfffffffc00f08947 */ /* 0x004fea000383ffff */
[----:B------:R-:W-:Y:S05]  /*bdf0*/  BRA `(.L_x_27) ;  /* 0xffffff5c00bc7947 */ /* 0x000fea000383ffff */
.L_x_35:
[----:B-1----:R-:W-:-:S07]  /*be00*/  MOV R0, UR17 ;  /* 0x0000001100007c02 */ /* 0x002fce0008000f00 */
.L_x_156:
[----:B-1----:R1:W2:Y:S02]  /*be10*/  SYNCS.PHASECHK.TRANS64.TRYWAIT P0, [R0+URZ+0x50], R3 ;  /* 0x00005003000075a7 */ /* 0x0022a400080011ff */
[----:B--2---:R-:W-:Y:S05]  /*be20*/  @!P0 NANOSLEEP.SYNCS 0x989680 ;  /* 0x009896800000895d */ /* 0x004fea0003900000 */
[----:B------:R-:W2:Y:S02]  /*be30*/  @!P0 SYNCS.PHASECHK.TRANS64 P0, [R0+URZ+0x50], R3 ;  /* 0x00005003000085a7 */ /* 0x000ea400080010ff */
[----:B--2---:R-:W-:Y:S05]  /*be40*/  @!P0 BRA `(.L_x_156) ;  /* 0xfffffffc00f08947 */ /* 0x004fea000383ffff */
[----:B------:R-:W-:Y:S05]  /*be50*/  BRA `(.L_x_34) ;  /* 0xffffff60007c7947 */ /* 0x000fea000383ffff */
.L_x_40:
[----:B-1----:R1:W2:Y:S02]  /*be60*/  SYNCS.PHASECHK.TRANS64.TRYWAIT P0, [R3+URZ+0xf0], R0 ;  /* 0x0000f000030075a7 */ /* 0x0022a400080011ff */
[----:B--2---:R-:W-:Y:S05]  /*be70*/  @!P0 NANOSLEEP.SYNCS 0x989680 ;  /* 0x009896800000895d */ /* 0x004fea0003900000 */
[----:B------:R-:W2:Y:S02]  /*be80*/  @!P0 SYNCS.PHASECHK.TRANS64 P0, [R3+URZ+0xf0], R0 ;  /* 0x0000f000030085a7 */ /* 0x000ea400080010ff */
[----:B--2---:R-:W-:Y:S05]  /*be90*/  @!P0 BRA `(.L_x_40) ;  /* 0xfffffffc00f08947 */ /* 0x004fea000383ffff */
[----:B------:R-:W-:Y:S05]  /*bea0*/  BRA `(.L_x_157) ;  /* 0xffffff6400247947 */ /* 0x000fea000383ffff */
.L_x_44:
[----:B-1----:R-:W-:-:S07]  /*beb0*/  MOV R0, UR4 ;  /* 0x0000000400007c02 */ /* 0x002fce0008000f00 */
.L_x_158:
[----:B-1----:R1:W2:Y:S02]  /*bec0*/  SYNCS.PHASECHK.TRANS64.TRYWAIT P0, [R0+URZ], R3 ;  /* 0x00000003000075a7 */ /* 0x0022a400080011ff */
[----:B--2---:R-:W-:Y:S05]  /*bed0*/  @!P0 NANOSLEEP.SYNCS 0x989680 ;  /* 0x009896800000895d */ /* 0x004fea0003900000 */
[----:B------:R-:W2:Y:S02]  /*bee0*/  @!P0 SYNCS.PHASECHK.TRANS64 P0, [R0+URZ], R3 ;  /* 0x00000003000085a7 */ /* 0x000ea400080010ff */
[----:B--2---:R-:W-:Y:S05]  /*bef0*/  @!P0 BRA `(.L_x_158) ;  /* 0xfffffffc00f08947 */ /* 0x004fea000383ffff */
[----:B------:R-:W-:Y:S05]  /*bf00*/  BRA `(.L_x_159) ;  /* 0xffffff6800cc7947 */ /* 0x000fea000383ffff */
.L_x_45:
[----:B------:R-:W-:-:S07]  /*bf10*/  MOV R0, UR5 ;  /* 0x0000000500007c02 */ /* 0x000fce0008000f00 */
.L_x_160:
[----:B-1----:R1:W2:Y:S02]  /*bf20*/  SYNCS.PHASECHK.TRANS64.TRYWAIT P0, [R0+URZ], R3 ;  /* 0x00000003000075a7 */ /* 0x0022a400080011ff */
[----:B--2---:R-:W-:Y:S05]  /*bf30*/  @!P0 NANOSLEEP.SYNCS 0x989680 ;  /* 0x009896800000895d */ /* 0x004fea0003900000 */
[----:B------:R-:W2:Y:S02]  /*bf40*/  @!P0 SYNCS.PHASECHK.TRANS64 P0, [R0+URZ], R3 ;  /* 0x00000003000085a7 */ /* 0x000ea400080010ff */
[----:B--2---:R-:W-:Y:S05]  /*bf50*/  @!P0 BRA `(.L_x_160) ;  /* 0xfffffffc00f08947 */ /* 0x004fea000383ffff */
[----:B------:R-:W-:Y:S05]  /*bf60*/  BRA `(.L_x_161) ;  /* 0xffffff6800d87947 */ /* 0x000fea000383ffff */
.L_x_46:
[----:B------:R-:W-:-:S07]  /*bf70*/  MOV R0, UR5 ;  /* 0x0000000500007c02 */ /* 0x000fce0008000f00 */
.L_x_162:
[----:B-1----:R1:W2:Y:S02]  /*bf80*/  SYNCS.PHASECHK.TRANS64.TRYWAIT P0, [R0+URZ], R3 ;  /* 0x00000003000075a7 */ /* 0x0022a400080011ff */
[----:B--2---:R-:W-:Y:S05]  /*bf90*/  @!P0 NANOSLEEP.SYNCS 0x989680 ;  /* 0x009896800000895d */ /* 0x004fea0003900000 */
[----:B------:R-:W2:Y:S02]  /*bfa0*/  @!P0 SYNCS.PHASECHK.TRANS64 P0, [R0+URZ], R3 ;  /* 0x00000003000085a7 */ /* 0x000ea400080010ff */
[----:B--2---:R-:W-:Y:S05]  /*bfb0*/  @!P0 BRA `(.L_x_162) ;  /* 0xfffffffc00f08947 */ /* 0x004fea000383ffff */
[----:B------:R-:W-:Y:S05]  /*bfc0*/  BRA `(.L_x_163) ;  /* 0xffffff6800e47947 */ /* 0x000fea000383ffff */
.L_x_47:
[----:B------:R-:W-:-:S07]  /*bfd0*/  MOV R0, UR5 ;  /* 0x0000000500007c02 */ /* 0x000fce0008000f00 */
.L_x_164:
[----:B-1----:R1:W2:Y:S02]  /*bfe0*/  SYNCS.PHASECHK.TRANS64.TRYWAIT P0, [R0+URZ], R3 ;  /* 0x00000003000075a7 */ /* 0x0022a400080011ff */
[----:B--2---:R-:W-:Y:S05]  /*bff0*/  @!P0 NANOSLEEP.SYNCS 0x989680 ;  /* 0x009896800000895d */ /* 0x004fea0003900000 */
[----:B------:R-:W2:Y:S02]  /*c000*/  @!P0 SYNCS.PHASECHK.TRANS64 P0, [R0+URZ], R3 ;  /* 0x00000003000085a7 */ /* 0x000ea400080010ff */
[----:B--2---:R-:W-:Y:S05]  /*c010*/  @!P0 BRA `(.L_x_164) ;  /* 0xfffffffc00f08947 */ /* 0x004fea000383ffff */
[----:B------:R-:W-:Y:S05]  /*c020*/  BRA `(.L_x_165) ;  /* 0xffffff6800f07947 */ /* 0x000fea000383ffff */
.L_x_48:
[----:B------:R-:W-:-:S07]  /*c030*/  MOV R0, UR5 ;  /* 0x0000000500007c02 */ /* 0x000fce0008000f00 */
.L_x_166:
[----:B-1----:R1:W2:Y:S02]  /*c040*/  SYNCS.PHASECHK.TRANS64.TRYWAIT P0, [R0+URZ], R3 ;  /* 0x00000003000075a7 */ /* 0x0022a400080011ff */
[----:B--2---:R-:W-:Y:S05]  /*c050*/  @!P0 NANOSLEEP.SYNCS 0x989680 ;  /* 0x009896800000895d */ /* 0x004fea0003900000 */
[----:B------:R-:W2:Y:S02]  /*c060*/  @!P0 SYNCS.PHASECHK.TRANS64 P0, [R0+URZ], R3 ;  /* 0x00000003000085a7 */ /* 0x000ea400080010ff */
[----:B--2---:R-:W-:Y:S05]  /*c070*/  @!P0 BRA `(.L_x_166) ;  /* 0xfffffffc00f08947 */ /* 0x004fea000383ffff */
[----:B------:R-:W-:Y:S05]  /*c080*/  BRA `(.L_x_167) ;  /* 0xffffff6800fc7947 */ /* 0x000fea000383ffff */
.L_x_49:
[----:B------:R-:W-:-:S07]  /*c090*/  MOV R0, UR5 ;  /* 0x0000000500007c02 */ /* 0x000fce0008000f00 */
.L_x_168:
[----:B-1----:R1:W2:Y:S02]  /*c0a0*/  SYNCS.PHASECHK.TRANS64.TRYWAIT P0, [R0+URZ], R3 ;  /* 0x00000003000075a7 */ /* 0x0022a400080011ff */
[----:B--2---:R-:W-:Y:S05]  /*c0b0*/  @!P0 NANOSLEEP.SYNCS 0x989680 ;  /* 0x009896800000895d */ /* 0x004fea0003900000 */
[----:B------:R-:W2:Y:S02]  /*c0c0*/  @!P0 SYNCS.PHASECHK.TRANS64 P0, [R0+URZ], R3 ;  /* 0x00000003000085a7 */ /* 0x000ea400080010ff */
[----:B--2---:R-:W-:Y:S05]  /*c0d0*/  @!P0 BRA `(.L_x_168) ;  /* 0xfffffffc00f08947 */ /* 0x004fea000383ffff */
[----:B------:R-:W-:Y:S05]  /*c0e0*/  BRA `(.L_x_169) ;  /* 0xffffff6c00087947 */ /* 0x000fea000383ffff */
.L_x_50:
[----:B------:R-:W-:-:S07]  /*c0f0*/  MOV R0, UR5 ;  /* 0x0000000500007c02 */ /* 0x000fce0008000f00 */
.L_x_170:
[----:B-1----:R1:W2:Y:S02]  /*c100*/  SYNCS.PHASECHK.TRANS64.TRYWAIT P0, [R0+URZ], R3 ;  /* 0x00000003000075a7 */ /* 0x0022a400080011ff */
[----:B--2---:R-:W-:Y:S05]  /*c110*/  @!P0 NANOSLEEP.SYNCS 0x989680 ;  /* 0x009896800000895d */ /* 0x004fea0003900000 */
[----:B------:R-:W2:Y:S02]  /*c120*/  @!P0 SYNCS.PHASECHK.TRANS64 P0, [R0+URZ], R3 ;  /* 0x00000003000085a7 */ /* 0x000ea400080010ff */
[----:B--2---:R-:W-:Y:S05]  /*c130*/  @!P0 BRA `(.L_x_170) ;  /* 0xfffffffc00f08947 */ /* 0x004fea000383ffff */
[----:B------:R-:W-:Y:S05]  /*c140*/  BRA `(.L_x_171) ;  /* 0xffffff6c00147947 */ /* 0x000fea000383ffff */
.L_x_51:
[----:B------:R-:W-:-:S07]  /*c150*/  MOV R0, UR5 ;  /* 0x0000000500007c02 */ /* 0x000fce0008000f00 */
.L_x_172:
[----:B-1----:R1:W2:Y:S02]  /*c160*/  SYNCS.PHASECHK.TRANS64.TRYWAIT P0, [R0+URZ], R3 ;  /* 0x00000003000075a7 */ /* 0x0022a400080011ff */
[----:B--2---:R-:W-:Y:S05]  /*c170*/  @!P0 NANOSLEEP.SYNCS 0x989680 ;  /* 0x009896800000895d */ /* 0x004fea0003900000 */
[----:B------:R-:W2:Y:S02]  /*c180*/  @!P0 SYNCS.PHASECHK.TRANS64 P0, [R0+URZ], R3 ;  /* 0x00000003000085a7 */ /* 0x000ea400080010ff */
[----:B--2---:R-:W-:Y:S05]  /*c190*/  @!P0 BRA `(.L_x_172) ;  /* 0xfffffffc00f08947 */ /* 0x004fea000383ffff */
[----:B------:R-:W-:Y:S05]  /*c1a0*/  BRA `(.L_x_173) ;  /* 0xffffff6c00207947 */ /* 0x000fea000383ffff */
.L_x_52:
[----:B------:R-:W-:-:S07]  /*c1b0*/  MOV R0, UR5 ;  /* 0x0000000500007c02 */ /* 0x000fce0008000f00 */
.L_x_174:
[----:B-1----:R1:W2:Y:S02]  /*c1c0*/  SYNCS.PHASECHK.TRANS64.TRYWAIT P0, [R0+URZ], R3 ;  /* 0x00000003000075a7 */ /* 0x0022a400080011ff */
[----:B--2---:R-:W-:Y:S05]  /*c1d0*/  @!P0 NANOSLEEP.SYNCS 0x989680 ;  /* 0x009896800000895d */ /* 0x004fea0003900000 */
[----:B------:R-:W2:Y:S02]  /*c1e0*/  @!P0 SYNCS.PHASECHK.TRANS64 P0, [R0+URZ], R3 ;  /* 0x00000003000085a7 */ /* 0x000ea400080010ff */
[----:B--2---:R-:W-:Y:S05]  /*c1f0*/  @!P0 BRA `(.L_x_174) ;  /* 0xfffffffc00f08947 */ /* 0x004fea000383ffff */
[----:B------:R-:W-:Y:S05]  /*c200*/  BRA `(.L_x_175) ;  /* 0xffffff6c002c7947 */ /* 0x000fea000383ffff */
.L_x_55:
[----:B--2---:R2:W3:Y:S02]  /*c210*/  SYNCS.PHASECHK.TRANS64.TRYWAIT P0, [R2+URZ+0x130], R5 ;  /* 0x00013005020075a7 */ /* 0x0044e400080011ff */
[----:B---3--:R-:W-:Y:S05]  /*c220*/  @!P0 NANOSLEEP.SYNCS 0x989680 ;  /* 0x009896800000895d */ /* 0x008fea0003900000 */
[----:B------:R-:W3:Y:S02]  /*c230*/  @!P0 SYNCS.PHASECHK.TRANS64 P0, [R2+URZ+0x130], R5 ;  /* 0x00013005020085a7 */ /* 0x000ee400080010ff */
[----:B---3--:R-:W-:Y:S05]  /*c240*/  @!P0 BRA `(.L_x_55) ;  /* 0xfffffffc00f08947 */ /* 0x008fea000383ffff */
[----:B------:R-:W-:Y:S05]  /*c250*/  BRA `(.L_x_176) ;  /* 0xffffff6c00887947 */ /* 0x000fea000383ffff */
.L_x_56:
[----:B------:R-:W-:-:S07]  /*c260*/  MOV R2, UR4 ;  /* 0x0000000400027c02 */ /* 0x000fce0008000f00 */
.L_x_177:
[----:B--2---:R2:W3:Y:S02]  /*c270*/  SYNCS.PHASECHK.TRANS64.TRYWAIT P0, [R2+URZ+0x100], R5 ;  /* 0x00010005020075a7 */ /* 0x0044e400080011ff */
[----:B---3--:R-:W-:Y:S05]  /*c280*/  @!P0 NANOSLEEP.SYNCS 0x989680 ;  /* 0x009896800000895d */ /* 0x008fea0003900000 */
[----:B------:R-:W3:Y:S02]  /*c290*/  @!P0 SYNCS.PHASECHK.TRANS64 P0, [R2+URZ+0x100], R5 ;  /* 0x00010005020085a7 */ /* 0x000ee400080010ff */
[----:B---3--:R-:W-:Y:S05]  /*c2a0*/  @!P0 BRA `(.L_x_177) ;  /* 0xfffffffc00f08947 */ /* 0x008fea000383ffff */
[----:B------:R-:W-:Y:S05]  /*c2b0*/  BRA `(.L_x_178) ;  /* 0xffffff6c00987947 */ /* 0x000fea000383ffff */
.L_x_57:
[----:B--2---:R2:W3:Y:S02]  /*c2c0*/  SYNCS.PHASECHK.TRANS64.TRYWAIT P1, [R2+URZ+0xf0], R5 ;  /* 0x0000f005020075a7 */ /* 0x0044e400080211ff */
[----:B---3--:R-:W-:Y:S05]  /*c2d0*/  @!P1 NANOSLEEP.SYNCS 0x989680 ;  /* 0x009896800000995d */ /* 0x008fea0003900000 */
[----:B------:R-:W3:Y:S02]  /*c2e0*/  @!P1 SYNCS.PHASECHK.TRANS64 P1, [R2+URZ+0xf0], R5 ;  /* 0x0000f005020095a7 */ /* 0x000ee400080210ff */
[----:B---3--:R-:W-:Y:S05]  /*c2f0*/  @!P1 BRA `(.L_x_57) ;  /* 0xfffffffc00f09947 */ /* 0x008fea000383ffff */
[----:B------:R-:W-:Y:S05]  /*c300*/  BRA `(.L_x_179) ;  /* 0xffffff6c00c87947 */ /* 0x000fea000383ffff */
.L_x_60:
[----:B------:R-:W-:-:S07]  /*c310*/  MOV R0, UR4 ;  /* 0x0000000400007c02 */ /* 0x000fce0008000f00 */
.L_x_180:
[----:B--2---:R2:W3:Y:S02]  /*c320*/  SYNCS.PHASECHK.TRANS64.TRYWAIT P0, [R0+URZ+0x100], R3 ;  /* 0x00010003000075a7 */ /* 0x0044e400080011ff */
[----:B---3--:R-:W-:Y:S05]  /*c330*/  @!P0 NANOSLEEP.SYNCS 0x989680 ;  /* 0x009896800000895d */ /* 0x008fea0003900000 */
[----:B------:R-:W3:Y:S02]  /*c340*/  @!P0 SYNCS.PHASECHK.TRANS64 P0, [R0+URZ+0x100], R3 ;  /* 0x00010003000085a7 */ /* 0x000ee400080010ff */
[----:B---3--:R-:W-:Y:S05]  /*c350*/  @!P0 BRA `(.L_x_180) ;  /* 0xfffffffc00f08947 */ /* 0x008fea000383ffff */
[----:B------:R-:W-:Y:S05]  /*c360*/  BRA `(.L_x_59) ;  /* 0xffffff70001c7947 */ /* 0x000fea000383ffff */
.L_x_69:
[----:B--2---:R-:W-:-:S04]  /*c370*/  MOV R0, UR5 ;  /* 0x0000000500007c02 */ /* 0x004fc80008000f00 */
[----:B------:R2:W3:Y:S03]  /*c380*/  SYNCS.PHASECHK.TRANS64.TRYWAIT P0, [R0+URZ+0x8], R7 ;  /* 0x00000807000075a7 */ /* 0x0004e600080011ff */
[----:B---3--:R-:W-:Y:S05]  /*c390*/  @!P0 NANOSLEEP.SYNCS 0x989680 ;  /* 0x009896800000895d */ /* 0x008fea0003900000 */
[----:B------:R-:W3:Y:S02]  /*c3a0*/  @!P0 SYNCS.PHASECHK.TRANS64 P0, [R0+URZ+0x8], R7 ;  /* 0x00000807000085a7 */ /* 0x000ee400080010ff */
[----:B---3--:R-:W-:Y:S05]  /*c3b0*/  @!P0 BRA `(.L_x_69) ;  /* 0xfffffffc00ec8947 */ /* 0x008fea000383ffff */
[----:B------:R-:W-:Y:S05]  /*c3c0*/  BRA `(.L_x_68) ;  /* 0xffffff7000d07947 */ /* 0x000fea000383ffff */
.L_x_71:
[----:B------:R-:W-:Y:S01]  /*c3d0*/  BSSY B0, `(.L_x_181) ;  /* 0x0000006000007945 */ /* 0x000fe20003800000 */
[----:B------:R-:W-:-:S07]  /*c3e0*/  MOV R15, 0xffffffff ;  /* 0xffffffff000f7802 */ /* 0x000fce0000000f00 */
[----:B-12--5:R-:W-:Y:S05]  /*c3f0*/  WARPSYNC.COLLECTIVE R15, `(.L_x_182) ;  /* 0x000000000f0c7348 */ /* 0x026fea0003c00000 */
[----:B------:R-:W-:Y:S02]  /*c400*/  ELECT P6, UR79, PT ;  /* 0x00000000004f782f */ /* 0x000fe400038c0000 */
[----:B------:R-:W-:Y:S01]  /*c410*/  MOV R14, UR79 ;  /* 0x0000004f000e7c02 */ /* 0x000fe20008000f00 */
[----:B-12--5:R-:W-:Y:S10]  /*c420*/  ENDCOLLECTIVE ;  /* 0x000000000000791b */ /* 0x026ff40003800000 */
.L_x_182:
[----:B------:R-:W-:Y:S05]  /*c430*/  BSYNC B0 ;  /* 0x0000000000007941 */ /* 0x000fea0003800000 */
.L_x_181:
[----:B------:R-:W-:Y:S05]  /*c440*/  BRA `(.L_x_183) ;  /* 0xffffff7400007947 */ /* 0x000fea000383ffff */
.L_x_73:
[----:B--2---:R-:W-:-:S04]  /*c450*/  MOV R0, UR5 ;  /* 0x0000000500007c02 */ /* 0x004fc80008000f00 */
[----:B------:R2:W3:Y:S03]  /*c460*/  SYNCS.PHASECHK.TRANS64.TRYWAIT P0, [R0+URZ+0x8], R5 ;  /* 0x00000805000075a7 */ /* 0x0004e600080011ff */
[----:B---3--:R-:W-:Y:S05]  /*c470*/  @!P0 NANOSLEEP.SYNCS 0x989680 ;  /* 0x009896800000895d */ /* 0x008fea0003900000 */
[----:B------:R-:W3:Y:S02]  /*c480*/  @!P0 SYNCS.PHASECHK.TRANS64 P0, [R0+URZ+0x8], R5 ;  /* 0x00000805000085a7 */ /* 0x000ee400080010ff */
[----:B---3--:R-:W-:Y:S05]  /*c490*/  @!P0 BRA `(.L_x_73) ;  /* 0xfffffffc00ec8947 */ /* 0x008fea000383ffff */
[----:B------:R-:W-:Y:S05]  /*c4a0*/  BRA `(.L_x_72) ;  /* 0xffffff7400047947 */ /* 0x000fea000383ffff */
.L_x_74:
[----:B-1----:R1:W2:Y:S02]  /*c4b0*/  SYNCS.PHASECHK.TRANS64.TRYWAIT P0, [R0+URZ+0xf0], R5 ;  /* 0x0000f005000075a7 */ /* 0x0022a400080011ff */
[----:B--2---:R-:W-:Y:S05]  /*c4c0*/  @!P0 NANOSLEEP.SYNCS 0x989680 ;  /* 0x009896800000895d */ /* 0x004fea0003900000 */
[----:B------:R-:W2:Y:S02]  /*c4d0*/  @!P0 SYNCS.PHASECHK.TRANS64 P0, [R0+URZ+0xf0], R5 ;  /* 0x0000f005000085a7 */ /* 0x000ea400080010ff */
[----:B--2---:R-:W-:Y:S05]  /*c4e0*/  @!P0 BRA `(.L_x_74) ;  /* 0xfffffffc00f08947 */ /* 0x004fea000383ffff */
[----:B------:R-:W-:Y:S05]  /*c4f0*/  BRA `(.L_x_184) ;  /* 0xffffff7400e07947 */ /* 0x000fea000383ffff */
.L_x_76:
[----:B------:R-:W-:-:S07]  /*c500*/  MOV R0, UR23 ;  /* 0x0000001700007c02 */ /* 0x000fce0008000f00 */
.L_x_185:
[----:B-1----:R1:W2:Y:S02]  /*c510*/  SYNCS.PHASECHK.TRANS64.TRYWAIT P0, [R0+URZ+0x120], R5 ;  /* 0x00012005000075a7 */ /* 0x0022a400080011ff */
[----:B--2---:R-:W-:Y:S05]  /*c520*/  @!P0 NANOSLEEP.SYNCS 0x989680 ;  /* 0x009896800000895d */ /* 0x004fea0003900000 */
[----:B------:R-:W2:Y:S02]  /*c530*/  @!P0 SYNCS.PHASECHK.TRANS64 P0, [R0+URZ+0x120], R5 ;  /* 0x00012005000085a7 */ /* 0x000ea400080010ff */
[----:B--2---:R-:W-:Y:S05]  /*c540*/  @!P0 BRA `(.L_x_185) ;  /* 0xfffffffc00f08947 */ /* 0x004fea000383ffff */
[----:B------:R-:W-:Y:S05]  /*c550*/  BRA `(.L_x_186) ;  /* 0xffffff78002c7947 */ /* 0x000fea000383ffff */
.L_x_79:
[----:B------:R-:W-:Y:S07]  /*c560*/  MOV R0, UR5 ;  /* 0x0000000500007c02 */ /* 0x000fee0008000f00 */
.L_x_187:
[----:B-1----:R1:W2:Y:S02]  /*c570*/  SYNCS.PHASECHK.TRANS64.TRYWAIT P0, [R0+URZ], R5 ;  /* 0x00000005000075a7 */ /* 0x0022a400080011ff */
[----:B--2---:R-:W-:Y:S05]  /*c580*/  @!P0 NANOSLEEP.SYNCS 0x989680 ;  /* 0x009896800000895d */ /* 0x004fea0003900000 */
[----:B------:R-:W2:Y:S02]  /*c590*/  @!P0 SYNCS.PHASECHK.TRANS64 P0, [R0+URZ], R5 ;  /* 0x00000005000085a7 */ /* 0x000ea400080010ff */
[----:B--2---:R-:W-:Y:S05]  /*c5a0*/  @!P0 BRA `(.L_x_187) ;  /* 0xfffffffc00f08947 */ /* 0x004fea000383ffff */
[----:B------:R-:W-:Y:S05]  /*c5b0*/  BRA `(.L_x_78) ;  /* 0xffffff7800407947 */ /* 0x000fea000383ffff */
.L_x_83:
[----:B-1----:R-:W-:-:S07]  /*c5c0*/  MOV R0, UR4 ;  /* 0x0000000400007c02 */ /* 0x002fce0008000f00 */
.L_x_188:
[----:B-1----:R1:W2:Y:S02]  /*c5d0*/  SYNCS.PHASECHK.TRANS64.TRYWAIT P0, [R0+URZ], R3 ;  /* 0x00000003000075a7 */ /* 0x0022a400080011ff */
[----:B--2---:R-:W-:Y:S05]  /*c5e0*/  @!P0 NANOSLEEP.SYNCS 0x989680 ;  /* 0x009896800000895d */ /* 0x004fea0003900000 */
[----:B------:R-:W2:Y:S02]  /*c5f0*/  @!P0 SYNCS.PHASECHK.TRANS64 P0, [R0+URZ], R3 ;  /* 0x00000003000085a7 */ /* 0x000ea400080010ff */
[----:B--2---:R-:W-:Y:S05]  /*c600*/  @!P0 BRA `(.L_x_188) ;  /* 0xfffffffc00f08947 */ /* 0x004fea000383ffff */
[----:B------:R-:W-:Y:S05]  /*c610*/  BRA `(.L_x_189) ;  /* 0xffffff7c000c7947 */ /* 0x000fea000383ffff */
.L_x_86:
[----:B------:R-:W-:-:S07]  /*c620*/  MOV R0, UR17 ;  /* 0x0000001100007c02 */ /* 0x000fce0008000f00 */
.L_x_190:
[----:B-1----:R1:W2:Y:S02]  /*c630*/  SYNCS.PHASECHK.TRANS64.TRYWAIT P1, [R0+URZ+0x150], R3 ;  /* 0x00015003000075a7 */ /* 0x0022a400080211ff */
[----:B--2---:R-:W-:Y:S05]  /*c640*/  @!P1 NANOSLEEP.SYNCS 0x989680 ;  /* 0x009896800000995d */ /* 0x004fea0003900000 */
[----:B------:R-:W2:Y:S02]  /*c650*/  @!P1 SYNCS.PHASECHK.TRANS64 P1, [R0+URZ+0x150], R3 ;  /* 0x00015003000095a7 */ /* 0x000ea400080210ff */
[----:B--2---:R-:W-:Y:S05]  /*c660*/  @!P1 BRA `(.L_x_190) ;  /* 0xfffffffc00f09947 */ /* 0x004fea000383ffff */
[----:B------:R-:W-:Y:S05]  /*c670*/  BRA `(.L_x_191) ;  /* 0xffffff7c00587947 */ /* 0x000fea000383ffff */
.L_x_91:
[----:B---3--:R3:W4:Y:S02]  /*c680*/  SYNCS.PHASECHK.TRANS64.TRYWAIT P0, [R12+URZ+0xf0], R9 ;  /* 0x0000f0090c0075a7 */ /* 0x00872400080011ff */
[----:B----4-:R-:W-:Y:S05]  /*c690*/  @!P0 NANOSLEEP.SYNCS 0x989680 ;  /* 0x009896800000895d */ /* 0x010fea0003900000 */
[----:B------:R-:W4:Y:S02]  /*c6a0*/  @!P0 SYNCS.PHASECHK.TRANS64 P0, [R12+URZ+0xf0], R9 ;  /* 0x0000f0090c0085a7 */ /* 0x000f2400080010ff */
[----:B----4-:R-:W-:Y:S05]  /*c6b0*/  @!P0 BRA `(.L_x_91) ;  /* 0xfffffffc00f08947 */ /* 0x010fea000383ffff */
[----:B------:R-:W-:Y:S05]  /*c6c0*/  BRA `(.L_x_192) ;  /* 0xffffff8000807947 */ /* 0x000fea000383ffff */
.L_x_94:
[----:B------:R-:W-:Y:S07]  /*c6d0*/  MOV R0, UR21 ;  /* 0x0000001500007c02 */ /* 0x000fee0008000f00 */
.L_x_193:
[----:B-1----:R1:W3:Y:S02]  /*c6e0*/  SYNCS.PHASECHK.TRANS64.TRYWAIT P2, [R0+URZ+0xe8], R11 ;  /* 0x0000e80b000075a7 */ /* 0x0022e400080411ff */
[----:B---3--:R-:W-:Y:S05]  /*c6f0*/  @!P2 NANOSLEEP.SYNCS 0x989680 ;  /* 0x009896800000a95d */ /* 0x008fea0003900000 */
[----:B------:R-:W3:Y:S02]  /*c700*/  @!P2 SYNCS.PHASECHK.TRANS64 P2, [R0+URZ+0xe8], R11 ;  /* 0x0000e80b0000a5a7 */ /* 0x000ee400080410ff */
[----:B---3--:R-:W-:Y:S05]  /*c710*/  @!P2 BRA `(.L_x_193) ;  /* 0xfffffffc00f0a947 */ /* 0x008fea000383ffff */
[----:B------:R-:W-:Y:S05]  /*c720*/  BRA `(.L_x_93) ;  /* 0xffffff8400e87947 */ /* 0x000fea000383ffff */
.L_x_97:
[----:B---3--:R-:W-:Y:S07]  /*c730*/  MOV R0, UR21 ;  /* 0x0000001500007c02 */ /* 0x008fee0008000f00 */
.L_x_194:
[----:B-1----:R1:W3:Y:S02]  /*c740*/  SYNCS.PHASECHK.TRANS64.TRYWAIT P0, [R0+URZ+0xc0], R9 ;  /* 0x0000c009000075a7 */ /* 0x0022e400080011ff */
[----:B---3--:R-:W-:Y:S05]  /*c750*/  @!P0 NANOSLEEP.SYNCS 0x989680 ;  /* 0x009896800000895d */ /* 0x008fea0003900000 */
[----:B------:R-:W3:Y:S02]  /*c760*/  @!P0 SYNCS.PHASECHK.TRANS64 P0, [R0+URZ+0xc0], R9 ;  /* 0x0000c009000085a7 */ /* 0x000ee400080010ff */
[----:B---3--:R-:W-:Y:S05]  /*c770*/  @!P0 BRA `(.L_x_194) ;  /* 0xfffffffc00f08947 */ /* 0x008fea000383ffff */
[----:B------:R-:W-:Y:S05]  /*c780*/  BRA `(.L_x_195) ;  /* 0xffffff8800447947 */ /* 0x000fea000383ffff */
.L_x_98:
[----:B------:R-:W-:Y:S07]  /*c790*/  MOV R0, UR21 ;  /* 0x0000001500007c02 */ /* 0x000fee0008000f00 */
.L_x_196:
[----:B-1----:R1:W3:Y:S02]  /*c7a0*/  SYNCS.PHASECHK.TRANS64.TRYWAIT P0, [R0+URZ+0xc8], R9 ;  /* 0x0000c809000075a7 */ /* 0x0022e400080011ff */
[----:B---3--:R-:W-:Y:S05]  /*c7b0*/  @!P0 NANOSLEEP.SYNCS 0x989680 ;  /* 0x009896800000895d */ /* 0x008fea0003900000 */
[----:B------:R-:W3:Y:S02]  /*c7c0*/  @!P0 SYNCS.PHASECHK.TRANS64 P0, [R0+URZ+0xc8], R9 ;  /* 0x0000c809000085a7 */ /* 0x000ee400080010ff */
[----:B---3--:R-:W-:Y:S05]  /*c7d0*/  @!P0 BRA `(.L_x_196) ;  /* 0xfffffffc00f08947 */ /* 0x008fea000383ffff */
[----:B------:R-:W-:Y:S05]  /*c7e0*/  BRA `(.L_x_197) ;  /* 0xffffff8800807947 */ /* 0x000fea000383ffff */
.L_x_99:
[----:B------:R-:W-:Y:S07]  /*c7f0*/  MOV R0, UR21 ;  /* 0x0000001500007c02 */ /* 0x000fee0008000f00 */
.L_x_198:
[----:B-1----:R1:W3:Y:S02]  /*c800*/  SYNCS.PHASECHK.TRANS64.TRYWAIT P0, [R0+URZ+0xd0], R9 ;  /* 0x0000d009000075a7 */ /* 0x0022e400080011ff */
[----:B---3--:R-:W-:Y:S05]  /*c810*/  @!P0 NANOSLEEP.SYNCS 0x989680 ;  /* 0x009896800000895d */ /* 0x008fea0003900000 */
[----:B------:R-:W3:Y:S02]  /*c820*/  @!P0 SYNCS.PHASECHK.TRANS64 P0, [R0+URZ+0xd0], R9 ;  /* 0x0000d009000085a7 */ /* 0x000ee400080010ff */
[----:B---3--:R-:W-:Y:S05]  /*c830*/  @!P0 BRA `(.L_x_198) ;  /* 0xfffffffc00f08947 */ /* 0x008fea000383ffff */
[----:B------:R-:W-:Y:S05]  /*c840*/  BRA `(.L_x_199) ;  /* 0xffffff8800c87947 */ /* 0x000fea000383ffff */
.L_x_100:
[----:B------:R-:W-:Y:S07]  /*c850*/  MOV R0, UR21 ;  /* 0x0000001500007c02 */ /* 0x000fee0008000f00 */
.L_x_200:
[----:B-1----:R1:W3:Y:S02]  /*c860*/  SYNCS.PHASECHK.TRANS64.TRYWAIT P0, [R0+URZ+0xd8], R9 ;  /* 0x0000d809000075a7 */ /* 0x0022e400080011ff */
[----:B---3--:R-:W-:Y:S05]  /*c870*/  @!P0 NANOSLEEP.SYNCS 0x989680 ;  /* 0x009896800000895d */ /* 0x008fea0003900000 */
[----:B------:R-:W3:Y:S02]  /*c880*/  @!P0 SYNCS.PHASECHK.TRANS64 P0, [R0+URZ+0xd8], R9 ;  /* 0x0000d809000085a7 */ /* 0x000ee400080010ff */
[----:B---3--:R-:W-:Y:S05]  /*c890*/  @!P0 BRA `(.L_x_200) ;  /* 0xfffffffc00f08947 */ /* 0x008fea000383ffff */
[----:B------:R-:W-:Y:S05]  /*c8a0*/  BRA `(.L_x_201) ;  /* 0xffffff8c000c7947 */ /* 0x000fea000383ffff */
.L_x_102:
[----:B------:R-:W-:-:S07]  /*c8b0*/  MOV R0, UR21 ;  /* 0x0000001500007c02 */ /* 0x000fce0008000f00 */
.L_x_202:
[----:B-1----:R1:W4:Y:S02]  /*c8c0*/  SYNCS.PHASECHK.TRANS64.TRYWAIT P0, [R0+URZ+0xc0], R3 ;  /* 0x0000c003000075a7 */ /* 0x00232400080011ff */
[----:B----4-:R-:W-:Y:S05]  /*c8d0*/  @!P0 NANOSLEEP.SYNCS 0x989680 ;  /* 0x009896800000895d */ /* 0x010fea0003900000 */
[----:B------:R-:W4:Y:S02]  /*c8e0*/  @!P0 SYNCS.PHASECHK.TRANS64 P0, [R0+URZ+0xc0], R3 ;  /* 0x0000c003000085a7 */ /* 0x000f2400080010ff */
[----:B----4-:R-:W-:Y:S05]  /*c8f0*/  @!P0 BRA `(.L_x_202) ;  /* 0xfffffffc00f08947 */ /* 0x010fea000383ffff */
[----:B------:R-:W-:Y:S05]  /*c900*/  BRA `(.L_x_203) ;  /* 0xffffff8c00807947 */ /* 0x000fea000383ffff */
.L_x_103:
[----:B-1----:R-:W-:-:S07]  /*c910*/  MOV R0, UR21 ;  /* 0x0000001500007c02 */ /* 0x002fce0008000f00 */
.L_x_204:
[----:B-1----:R1:W4:Y:S02]  /*c920*/  SYNCS.PHASECHK.TRANS64.TRYWAIT P0, [R0+URZ+0xc8], R3 ;  /* 0x0000c803000075a7 */ /* 0x00232400080011ff */
[----:B----4-:R-:W-:Y:S05]  /*c930*/  @!P0 NANOSLEEP.SYNCS 0x989680 ;  /* 0x009896800000895d */ /* 0x010fea0003900000 */
[----:B------:R-:W4:Y:S02]  /*c940*/  @!P0 SYNCS.PHASECHK.TRANS64 P0, [R0+URZ+0xc8], R3 ;  /* 0x0000c803000085a7 */ /* 0x000f2400080010ff */
[----:B----4-:R-:W-:Y:S05]  /*c950*/  @!P0 BRA `(.L_x_204) ;  /* 0xfffffffc00f08947 */ /* 0x010fea000383ffff */
[----:B------:R-:W-:Y:S05]  /*c960*/  BRA `(.L_x_205) ;  /* 0xffffff8c00707947 */ /* 0x000fea000383ffff */
.L_x_104:
[----:B-1----:R-:W-:-:S07]  /*c970*/  MOV R0, UR21 ;  /* 0x0000001500007c02 */ /* 0x002fce0008000f00 */
.L_x_206:
[----:B-1----:R1:W4:Y:S02]  /*c980*/  SYNCS.PHASECHK.TRANS64.TRYWAIT P0, [R0+URZ+0xd0], R3 ;  /* 0x0000d003000075a7 */ /* 0x00232400080011ff */
[----:B----4-:R-:W-:Y:S05]  /*c990*/  @!P0 NANOSLEEP.SYNCS 0x989680 ;  /* 0x009896800000895d */ /* 0x010fea0003900000 */
[----:B------:R-:W4:Y:S02]  /*c9a0*/  @!P0 SYNCS.PHASECHK.TRANS64 P0, [R0+URZ+0xd0], R3 ;  /* 0x0000d003000085a7 */ /* 0x000f2400080010ff */
[----:B----4-:R-:W-:Y:S05]  /*c9b0*/  @!P0 BRA `(.L_x_206) ;  /* 0xfffffffc00f08947 */ /* 0x010fea000383ffff */
[----:B------:R-:W-:Y:S05]  /*c9c0*/  BRA `(.L_x_207) ;  /* 0xffffff8c00607947 */ /* 0x000fea000383ffff */
.L_x_106:
[----:B--2---:R2:W4:Y:S02]  /*c9d0*/  SYNCS.PHASECHK.TRANS64.TRYWAIT P0, [R3+URZ+0xf0], R0 ;  /* 0x0000f000030075a7 */ /* 0x00452400080011ff */
[----:B----4-:R-:W-:Y:S05]  /*c9e0*/  @!P0 NANOSLEEP.SYNCS 0x989680 ;  /* 0x009896800000895d */ /* 0x010fea0003900000 */
[----:B------:R-:W4:Y:S02]  /*c9f0*/  @!P0 SYNCS.PHASECHK.TRANS64 P0, [R3+URZ+0xf0], R0 ;  /* 0x0000f000030085a7 */ /* 0x000f2400080010ff */
[----:B----4-:R-:W-:Y:S05]  /*ca00*/  @!P0 BRA `(.L_x_106) ;  /* 0xfffffffc00f08947 */ /* 0x010fea000383ffff */
[----:B------:R-:W-:Y:S05]  /*ca10*/  BRA `(.L_x_208) ;  /* 0xffffff9000287947 */ /* 0x000fea000383ffff */
.L_x_117:
[----:B-1----:R-:W-:Y:S04]  /*ca20*/  MOV R3, UR44 ;  /* 0x0000002c00037c02 */ /* 0x002fe80008000f00 */
[----:B------:R1:W2:Y:S03]  /*ca30*/  SYNCS.PHASECHK.TRANS64.TRYWAIT P0, [R3+URZ+0xa0], R4 ;  /* 0x0000a004030075a7 */ /* 0x0002a600080011ff */
[----:B--2---:R-:W-:Y:S05]  /*ca40*/  @!P0 NANOSLEEP.SYNCS 0x989680 ;  /* 0x009896800000895d */ /* 0x004fea0003900000 */
[----:B------:R-:W2:Y:S02]  /*ca50*/  @!P0 SYNCS.PHASECHK.TRANS64 P0, [R3+URZ+0xa0], R4 ;  /* 0x0000a004030085a7 */ /* 0x000ea400080010ff */
[----:B--2---:R-:W-:Y:S05]  /*ca60*/  @!P0 BRA `(.L_x_117) ;  /* 0xfffffffc00ec8947 */ /* 0x004fea000383ffff */
[----:B------:R-:W-:Y:S05]  /*ca70*/  BRA `(.L_x_116) ;  /* 0xffffff9c00c47947 */ /* 0x000fea000383ffff */
.L_x_119:
[----:B--2---:R2:W3:Y:S02]  /*ca80*/  SYNCS.PHASECHK.TRANS64.TRYWAIT P1, [R167+URZ+0x110], R0 ;  /* 0x00011000a70075a7 */ /* 0x0044e400080211ff */
[----:B---3--:R-:W-:Y:S05]  /*ca90*/  @!P1 NANOSLEEP.SYNCS 0x989680 ;  /* 0x009896800000995d */ /* 0x008fea0003900000 */
[----:B------:R-:W3:Y:S02]  /*caa0*/  @!P1 SYNCS.PHASECHK.TRANS64 P1, [R167+URZ+0x110], R0 ;  /* 0x00011000a70095a7 */ /* 0x000ee400080210ff */
[----:B---3--:R-:W-:Y:S05]  /*cab0*/  @!P1 BRA `(.L_x_119) ;  /* 0xfffffffc00f09947 */ /* 0x008fea000383ffff */
[----:B------:R-:W-:Y:S05]  /*cac0*/  BRA `(.L_x_118) ;  /* 0xffffffa000247947 */ /* 0x000fea000383ffff */
.L_x_128:
[----:B--2---:R2:W3:Y:S02]  /*cad0*/  SYNCS.PHASECHK.TRANS64.TRYWAIT P0, [R3+URZ+0xa0], R0 ;  /* 0x0000a000030075a7 */ /* 0x0044e400080011ff */
[----:B---3--:R-:W-:Y:S05]  /*cae0*/  @!P0 NANOSLEEP.SYNCS 0x989680 ;  /* 0x009896800000895d */ /* 0x008fea0003900000 */
[----:B------:R-:W3:Y:S02]  /*caf0*/  @!P0 SYNCS.PHASECHK.TRANS64 P0, [R3+URZ+0xa0], R0 ;  /* 0x0000a000030085a7 */ /* 0x000ee400080010ff */
[----:B---3--:R-:W-:Y:S05]  /*cb00*/  @!P0 BRA `(.L_x_128) ;  /* 0xfffffffc00f08947 */ /* 0x008fea000383ffff */
[----:B------:R-:W-:Y:S05]  /*cb10*/  BRA `(.L_x_127) ;  /* 0xffffffb000ec7947 */ /* 0x000fea000383ffff */
.L_x_136:
[----:B--2---:R2:W3:Y:S02]  /*cb20*/  SYNCS.PHASECHK.TRANS64.TRYWAIT P0, [R0+URZ+0xa0], R7 ;  /* 0x0000a007000075a7 */ /* 0x0044e400080011ff */
[----:B---3--:R-:W-:Y:S05]  /*cb30*/  @!P0 NANOSLEEP.SYNCS 0x989680 ;  /* 0x009896800000895d */ /* 0x008fea0003900000 */
[----:B------:R-:W3:Y:S02]  /*cb40*/  @!P0 SYNCS.PHASECHK.TRANS64 P0, [R0+URZ+0xa0], R7 ;  /* 0x0000a007000085a7 */ /* 0x000ee400080010ff */
[----:B---3--:R-:W-:Y:S05]  /*cb50*/  @!P0 BRA `(.L_x_136) ;  /* 0xfffffffc00f08947 */ /* 0x008fea000383ffff */
[----:B------:R-:W-:Y:S05]  /*cb60*/  BRA `(.L_x_135) ;  /* 0xffffffc400e47947 */ /* 0x000fea000383ffff */
.L_x_144:
[----:B-1----:R1:W2:Y:S02]  /*cb70*/  SYNCS.PHASECHK.TRANS64.TRYWAIT P0, [R3+URZ+0xa0], R0 ;  /* 0x0000a000030075a7 */ /* 0x0022a400080011ff */
[----:B--2---:R-:W-:Y:S05]  /*cb80*/  @!P0 NANOSLEEP.SYNCS 0x989680 ;  /* 0x009896800000895d */ /* 0x004fea0003900000 */
[----:B------:R-:W2:Y:S02]  /*cb90*/  @!P0 SYNCS.PHASECHK.TRANS64 P0, [R3+URZ+0xa0], R0 ;  /* 0x0000a000030085a7 */ /* 0x000ea400080010ff */
[----:B--2---:R-:W-:Y:S05]  /*cba0*/  @!P0 BRA `(.L_x_144) ;  /* 0xfffffffc00f08947 */ /* 0x004fea000383ffff */
[----:B------:R-:W-:Y:S05]  /*cbb0*/  BRA `(.L_x_143) ;  /* 0xffffffd800dc7947 */ /* 0x000fea000383ffff */
        .weak           $__internal_0_$__cuda_sm10x_tcgen05_guardrail_trap_col_being_dealloced_not_returned_by_alloc
        .type           $__internal_0_$__cuda_sm10x_tcgen05_guardrail_trap_col_being_dealloced_not_returned_by_alloc,@function
        .size           $__internal_0_$__cuda_sm10x_tcgen05_guardrail_trap_col_being_dealloced_not_returned_by_alloc,($__internal_1_$__cuda_sm10x_tcgen05_guardrail_trap_phase_invalid_during_alloc - $__internal_0_$__cuda_sm10x_tcgen05_guardrail_trap_col_being_dealloced_not_returned_by_alloc)
$__internal_0_$__cuda_sm10x_tcgen05_guardrail_trap_col_being_dealloced_not_returned_by_alloc:
[----:B------:R-:W-:Y:S05]  /*cbc0*/  BPT.TRAP 0x1 ;  /* 0x000000040000795c */ /* 0x000fea0000300000 */
[----:B------:R-:W-:-:S04]  /*cbd0*/  HFMA2 R3, -RZ, RZ, 0, 0 ;  /* 0x00000000ff037431 */ /* 0x000fc800000001ff */
[----:B------:R-:W-:Y:S05]  /*cbe0*/  RET.REL.NODEC R2 `(_ZN7cutlass13device_kernelINS_4gemm6kernel13GemmUniversalIN4cute5tupleIJiiiiEEENS1_10collective13CollectiveMmaINS1_35MainloopSm100TmaUmmaWarpSpecializedILi10ELi2ELi2ENS5_IJNS4_1CILi2EEENSA_ILi4EEENSA_ILi1EEEEEEEENS5_IJNSA_ILi256EEESG_NSA_ILi32EEEEEENS_6half_tENS5_IJlSD_lEEESJ_SK_NS4_8TiledMMAINS4_8MMA_AtomIJNS4_26SM100_MMA_F16BF16_2x1SM_SSISJ_SJ_fLi256ELi256ELNS4_4UMMA5MajorE0ELSP_0ELNSO_7ScaleInE0ELSQ_0EEEEEENS4_6LayoutINS5_IJSD_SD_SD_EEENS5_IJNSA_ILi0EEESV_SV_EEEEENS5_IJNS4_10UnderscoreESY_SY_EEEEENS4_28SM100_TMA_2SM_LOAD_MULTICASTENS4_14ComposedLayoutINS4_7SwizzleILi2ELi4ELi3EEENS4_18smem_ptr_flag_bitsILi16EEENST_INS5_IJNSA_ILi8EEESH_EEENS5_IJSH_SD_EEEEEEEvNS4_8identityENS4_18SM100_TMA_2SM_LOADES1B_vS1C_EENS_8epilogue10collective18CollectiveEpilogueINS1F_23Sm100TmaWarpSpecializedILi4ELi2ELi64ELb1ELb0EEEJNS5_IJNSA_ILi128EEESG_SH_EEENS5_IJNST_IS1K_SD_EENST_INSA_ILi64EEESD_EEEEESJ_SK_SJ_SK_NS1F_6fusion15FusionCallbacksIS1J_NS1Q_17LinearCombinationISJ_fSJ_fLNS_15FloatRoundStyleE2EEES1L_S1P_JEEENS4_5SM1004TMEM4LOAD26SM100_TMEM_LOAD_32dp32b64xENS4_13SM90_TMA_LOADENS12_INS13_ILi3ELi4ELi3EEES16_NST_INS5_IJS17_S1N_EEENS5_IJS1N_SD_EEEEEEENS4_39AutoVectorizingCopyWithAssumedAlignmentILi128EEENS4_14SM90_TMA_STOREES25_S27_S27_EEEvvEEEEvNT_6ParamsE) ;  /* 0xffffff3402047950 */ /* 0x000fea0003c3ffff */
        .weak           $__internal_1_$__cuda_sm10x_tcgen05_guardrail_trap_phase_invalid_during_alloc
        .type           $__internal_1_$__cuda_sm10x_tcgen05_guardrail_trap_phase_invalid_during_alloc,@function
        .size           $__internal_1_$__cuda_sm10x_tcgen05_guardrail_trap_phase_invalid_during_alloc,($__internal_2_$__cuda_sm10x_tcgen05_guardrail_trap_unallocated_columns_being_dealloced - $__internal_1_$__cuda_sm10x_tcgen05_guardrail_trap_phase_invalid_during_alloc)
$__internal_1_$__cuda_sm10x_tcgen05_guardrail_trap_phase_invalid_during_alloc:
[----:B------:R-:W-:Y:S05]  /*cbf0*/  BPT.TRAP 0x1 ;  /* 0x000000040000795c */ /* 0x000fea0000300000 */
[----:B------:R-:W-:-:S04]  /*cc00*/  MOV R5, 0x0 ;  /* 0x0000000000057802 */ /* 0x000fc80000000f00 */
[----:B------:R-:W-:Y:S05]  /*cc10*/  RET.REL.NODEC R4 `(_ZN7cutlass13device_kernelINS_4gemm6kernel13GemmUniversalIN4cute5tupleIJiiiiEEENS1_10collective13CollectiveMmaINS1_35MainloopSm100TmaUmmaWarpSpecializedILi10ELi2ELi2ENS5_IJNS4_1CILi2EEENSA_ILi4EEENSA_ILi1EEEEEEEENS5_IJNSA_ILi256EEESG_NSA_ILi32EEEEEENS_6half_tENS5_IJlSD_lEEESJ_SK_NS4_8TiledMMAINS4_8MMA_AtomIJNS4_26SM100_MMA_F16BF16_2x1SM_SSISJ_SJ_fLi256ELi256ELNS4_4UMMA5MajorE0ELSP_0ELNSO_7ScaleInE0ELSQ_0EEEEEENS4_6LayoutINS5_IJSD_SD_SD_EEENS5_IJNSA_ILi0EEESV_SV_EEEEENS5_IJNS4_10UnderscoreESY_SY_EEEEENS4_28SM100_TMA_2SM_LOAD_MULTICASTENS4_14ComposedLayoutINS4_7SwizzleILi2ELi4ELi3EEENS4_18smem_ptr_flag_bitsILi16EEENST_INS5_IJNSA_ILi8EEESH_EEENS5_IJSH_SD_EEEEEEEvNS4_8identityENS4_18SM100_TMA_2SM_LOADES1B_vS1C_EENS_8epilogue10collective18CollectiveEpilogueINS1F_23Sm100TmaWarpSpecializedILi4ELi2ELi64ELb1ELb0EEEJNS5_IJNSA_ILi128EEESG_SH_EEENS5_IJNST_IS1K_SD_EENST_INSA_ILi64EEESD_EEEEESJ_SK_SJ_SK_NS1F_6fusion15FusionCallbacksIS1J_NS1Q_17LinearCombinationISJ_fSJ_fLNS_15FloatRoundStyleE2EEES1L_S1P_JEEENS4_5SM1004TMEM4LOAD26SM100_TMEM_LOAD_32dp32b64xENS4_13SM90_TMA_LOADENS12_INS13_ILi3ELi4ELi3EEES16_NST_INS5_IJS17_S1N_EEENS5_IJS1N_SD_EEEEEEENS4_39AutoVectorizingCopyWithAssumedAlignmentILi128EEENS4_14SM90_TMA_STOREES25_S27_S27_EEEvvEEEEvNT_6ParamsE) ;  /* 0xffffff3004f87950 */ /* 0x000fea0003c3ffff */
        .weak           $__internal_2_$__cuda_sm10x_tcgen05_guardrail_trap_unallocated_columns_being_dealloced
        .type           $__internal_2_$__cuda_sm10x_tcgen05_guardrail_trap_unallocated_columns_being_dealloced,@function
        .size           $__internal_2_$__cuda_sm10x_tcgen05_guardrail_trap_unallocated_columns_being_dealloced,(.L_x_210 - $__internal_2_$__cuda_sm10x_tcgen05_guardrail_trap_unallocated_columns_being_dealloced)
$__internal_2_$__cuda_sm10x_tcgen05_guardrail_trap_unallocated_columns_being_dealloced:
[----:B------:R-:W-:Y:S05]  /*cc20*/  BPT.TRAP 0x1 ;  /* 0x000000040000795c */ /* 0x000fea0000300000 */
[----:B------:R-:W-:-:S04]  /*cc30*/  HFMA2 R3, -RZ, RZ, 0, 0 ;  /* 0x00000000ff037431 */ /* 0x000fc800000001ff */
[----:B------:R-:W-:Y:S05]  /*cc40*/  RET.REL.NODEC R2 `(_ZN7cutlass13device_kernelINS_4gemm6kernel13GemmUniversalIN4cute5tupleIJiiiiEEENS1_10collective13CollectiveMmaINS1_35MainloopSm100TmaUmmaWarpSpecializedILi10ELi2ELi2ENS5_IJNS4_1CILi2EEENSA_ILi4EEENSA_ILi1EEEEEEEENS5_IJNSA_ILi256EEESG_NSA_ILi32EEEEEENS_6half_tENS5_IJlSD_lEEESJ_SK_NS4_8TiledMMAINS4_8MMA_AtomIJNS4_26SM100_MMA_F16BF16_2x1SM_SSISJ_SJ_fLi256ELi256ELNS4_4UMMA5MajorE0ELSP_0ELNSO_7ScaleInE0ELSQ_0EEEEEENS4_6LayoutINS5_IJSD_SD_SD_EEENS5_IJNSA_ILi0EEESV_SV_EEEEENS5_IJNS4_10UnderscoreESY_SY_EEEEENS4_28SM100_TMA_2SM_LOAD_MULTICASTENS4_14ComposedLayoutINS4_7SwizzleILi2ELi4ELi3EEENS4_18smem_ptr_flag_bitsILi16EEENST_INS5_IJNSA_ILi8EEESH_EEENS5_IJSH_SD_EEEEEEEvNS4_8identityENS4_18SM100_TMA_2SM_LOADES1B_vS1C_EENS_8epilogue10collective18CollectiveEpilogueINS1F_23Sm100TmaWarpSpecializedILi4ELi2ELi64ELb1ELb0EEEJNS5_IJNSA_ILi128EEESG_SH_EEENS5_IJNST_IS1K_SD_EENST_INSA_ILi64EEESD_EEEEESJ_SK_SJ_SK_NS1F_6fusion15FusionCallbacksIS1J_NS1Q_17LinearCombinationISJ_fSJ_fLNS_15FloatRoundStyleE2EEES1L_S1P_JEEENS4_5SM1004TMEM4LOAD26SM100_TMEM_LOAD_32dp32b64xENS4_13SM90_TMA_LOADENS12_INS13_ILi3ELi4ELi3EEES16_NST_INS5_IJS17_S1N_EEENS5_IJS1N_SD_EEEEEEENS4_39AutoVectorizingCopyWithAssumedAlignmentILi128EEENS4_14SM90_TMA_STOREES25_S27_S27_EEEvvEEEEvNT_6ParamsE) ;  /* 0xffffff3002ec7950 */ /* 0x000fea0003c3ffff */
.L_x_209:
[----:B------:R-:W-:-:S00]  /*cc50*/  BRA `(.L_x_209) ;  /* 0xfffffffc00fc7947 */ /* 0x000fc0000383ffff */
[----:B------:R-:W-:-:S00]  /*cc60*/  NOP ;  /* 0x0000000000007918 */ /* 0x000fc00000000000 */
        /* <DEDUP_REMOVED lines=9> */
.L_x_210:


//--------------------- .nv.global.init           --------------------------
	.section	.nv.global.init,"aw",@progbits
.nv.global.init:
	.type		$str$27,@object
	.size		$str$27,($str$28 - $str$27)
$str$27:
        /*0000*/ 	.byte	0x28, 0x61, 0x64, 0x64, 0x72, 0x65, 0x73, 0x73, 0x20, 0x26, 0x20, 0x6d, 0x61, 0x73, 0x6b, 0x29
        /*0010*/ 	.byte	0x20, 0x3d, 0x3d, 0x20, 0x30, 0x00
	.type		$str$28,@object
	.size		$str$28,($str$26 - $str$28)
$str$28:
        /*0016*/ 	.byte	0x2f, 0x74, 0x6d, 0x70, 0x2f, 0x63, 0x75, 0x74, 0x6c, 0x61, 0x73, 0x73, 0x5f, 0x73, 0x77, 0x65
        /*0026*/ 	.byte	0x65, 0x70, 0x5f, 0x73, 0x72, 0x63, 0x2f, 0x69, 0x6e, 0x63, 0x6c, 0x75, 0x64, 0x65, 0x2f, 0x63
        /*0036*/ 	.byte	0x75, 0x74, 0x65, 0x2f, 0x70, 0x6f, 0x69, 0x6e, 0x74, 0x65, 0x72, 0x5f, 0x66, 0x6c, 0x61, 0x67
        /*0046*/ 	.byte	0x67, 0x65, 0x64, 0x2e, 0x68, 0x70, 0x70, 0x00
	.type		$str$26,@object
	.size		$str$26,($str$25 - $str$26)
$str$26:
        /*004e*/ 	.byte	0x2f, 0x74, 0x6d, 0x70, 0x2f, 0x63, 0x75, 0x74, 0x6c, 0x61, 0x73, 0x73, 0x5f, 0x73, 0x77, 0x65
        /*005e*/ 	.byte	0x65, 0x70, 0x5f, 0x73, 0x72, 0x63, 0x2f, 0x69, 0x6e, 0x63, 0x6c, 0x75, 0x64, 0x65, 0x2f, 0x63
        /*006e*/ 	.byte	0x75, 0x74, 0x65, 0x2f, 0x61, 0x74, 0x6f, 0x6d, 0x2f, 0x63, 0x6f, 0x70, 0x79, 0x5f, 0x74, 0x72
        /*007e*/ 	.byte	0x61, 0x69, 0x74, 0x73, 0x5f, 0x73, 0x6d, 0x31, 0x30, 0x30, 0x2e, 0x68, 0x70, 0x70, 0x00
	.type		$str$25,@object
	.size		$str$25,(__unnamed_1 - $str$25)
$str$25:
        /*008d*/ 	.byte	0x28, 0x28, 0x75, 0x69, 0x6e, 0x74, 0x33, 0x32, 0x5f, 0x74, 0x28, 0x74, 0x68, 0x72, 0x65, 0x61
        /*009d*/ 	.byte	0x64, 0x49, 0x64, 0x78, 0x2e, 0x78, 0x29, 0x20, 0x2f, 0x20, 0x33, 0x32, 0x29, 0x20, 0x25, 0x20
        /*00ad*/ 	.byte	0x34, 0x29, 0x20, 0x3d, 0x3d, 0x20, 0x28, 0x28, 0x28, 0x74, 0x6d, 0x65, 0x6d, 0x5f, 0x61, 0x64
        /*00bd*/ 	.byte	0x64, 0x72, 0x20, 0x3e, 0x3e, 0x20, 0x31, 0x36, 0x29, 0x20, 0x2f, 0x20, 0x33, 0x32, 0x29, 0x20
        /*00cd*/ 	.byte	0x25, 0x20, 0x34, 0x29, 0x00
	.type		__unnamed_1,@object
	.size		__unnamed_1,(__unnamed_2 - __unnamed_1)
__unnamed_1:
        /*00d2*/ 	.byte	0x61, 0x75, 0x74, 0x6f, 0x20, 0x63, 0x75, 0x74, 0x65, 0x3a, 0x3a, 0x61, 0x73, 0x5f, 0x70, 0x6f
        /* <DEDUP_REMOVED lines=24> */
        /*0262*/ 	.byte	0x3e, 0x3e, 0x3e, 0x3e, 0x5d, 0x00
	.type		__unnamed_2,@object
	.size		__unnamed_2,(.L_2 - __unnamed_2)
__unnamed_2:
        /* <DEDUP_REMOVED lines=43> */
        /*0518*/ 	.byte	0x74, 0x65, 0x3a, 0x3a, 0x43, 0x3c, 0x30, 0x3e, 0x3e, 0x3e, 0x3e, 0x5d, 0x00
.L_2:


//--------------------- .nv.shared._ZN7cutlass13device_kernelINS_4gemm6kernel13GemmUniversalIN4cute5tupleIJiiiiEEENS1_10collective13CollectiveMmaINS1_35MainloopSm100TmaUmmaWarpSpecializedILi10ELi2ELi2ENS5_IJNS4_1CILi2EEENSA_ILi4EEENSA_ILi1EEEEEEEENS5_IJNSA_ILi256EEESG_NSA_ILi32EEEEEENS_6half_tENS5_IJlSD_lEEESJ_SK_NS4_8TiledMMAINS4_8MMA_AtomIJNS4_26SM100_MMA_F16BF16_2x1SM_SSISJ_SJ_fLi256ELi256ELNS4_4UMMA5MajorE0ELSP_0ELNSO_7ScaleInE0ELSQ_0EEEEEENS4_6LayoutINS5_IJSD_SD_SD_EEENS5_IJNSA_ILi0EEESV_SV_EEEEENS5_IJNS4_10UnderscoreESY_SY_EEEEENS4_28SM100_TMA_2SM_LOAD_MULTICASTENS4_14ComposedLayoutINS4_7SwizzleILi2ELi4ELi3EEENS4_18smem_ptr_flag_bitsILi16EEENST_INS5_IJNSA_ILi8EEESH_EEENS5_IJSH_SD_EEEEEEEvNS4_8identityENS4_18SM100_TMA_2SM_LOADES1B_vS1C_EENS_8epilogue10collective18CollectiveEpilogueINS1F_23Sm100TmaWarpSpecializedILi4ELi2ELi64ELb1ELb0EEEJNS5_IJNSA_ILi128EEESG_SH_EEENS5_IJNST_IS1K_SD_EENST_INSA_ILi64EEESD_EEEEESJ_SK_SJ_SK_NS1F_6fusion15FusionCallbacksIS1J_NS1Q_17LinearCombinationISJ_fSJ_fLNS_15FloatRoundStyleE2EEES1L_S1P_JEEENS4_5SM1004TMEM4LOAD26SM100_TMEM_LOAD_32dp32b64xENS4_13SM90_TMA_LOADENS12_INS13_ILi3ELi4ELi3EEES16_NST_INS5_IJS17_S1N_EEENS5_IJS1N_SD_EEEEEEENS4_39AutoVectorizingCopyWithAssumedAlignmentILi128EEENS4_14SM90_TMA_STOREES25_S27_S27_EEEvvEEEEvNT_6ParamsE --------------------------
	.section	.nv.shared._ZN7cutlass13device_kernelINS_4gemm6kernel13GemmUniversalIN4cute5tupleIJiiiiEEENS1_10collective13CollectiveMmaINS1_35MainloopSm100TmaUmmaWarpSpecializedILi10ELi2ELi2ENS5_IJNS4_1CILi2EEENSA_ILi4EEENSA_ILi1EEEEEEEENS5_IJNSA_ILi256EEESG_NSA_ILi32EEEEEENS_6half_tENS5_IJlSD_lEEESJ_SK_NS4_8TiledMMAINS4_8MMA_AtomIJNS4_26SM100_MMA_F16BF16_2x1SM_SSISJ_SJ_fLi256ELi256ELNS4_4UMMA5MajorE0ELSP_0ELNSO_7ScaleInE0ELSQ_0EEEEEENS4_6LayoutINS5_IJSD_SD_SD_EEENS5_IJNSA_ILi0EEESV_SV_EEEEENS5_IJNS4_10UnderscoreESY_SY_EEEEENS4_28SM100_TMA_2SM_LOAD_MULTICASTENS4_14ComposedLayoutINS4_7SwizzleILi2ELi4ELi3EEENS4_18smem_ptr_flag_bitsILi16EEENST_INS5_IJNSA_ILi8EEESH_EEENS5_IJSH_SD_EEEEEEEvNS4_8identityENS4_18SM100_TMA_2SM_LOADES1B_vS1C_EENS_8epilogue10collective18CollectiveEpilogueINS1F_23Sm100TmaWarpSpecializedILi4ELi2ELi64ELb1ELb0EEEJNS5_IJNSA_ILi128EEESG_SH_EEENS5_IJNST_IS1K_SD_EENST_INSA_ILi64EEESD_EEEEESJ_SK_SJ_SK_NS1F_6fusion15FusionCallbacksIS1J_NS1Q_17LinearCombinationISJ_fSJ_fLNS_15FloatRoundStyleE2EEES1L_S1P_JEEENS4_5SM1004TMEM4LOAD26SM100_TMEM_LOAD_32dp32b64xENS4_13SM90_TMA_LOADENS12_INS13_ILi3ELi4ELi3EEES16_NST_INS5_IJS17_S1N_EEENS5_IJS1N_SD_EEEEEEENS4_39AutoVectorizingCopyWithAssumedAlignmentILi128EEENS4_14SM90_TMA_STOREES25_S27_S27_EEEvvEEEEvNT_6ParamsE,"aw",@nobits
	.sectionflags	@""
	.align	16
	.zero		1024


//--------------------- .nv.shared.reserved.0     --------------------------
	.section	.nv.shared.reserved.0,"aw",@nobits
	.weak		__nv_reservedSMEM_offset_0_alias
	.size		__nv_reservedSMEM_offset_0_alias, 0, 64
	.other		__nv_reservedSMEM_offset_0_alias,@"STO_CUDA_RESERVED_SHARED STV_DEFAULT"
__nv_reservedSMEM_offset_0_alias:
	.zero		0
.nv.shared.reserved.0:
	.zero		64
	.weak		__nv_reservedSMEM_tcgen05_partition
	.type		__nv_reservedSMEM_tcgen05_partition,@object
	.size		__nv_reservedSMEM_tcgen05_partition,(.L_0 - __nv_reservedSMEM_tcgen05_partition)
__nv_reservedSMEM_tcgen05_partition:
	.zero		32
.L_0:


//--------------------- .nv.global                --------------------------
	.section	.nv.global,"aw",@nobits
.nv.global:
	.type		_ZN40_INTERNAL_75509676_4_k_cu_453ce3b3_324484cute1_E,@object
	.size		_ZN40_INTERNAL_75509676_4_k_cu_453ce3b3_324484cute1_E,(_ZN40_INTERNAL_75509676_4_k_cu_453ce3b3_324484cuda3std3__45__cpo6cbeginE - _ZN40_INTERNAL_75509676_4_k_cu_453ce3b3_324484cute1_E)
_ZN40_INTERNAL_75509676_4_k_cu_453ce3b3_324484cute1_E:
	.zero		1
	.type		_ZN40_INTERNAL_75509676_4_k_cu_453ce3b3_324484cuda3std3__45__cpo6cbeginE,@object
	.size		_ZN40_INTERNAL_75509676_4_k_cu_453ce3b3_324484cuda3std3__45__cpo6cbeginE,(_ZN40_INTERNAL_75509676_4_k_cu_453ce3b3_324484cuda3std3__48in_placeE - _ZN40_INTERNAL_75509676_4_k_cu_453ce3b3_324484cuda3std3__45__cpo6cbeginE)
_ZN40_INTERNAL_75509676_4_k_cu_453ce3b3_324484cuda3std3__45__cpo6cbeginE:
	.zero		1
	.type		_ZN40_INTERNAL_75509676_4_k_cu_453ce3b3_324484cuda3std3__48in_placeE,@object
	.size		_ZN40_INTERNAL_75509676_4_k_cu_453ce3b3_324484cuda3std3__48in_placeE,(_ZN40_INTERNAL_75509676_4_k_cu_453ce3b3_324484cuda3std6ranges3__45__cpo9iter_moveE - _ZN40_INTERNAL_75509676_4_k_cu_453ce3b3_324484cuda3std3__48in_placeE)
_ZN40_INTERNAL_75509676_4_k_cu_453ce3b3_324484cuda3std3__48in_placeE:
	.zero		1
	.type		_ZN40_INTERNAL_75509676_4_k_cu_453ce3b3_324484cuda3std6ranges3__45__cpo9iter_moveE,@object
	.size		_ZN40_INTERNAL_75509676_4_k_cu_453ce3b3_324484cuda3std6ranges3__45__cpo9iter_moveE,(_ZN40_INTERNAL_75509676_4_k_cu_453ce3b3_324484cuda3std3__45__cpo5beginE - _ZN40_INTERNAL_75509676_4_k_cu_453ce3b3_324484cuda3std6ranges3__45__cpo9iter_moveE)
_ZN40_INTERNAL_75509676_4_k_cu_453ce3b3_324484cuda3std6ranges3__45__cpo9iter_moveE:
	.zero		1
	.type		_ZN40_INTERNAL_75509676_4_k_cu_453ce3b3_324484cuda3std3__45__cpo5beginE,@object
	.size		_ZN40_INTERNAL_75509676_4_k_cu_453ce3b3_324484cuda3std3__45__cpo5beginE,(_ZN40_INTERNAL_75509676_4_k_cu_453ce3b3_324484cuda3std3__442_GLOBAL__N__75509676_4_k_cu_453ce3b3_324486ignoreE - _ZN40_INTERNAL_75509676_4_k_cu_453ce3b3_324484cuda3std3__45__cpo5beginE)
_ZN40_INTERNAL_75509676_4_k_cu_453ce3b3_324484cuda3std3__45__cpo5beginE:
	.zero		1
	.type		_ZN40_INTERNAL_75509676_4_k_cu_453ce3b3_324484cuda3std3__442_GLOBAL__N__75509676_4_k_cu_453ce3b3_324486ignoreE,@object
	.size		_ZN40_INTERNAL_75509676_4_k_cu_453ce3b3_324484cuda3std3__442_GLOBAL__N__75509676_4_k_cu_453ce3b3_324486ignoreE,(_ZN40_INTERNAL_75509676_4_k_cu_453ce3b3_324484cute7productE - _ZN40_INTERNAL_75509676_4_k_cu_453ce3b3_324484cuda3std3__442_GLOBAL__N__75509676_4_k_cu_453ce3b3_324486ignoreE)
_ZN40_INTERNAL_75509676_4_k_cu_453ce3b3_324484cuda3std3__442_GLOBAL__N__75509676_4_k_cu_453ce3b3_324486ignoreE:
	.zero		1
	.type		_ZN40_INTERNAL_75509676_4_k_cu_453ce3b3_324484cute7productE,@object
	.size		_ZN40_INTERNAL_75509676_4_k_cu_453ce3b3_324484cute7productE,(_ZN40_INTERNAL_75509676_4_k_cu_453ce3b3_324484cuda3std3__45__cpo3endE - _ZN40_INTERNAL_75509676_4_k_cu_453ce3b3_324484cute7productE)
_ZN40_INTERNAL_75509676_4_k_cu_453ce3b3_324484cute7productE:
	.zero		1
	.type		_ZN40_INTERNAL_75509676_4_k_cu_453ce3b3_324484cuda3std3__45__cpo3endE,@object
	.size		_ZN40_INTERNAL_75509676_4_k_cu_453ce3b3_324484cuda3std3__45__cpo3endE,(_ZN40_INTERNAL_75509676_4_k_cu_453ce3b3_324484cuda3std3__419piecewise_constructE - _ZN40_INTERNAL_75509676_4_k_cu_453ce3b3_324484cuda3std3__45__cpo3endE)
_ZN40_INTERNAL_75509676_4_k_cu_453ce3b3_324484cuda3std3__45__cpo3endE:
	.zero		1
	.type		_ZN40_INTERNAL_75509676_4_k_cu_453ce3b3_324484cuda3std3__419piecewise_constructE,@object
	.size		_ZN40_INTERNAL_75509676_4_k_cu_453ce3b3_324484cuda3std3__419piecewise_constructE,(_ZN40_INTERNAL_75509676_4_k_cu_453ce3b3_324484cuda3std3__45__cpo4cendE - _ZN40_INTERNAL_75509676_4_k_cu_453ce3b3_324484cuda3std3__419piecewise_constructE)
_ZN40_INTERNAL_75509676_4_k_cu_453ce3b3_324484cuda3std3__419piecewise_constructE:
	.zero		1
	.type		_ZN40_INTERNAL_75509676_4_k_cu_453ce3b3_324484cuda3std3__45__cpo4cendE,@object
	.size		_ZN40_INTERNAL_75509676_4_k_cu_453ce3b3_324484cuda3std3__45__cpo4cendE,(_ZN40_INTERNAL_75509676_4_k_cu_453ce3b3_324484cuda3std6ranges3__45__cpo4swapE - _ZN40_INTERNAL_75509676_4_k_cu_453ce3b3_324484cuda3std3__45__cpo4cendE)
_ZN40_INTERNAL_75509676_4_k_cu_453ce3b3_324484cuda3std3__45__cpo4cendE:
	.zero		1
	.type		_ZN40_INTERNAL_75509676_4_k_cu_453ce3b3_324484cuda3std6ranges3__45__cpo4swapE,@object
	.size		_ZN40_INTERNAL_75509676_4_k_cu_453ce3b3_324484cuda3std6ranges3__45__cpo4swapE,(.L_10 - _ZN40_INTERNAL_75509676_4_k_cu_453ce3b3_324484cuda3std6ranges3__45__cpo4swapE)
_ZN40_INTERNAL_75509676_4_k_cu_453ce3b3_324484cuda3std6ranges3__45__cpo4swapE:
	.zero		1
.L_10:


//--------------------- .nv.constant0._ZN7cutlass13device_kernelINS_4gemm6kernel13GemmUniversalIN4cute5tupleIJiiiiEEENS1_10collective13CollectiveMmaINS1_35MainloopSm100TmaUmmaWarpSpecializedILi10ELi2ELi2ENS5_IJNS4_1CILi2EEENSA_ILi4EEENSA_ILi1EEEEEEEENS5_IJNSA_ILi256EEESG_NSA_ILi32EEEEEENS_6half_tENS5_IJlSD_lEEESJ_SK_NS4_8TiledMMAINS4_8MMA_AtomIJNS4_26SM100_MMA_F16BF16_2x1SM_SSISJ_SJ_fLi256ELi256ELNS4_4UMMA5MajorE0ELSP_0ELNSO_7ScaleInE0ELSQ_0EEEEEENS4_6LayoutINS5_IJSD_SD_SD_EEENS5_IJNSA_ILi0EEESV_SV_EEEEENS5_IJNS4_10UnderscoreESY_SY_EEEEENS4_28SM100_TMA_2SM_LOAD_MULTICASTENS4_14ComposedLayoutINS4_7SwizzleILi2ELi4ELi3EEENS4_18smem_ptr_flag_bitsILi16EEENST_INS5_IJNSA_ILi8EEESH_EEENS5_IJSH_SD_EEEEEEEvNS4_8identityENS4_18SM100_TMA_2SM_LOADES1B_vS1C_EENS_8epilogue10collective18CollectiveEpilogueINS1F_23Sm100TmaWarpSpecializedILi4ELi2ELi64ELb1ELb0EEEJNS5_IJNSA_ILi128EEESG_SH_EEENS5_IJNST_IS1K_SD_EENST_INSA_ILi64EEESD_EEEEESJ_SK_SJ_SK_NS1F_6fusion15FusionCallbacksIS1J_NS1Q_17LinearCombinationISJ_fSJ_fLNS_15FloatRoundStyleE2EEES1L_S1P_JEEENS4_5SM1004TMEM4LOAD26SM100_TMEM_LOAD_32dp32b64xENS4_13SM90_TMA_LOADENS12_INS13_ILi3ELi4ELi3EEES16_NST_INS5_IJS17_S1N_EEENS5_IJS1N_SD_EEEEEEENS4_39AutoVectorizingCopyWithAssumedAlignmentILi128EEENS4_14SM90_TMA_STOREES25_S27_S27_EEEvvEEEEvNT_6ParamsE --------------------------
	.section	.nv.constant0._ZN7cutlass13device_kernelINS_4gemm6kernel13GemmUniversalIN4cute5tupleIJiiiiEEENS1_10collective13CollectiveMmaINS1_35MainloopSm100TmaUmmaWarpSpecializedILi10ELi2ELi2ENS5_IJNS4_1CILi2EEENSA_ILi4EEENSA_ILi1EEEEEEEENS5_IJNSA_ILi256EEESG_NSA_ILi32EEEEEENS_6half_tENS5_IJlSD_lEEESJ_SK_NS4_8TiledMMAINS4_8MMA_AtomIJNS4_26SM100_MMA_F16BF16_2x1SM_SSISJ_SJ_fLi256ELi256ELNS4_4UMMA5MajorE0ELSP_0ELNSO_7ScaleInE0ELSQ_0EEEEEENS4_6LayoutINS5_IJSD_SD_SD_EEENS5_IJNSA_ILi0EEESV_SV_EEEEENS5_IJNS4_10UnderscoreESY_SY_EEEEENS4_28SM100_TMA_2SM_LOAD_MULTICASTENS4_14ComposedLayoutINS4_7SwizzleILi2ELi4ELi3EEENS4_18smem_ptr_flag_bitsILi16EEENST_INS5_IJNSA_ILi8EEESH_EEENS5_IJSH_SD_EEEEEEEvNS4_8identityENS4_18SM100_TMA_2SM_LOADES1B_vS1C_EENS_8epilogue10collective18CollectiveEpilogueINS1F_23Sm100TmaWarpSpecializedILi4ELi2ELi64ELb1ELb0EEEJNS5_IJNSA_ILi128EEESG_SH_EEENS5_IJNST_IS1K_SD_EENST_INSA_ILi64EEESD_EEEEESJ_SK_SJ_SK_NS1F_6fusion15FusionCallbacksIS1J_NS1Q_17LinearCombinationISJ_fSJ_fLNS_15FloatRoundStyleE2EEES1L_S1P_JEEENS4_5SM1004TMEM4LOAD26SM100_TMEM_LOAD_32dp32b64xENS4_13SM90_TMA_LOADENS12_INS13_ILi3ELi4ELi3EEES16_NST_INS5_IJS17_S1N_EEENS5_IJS1N_SD_EEEEEEENS4_39AutoVectorizingCopyWithAssumedAlignmentILi128EEENS4_14SM90_TMA_STOREES25_S27_S27_EEEvvEEEEvNT_6ParamsE,"a",@progbits
	.sectionflags	@""
	.align	4
.nv.constant0._ZN7cutlass13device_kernelINS_4gemm6kernel13GemmUniversalIN4cute5tupleIJiiiiEEENS1_10collective13CollectiveMmaINS1_35MainloopSm100TmaUmmaWarpSpecializedILi10ELi2ELi2ENS5_IJNS4_1CILi2EEENSA_ILi4EEENSA_ILi1EEEEEEEENS5_IJNSA_ILi256EEESG_NSA_ILi32EEEEEENS_6half_tENS5_IJlSD_lEEESJ_SK_NS4_8TiledMMAINS4_8MMA_AtomIJNS4_26SM100_MMA_F16BF16_2x1SM_SSISJ_SJ_fLi256ELi256ELNS4_4UMMA5MajorE0ELSP_0ELNSO_7ScaleInE0ELSQ_0EEEEEENS4_6LayoutINS5_IJSD_SD_SD_EEENS5_IJNSA_ILi0EEESV_SV_EEEEENS5_IJNS4_10UnderscoreESY_SY_EEEEENS4_28SM100_TMA_2SM_LOAD_MULTICASTENS4_14ComposedLayoutINS4_7SwizzleILi2ELi4ELi3EEENS4_18smem_ptr_flag_bitsILi16EEENST_INS5_IJNSA_ILi8EEESH_EEENS5_IJSH_SD_EEEEEEEvNS4_8identityENS4_18SM100_TMA_2SM_LOADES1B_vS1C_EENS_8epilogue10collective18CollectiveEpilogueINS1F_23Sm100TmaWarpSpecializedILi4ELi2ELi64ELb1ELb0EEEJNS5_IJNSA_ILi128EEESG_SH_EEENS5_IJNST_IS1K_SD_EENST_INSA_ILi64EEESD_EEEEESJ_SK_SJ_SK_NS1F_6fusion15FusionCallbacksIS1J_NS1Q_17LinearCombinationISJ_fSJ_fLNS_15FloatRoundStyleE2EEES1L_S1P_JEEENS4_5SM1004TMEM4LOAD26SM100_TMEM_LOAD_32dp32b64xENS4_13SM90_TMA_LOADENS12_INS13_ILi3ELi4ELi3EEES16_NST_INS5_IJS17_S1N_EEENS5_IJS1N_SD_EEEEEEENS4_39AutoVectorizingCopyWithAssumedAlignmentILi128EEENS4_14SM90_TMA_STOREES25_S27_S27_EEEvvEEEEvNT_6ParamsE:
	.zero		2944


//--------------------- SYMBOLS --------------------------

	.type		.nv.reservedSmem.offset0,@object
	.size		.nv.reservedSmem.offset0,0x4
	.type		.nv.reservedSmem.cap,@object
	.size		.nv.reservedSmem.cap,0x4
	.type		__assertfail,@function
